// auto-generated by cutlass_sweep.fmha — config: {"arch": "sm_100", "direction": "fwd", "dtype": "bf16", "head_dim": 64, "mask": "none", "schedule": "persistent", "tile_kv": 128, "tile_q": 256}
#include "cutlass/cutlass.h"
#include "cute/tensor.hpp"
#include "cutlass/device_kernel.h"
#include "cutlass/kernel_hardware_info.h"
#include "77_blackwell_fmha/collective/fmha_fusion.hpp"
#include "77_blackwell_fmha/collective/sm100_fmha_load_tma_warpspecialized.hpp"
#include "77_blackwell_fmha/collective/sm100_fmha_fwd_mainloop_tma_warpspecialized.hpp"
#include "77_blackwell_fmha/collective/sm100_fmha_fwd_epilogue_tma_warpspecialized.hpp"
#include "77_blackwell_fmha/kernel/fmha_tile_scheduler.hpp"
#include "77_blackwell_fmha/kernel/sm100_fmha_fwd_kernel_tma_warpspecialized.hpp"

using namespace cute;
using Element    = cutlass::bfloat16_t;
using ElementOut = cutlass::half_t;
using TileShape  = Shape<_256, _128, _64>;

using ProblemShape = cute::tuple<int, int, int, cute::tuple<cute::tuple<int, int>, int>>;
using StrideQ   = cute::tuple<int, _1, cute::tuple<cute::tuple<int, int>, int>>;
using StrideK   = cute::tuple<int, _1, cute::tuple<cute::tuple<_0, int>, int>>;
using StrideV   = StrideK;
using StrideO   = StrideQ;
using StrideLSE = cute::tuple<_1, cute::tuple<cute::tuple<int, int>, int>>;

using TileScheduler = std::conditional_t<
    cute::true_type::value,
    cutlass::fmha::kernel::PersistentTileScheduler,
    cutlass::fmha::kernel::IndividualTileScheduler>;

using Mainloop = cutlass::fmha::collective::Sm100FmhaFwdMainloopTmaWarpspecialized<
    Element, float, float, TileShape, StrideQ, StrideK, StrideV,
    cutlass::fmha::collective::NoMask>;

using Kernel = cutlass::fmha::kernel::Sm100FmhaFwdKernelTmaWarpspecialized<
    ProblemShape, Mainloop,
    cutlass::fmha::collective::Sm100FmhaFwdEpilogueTmaWarpspecialized<
        ElementOut, float, typename Mainloop::TileShapePV, StrideO, StrideLSE>,
    TileScheduler>;

auto* _anchor = &cutlass::device_kernel<Kernel>;


// ===== COMPILED SASS (sm_100a) =====

	.target	sm_100a

	.elftype	@"ET_EXEC"


//--------------------- .note.nv.tkinfo           --------------------------
	.section	.note.nv.tkinfo,"",@"SHT_NOTE"
	.sectionflags	@"SHF_NOTE_NV_TKINFO"
	.tkinfo
        /*0018*/ 	.word	0x00000002
        /*0030*/ 	.string	""
        /*0030*/ 	.string	"ptxas"
        /*0030*/ 	.string	"Cuda compilation tools, release 13.0, V13.0.88"
        /*0030*/ 	.string	"Build cuda_13.0.r13.0/compiler.36424714_0"
        /*0030*/ 	.string	"-arch sm_100a -m 64 "



//--------------------- .note.nv.cuinfo           --------------------------
	.section	.note.nv.cuinfo,"",@"SHT_NOTE"
	.sectionflags	@"SHF_NOTE_NV_CUINFO"
        /*0018*/ 	.short	0x0002
        /*001a*/ 	.short	0x0064
        /*001c*/ 	.short	0x0082
	.zero		2


//--------------------- .nv.info                  --------------------------
	.section	.nv.info,"",@"SHT_CUDA_INFO"
	.align	4


	//----- nvinfo : EIATTR_REGCOUNT
	.align		4
        /*0000*/ 	.byte	0x04, 0x2f
        /*0002*/ 	.short	(.L_34 - .L_33)
	.align		4
.L_33:
        /*0004*/ 	.word	index@(_ZN7cutlass13device_kernelINS_4fmha6kernel36Sm100FmhaFwdKernelTmaWarpspecializedIN4cute5tupleIJiiiNS5_IJNS5_IJiiEEEiEEEEEENS1_10collective38Sm100FmhaFwdMainloopTmaWarpspecializedINS_10bfloat16_tEffNS5_IJNS4_1CILi256EEENSC_ILi128EEENSC_ILi64EEEEEENS5_IJiNSC_ILi1EEES7_EEENS5_IJiSH_NS5_IJNS5_IJNSC_ILi0EEEiEEEiEEEEEESM_NS9_6NoMaskENS5_IJNSC_ILi2EEESH_SH_EEENSC_ILb0EEEEENS9_38Sm100FmhaFwdEpilogueTmaWarpspecializedINS_6half_tEfNS5_IJSE_SF_SE_EEESI_NS5_IJSH_S7_EEESQ_EENS2_23PersistentTileSchedulerENS2_41Sm100FmhaCtxKernelWarpspecializedScheduleEEEEEvNT_6ParamsE)
        /*0008*/ 	.word	0x00000080


	//----- nvinfo : EIATTR_FRAME_SIZE
	.align		4
.L_34:
        /*000c*/ 	.byte	0x04, 0x11
        /*000e*/ 	.short	(.L_36 - .L_35)
	.align		4
.L_35:
        /*0010*/ 	.word	index@($__internal_3_$__cuda_sm3x_div_rn_noftz_f32_slowpath)
        /*0014*/ 	.word	0x00000070


	//----- nvinfo : EIATTR_FRAME_SIZE
	.align		4
.L_36:
        /*0018*/ 	.byte	0x04, 0x11
        /*001a*/ 	.short	(.L_38 - .L_37)
	.align		4
.L_37:
        /*001c*/ 	.word	index@($__internal_2_$__cuda_sm10x_tcgen05_guardrail_trap_unallocated_columns_being_dealloced)
        /*0020*/ 	.word	0x00000070


	//----- nvinfo : EIATTR_FRAME_SIZE
	.align		4
.L_38:
        /*0024*/ 	.byte	0x04, 0x11
        /*0026*/ 	.short	(.L_40 - .L_39)
	.align		4
.L_39:
        /*0028*/ 	.word	index@($__internal_1_$__cuda_sm10x_tcgen05_guardrail_trap_phase_invalid_during_alloc)
        /*002c*/ 	.word	0x00000070


	//----- nvinfo : EIATTR_FRAME_SIZE
	.align		4
.L_40:
        /*0030*/ 	.byte	0x04, 0x11
        /*0032*/ 	.short	(.L_42 - .L_41)
	.align		4
.L_41:
        /*0034*/ 	.word	index@($__internal_0_$__cuda_sm10x_tcgen05_guardrail_trap_col_being_dealloced_not_returned_by_alloc)
        /*0038*/ 	.word	0x00000070


	//----- nvinfo : EIATTR_FRAME_SIZE
	.align		4
.L_42:
        /*003c*/ 	.byte	0x04, 0x11
        /*003e*/ 	.short	(.L_44 - .L_43)
	.align		4
.L_43:
        /*0040*/ 	.word	index@(_ZN7cutlass13device_kernelINS_4fmha6kernel36Sm100FmhaFwdKernelTmaWarpspecializedIN4cute5tupleIJiiiNS5_IJNS5_IJiiEEEiEEEEEENS1_10collective38Sm100FmhaFwdMainloopTmaWarpspecializedINS_10bfloat16_tEffNS5_IJNS4_1CILi256EEENSC_ILi128EEENSC_ILi64EEEEEENS5_IJiNSC_ILi1EEES7_EEENS5_IJiSH_NS5_IJNS5_IJNSC_ILi0EEEiEEEiEEEEEESM_NS9_6NoMaskENS5_IJNSC_ILi2EEESH_SH_EEENSC_ILb0EEEEENS9_38Sm100FmhaFwdEpilogueTmaWarpspecializedINS_6half_tEfNS5_IJSE_SF_SE_EEESI_NS5_IJSH_S7_EEESQ_EENS2_23PersistentTileSchedulerENS2_41Sm100FmhaCtxKernelWarpspecializedScheduleEEEEEvNT_6ParamsE)
        /*0044*/ 	.word	0x00000070


	//----- nvinfo : EIATTR_MIN_STACK_SIZE
	.align		4
.L_44:
        /*0048*/ 	.byte	0x04, 0x12
        /*004a*/ 	.short	(.L_46 - .L_45)
	.align		4
.L_45:
        /*004c*/ 	.word	index@(_ZN7cutlass13device_kernelINS_4fmha6kernel36Sm100FmhaFwdKernelTmaWarpspecializedIN4cute5tupleIJiiiNS5_IJNS5_IJiiEEEiEEEEEENS1_10collective38Sm100FmhaFwdMainloopTmaWarpspecializedINS_10bfloat16_tEffNS5_IJNS4_1CILi256EEENSC_ILi128EEENSC_ILi64EEEEEENS5_IJiNSC_ILi1EEES7_EEENS5_IJiSH_NS5_IJNS5_IJNSC_ILi0EEEiEEEiEEEEEESM_NS9_6NoMaskENS5_IJNSC_ILi2EEESH_SH_EEENSC_ILb0EEEEENS9_38Sm100FmhaFwdEpilogueTmaWarpspecializedINS_6half_tEfNS5_IJSE_SF_SE_EEESI_NS5_IJSH_S7_EEESQ_EENS2_23PersistentTileSchedulerENS2_41Sm100FmhaCtxKernelWarpspecializedScheduleEEEEEvNT_6ParamsE)
        /*0050*/ 	.word	0x00000070
.L_46:


//--------------------- .nv.compat                --------------------------
	.section	.nv.compat,"",@"SHT_CUDA_COMPAT_INFO"
	.align	4
        /*0000*/ 	.byte	0x02, 0x09, 0x01, 0x00, 0x02, 0x02, 0x02, 0x00, 0x02, 0x05, 0x05, 0x00, 0x03, 0x07, 0x01, 0x01
        /*0010*/ 	.byte	0x02, 0x03, 0x01, 0x00, 0x02, 0x06, 0x01, 0x00, 0x04, 0x0b, 0x08, 0x00, 0x01, 0x00, 0x00, 0x00
        /*0020*/ 	.byte	0x00, 0x00, 0x00, 0x00


//--------------------- .nv.info._ZN7cutlass13device_kernelINS_4fmha6kernel36Sm100FmhaFwdKernelTmaWarpspecializedIN4cute5tupleIJiiiNS5_IJNS5_IJiiEEEiEEEEEENS1_10collective38Sm100FmhaFwdMainloopTmaWarpspecializedINS_10bfloat16_tEffNS5_IJNS4_1CILi256EEENSC_ILi128EEENSC_ILi64EEEEEENS5_IJiNSC_ILi1EEES7_EEENS5_IJiSH_NS5_IJNS5_IJNSC_ILi0EEEiEEEiEEEEEESM_NS9_6NoMaskENS5_IJNSC_ILi2EEESH_SH_EEENSC_ILb0EEEEENS9_38Sm100FmhaFwdEpilogueTmaWarpspecializedINS_6half_tEfNS5_IJSE_SF_SE_EEESI_NS5_IJSH_S7_EEESQ_EENS2_23PersistentTileSchedulerENS2_41Sm100FmhaCtxKernelWarpspecializedScheduleEEEEEvNT_6ParamsE --------------------------
	.section	.nv.info._ZN7cutlass13device_kernelINS_4fmha6kernel36Sm100FmhaFwdKernelTmaWarpspecializedIN4cute5tupleIJiiiNS5_IJNS5_IJiiEEEiEEEEEENS1_10collective38Sm100FmhaFwdMainloopTmaWarpspecializedINS_10bfloat16_tEffNS5_IJNS4_1CILi256EEENSC_ILi128EEENSC_ILi64EEEEEENS5_IJiNSC_ILi1EEES7_EEENS5_IJiSH_NS5_IJNS5_IJNSC_ILi0EEEiEEEiEEEEEESM_NS9_6NoMaskENS5_IJNSC_ILi2EEESH_SH_EEENSC_ILb0EEEEENS9_38Sm100FmhaFwdEpilogueTmaWarpspecializedINS_6half_tEfNS5_IJSE_SF_SE_EEESI_NS5_IJSH_S7_EEESQ_EENS2_23PersistentTileSchedulerENS2_41Sm100FmhaCtxKernelWarpspecializedScheduleEEEEEvNT_6ParamsE,"",@"SHT_CUDA_INFO"
	.sectionflags	@""
	.align	4


	//----- nvinfo : EIATTR_CUDA_API_VERSION
	.align		4
        /*0000*/ 	.byte	0x04, 0x37
        /*0002*/ 	.short	(.L_48 - .L_47)
.L_47:
        /*0004*/ 	.word	0x00000082


	//----- nvinfo : EIATTR_KPARAM_INFO
	.align		4
.L_48:
        /*0008*/ 	.byte	0x04, 0x17
        /*000a*/ 	.short	(.L_50 - .L_49)
.L_49:
        /*000c*/ 	.word	0x00000000
        /*0010*/ 	.short	0x0000
        /*0012*/ 	.short	0x0000
        /*0014*/ 	.byte	0x00, 0xf0, 0x01, 0x18


	//----- nvinfo : EIATTR_AT_ENTRY_FRAGMENTS
	.align		4
.L_50:
        /*0018*/ 	.byte	0x04, 0x4f
        /*001a*/ 	.short	(.L_52 - .L_51)


	//   ....[0]....
.L_51:
        /*001c*/ 	.word	0x00000006


	//----- nvinfo : EIATTR_RESERVED_SMEM_USED
	.align		4
.L_52:
        /*0020*/ 	.byte	0x01, 0x41
	.zero		2


	//----- nvinfo : EIATTR_SPARSE_MMA_MASK
	.align		4
        /*0024*/ 	.byte	0x03, 0x50
        /*0026*/ 	.short	0x0000


	//----- nvinfo : EIATTR_TCGEN05_1CTA_USED
	.align		4
        /*0028*/ 	.byte	0x01, 0x51
	.zero		2


	//----- nvinfo : EIATTR_MAXREG_COUNT
	.align		4
        /*002c*/ 	.byte	0x03, 0x1b
        /*002e*/ 	.short	0x0080


	//----- nvinfo : EIATTR_NUM_BARRIERS
	.align		4
        /*0030*/ 	.byte	0x02, 0x4c
        /*0032*/ 	.byte	0x01
	.zero		1


	//----- nvinfo : EIATTR_EXTERNS
	.align		4
        /*0034*/ 	.byte	0x04, 0x0f
        /*0036*/ 	.short	(.L_54 - .L_53)


	//   ....[0]....
	.align		4
.L_53:
        /*0038*/ 	.word	index@(vprintf)


	//   ....[1]....
	.align		4
        /*003c*/ 	.word	index@(__assertfail)


	//----- nvinfo : EIATTR_ANNOTATIONS
	.align		4
.L_54:
        /*0040*/ 	.byte	0x04, 0x55
        /*0042*/ 	.short	(.L_56 - .L_55)


	//   ....[0]....
.L_55:
        /*0044*/ 	.word	0x00000001
        /*0048*/ 	.byte	0x60, 0xdf, 0x00, 0x00, 0x01, 0x00, 0x00, 0x00, 0x70, 0xdf, 0x00, 0x00, 0x01, 0x00, 0x00, 0x00
        /* <DEDUP_REMOVED lines=22> */
        /*01b8*/ 	.byte	0xb0, 0x10, 0x01, 0x00, 0x01, 0x00, 0x00, 0x00, 0xc0, 0x10, 0x01, 0x00


	//----- nvinfo : EIATTR_MERCURY_ISA_VERSION
	.align		4
.L_56:
        /*01c4*/ 	.byte	0x03, 0x5f
        /*01c6*/ 	.short	0x0101


	//----- nvinfo : EIATTR_INT_WARP_WIDE_INSTR_OFFSETS
	.align		4
        /*01c8*/ 	.byte	0x04, 0x31
        /*01ca*/ 	.short	(.L_58 - .L_57)


	//   ....[0]....
.L_57:
        /*01cc*/ 	.word	0x00014d60


	//   ....[1]....
        /*01d0*/ 	.word	0x00014da0


	//   ....[2]....
        /*01d4*/ 	.word	0x00014dd0


	//----- nvinfo : EIATTR_COOP_GROUP_MASK_REGIDS
	.align		4
.L_58:
        /*01d8*/ 	.byte	0x04, 0x29
        /*01da*/ 	.short	(.L_60 - .L_59)


	//   ....[0]....
.L_59:
        /*01dc*/ 	.word	0xffffffff


	//   ....[1]....
        /*01e0*/ 	.word	0xffffffff


	//   ....[2]....
        /*01e4*/ 	.word	0xffffffff


	//   ....[3]....
        /*01e8*/ 	.word	0xffffffff


	//   ....[4]....
        /*01ec*/ 	.word	0xffffffff


	//   ....[5]....
        /*01f0*/ 	.word	0xffffffff


	//   ....[6]....
        /*01f4*/ 	.word	0xffffffff


	//   ....[7]....
        /*01f8*/ 	.word	0xffffffff


	//   ....[8]....
        /*01fc*/ 	.word	0xffffffff


	//   ....[9]....
        /*0200*/ 	.word	0xffffffff


	//   ....[10]....
        /*0204*/ 	.word	0xffffffff


	//   ....[11]....
        /*0208*/ 	.word	0xffffffff


	//   ....[12]....
        /*020c*/ 	.word	0xffffffff


	//   ....[13]....
        /*0210*/ 	.word	0xffffffff


	//   ....[14]....
        /*0214*/ 	.word	0xffffffff


	//   ....[15]....
        /*0218*/ 	.word	0xffffffff


	//   ....[16]....
        /*021c*/ 	.word	0xffffffff


	//   ....[17]....
        /*0220*/ 	.word	0xffffffff


	//----- nvinfo : EIATTR_COOP_GROUP_INSTR_OFFSETS
	.align		4
.L_60:
        /*0224*/ 	.byte	0x04, 0x28
        /*0226*/ 	.short	(.L_62 - .L_61)


	//   ....[0]....
.L_61:
        /*0228*/ 	.word	0x00000120


	//   ....[1]....
        /*022c*/ 	.word	0x000008e0


	//   ....[2]....
        /*0230*/ 	.word	0x00000b10


	//   ....[3]....
        /*0234*/ 	.word	0x00000c40


	//   ....[4]....
        /*0238*/ 	.word	0x00000d80


	//   ....[5]....
        /*023c*/ 	.word	0x00001040


	//   ....[6]....
        /*0240*/ 	.word	0x00001230


	//   ....[7]....
        /*0244*/ 	.word	0x00001320


	//   ....[8]....
        /*0248*/ 	.word	0x00001480


	//   ....[9]....
        /*024c*/ 	.word	0x000015e0


	//   ....[10]....
        /*0250*/ 	.word	0x000019c0


	//   ....[11]....
        /*0254*/ 	.word	0x00001bd0


	//   ....[12]....
        /*0258*/ 	.word	0x00001be0


	//   ....[13]....
        /*025c*/ 	.word	0x00008e80


	//   ....[14]....
        /*0260*/ 	.word	0x00009900


	//   ....[15]....
        /*0264*/ 	.word	0x0000d110


	//   ....[16]....
        /*0268*/ 	.word	0x00014c70


	//   ....[17]....
        /*026c*/ 	.word	0x00014ea0


	//----- nvinfo : EIATTR_REG_RECONFIG
	.align		4
.L_62:
        /*0270*/ 	.byte	0x01, 0x54
	.zero		2


	//----- nvinfo : EIATTR_VRC_CTA_INIT_COUNT
	.align		4
        /*0274*/ 	.byte	0x02, 0x4a
        /*0276*/ 	.byte	0x80
	.zero		1


	//----- nvinfo : EIATTR_SYSCALL_OFFSETS
	.align		4
        /*0278*/ 	.byte	0x04, 0x46
        /*027a*/ 	.short	(.L_64 - .L_63)


	//   ....[0]....
.L_63:
        /*027c*/ 	.word	0x00004ac0


	//   ....[1]....
        /*0280*/ 	.word	0x00004b80


	//   ....[2]....
        /*0284*/ 	.word	0x00004bf0


	//   ....[3]....
        /*0288*/ 	.word	0x00004c60


	//   ....[4]....
        /*028c*/ 	.word	0x00004cd0


	//   ....[5]....
        /*0290*/ 	.word	0x00004d70


	//   ....[6]....
        /*0294*/ 	.word	0x00004e50


	//   ....[7]....
        /*0298*/ 	.word	0x00004ef0


	//   ....[8]....
        /*029c*/ 	.word	0x00004f90


	//   ....[9]....
        /*02a0*/ 	.word	0x00005030


	//   ....[10]....
        /*02a4*/ 	.word	0x000050a0


	//   ....[11]....
        /*02a8*/ 	.word	0x00005140


	//   ....[12]....
        /*02ac*/ 	.word	0x000051e0


	//   ....[13]....
        /*02b0*/ 	.word	0x00005250


	//   ....[14]....
        /*02b4*/ 	.word	0x000052f0


	//   ....[15]....
        /*02b8*/ 	.word	0x00005390


	//   ....[16]....
        /*02bc*/ 	.word	0x00005430


	//   ....[17]....
        /*02c0*/ 	.word	0x000054d0


	//   ....[18]....
        /*02c4*/ 	.word	0x00005540


	//   ....[19]....
        /*02c8*/ 	.word	0x000055e0


	//   ....[20]....
        /*02cc*/ 	.word	0x00005680


	//   ....[21]....
        /*02d0*/ 	.word	0x000056f0


	//   ....[22]....
        /*02d4*/ 	.word	0x00005790


	//   ....[23]....
        /*02d8*/ 	.word	0x00005830


	//   ....[24]....
        /*02dc*/ 	.word	0x000058d0


	//   ....[25]....
        /*02e0*/ 	.word	0x00005970


	//   ....[26]....
        /*02e4*/ 	.word	0x000059e0


	//   ....[27]....
        /*02e8*/ 	.word	0x00005a80


	//   ....[28]....
        /*02ec*/ 	.word	0x00005b20


	//   ....[29]....
        /*02f0*/ 	.word	0x00005b90


	//   ....[30]....
        /*02f4*/ 	.word	0x00005c30


	//   ....[31]....
        /*02f8*/ 	.word	0x00005cd0


	//   ....[32]....
        /*02fc*/ 	.word	0x00005d70


	//   ....[33]....
        /*0300*/ 	.word	0x00005e10


	//   ....[34]....
        /*0304*/ 	.word	0x00005eb0


	//   ....[35]....
        /*0308*/ 	.word	0x00005f50


	//   ....[36]....
        /*030c*/ 	.word	0x00005fc0


	//   ....[37]....
        /*0310*/ 	.word	0x00006060


	//   ....[38]....
        /*0314*/ 	.word	0x00006100


	//   ....[39]....
        /*0318*/ 	.word	0x00006170


	//   ....[40]....
        /*031c*/ 	.word	0x00006210


	//   ....[41]....
        /*0320*/ 	.word	0x000062b0


	//   ....[42]....
        /*0324*/ 	.word	0x00006350


	//   ....[43]....
        /*0328*/ 	.word	0x000063f0


	//   ....[44]....
        /*032c*/ 	.word	0x00006460


	//   ....[45]....
        /*0330*/ 	.word	0x00006500


	//   ....[46]....
        /*0334*/ 	.word	0x000065a0


	//   ....[47]....
        /*0338*/ 	.word	0x00006610


	//   ....[48]....
        /*033c*/ 	.word	0x000066a0


	//   ....[49]....
        /*0340*/ 	.word	0x00006740


	//   ....[50]....
        /*0344*/ 	.word	0x000067e0


	//   ....[51]....
        /*0348*/ 	.word	0x00006880


	//   ....[52]....
        /*034c*/ 	.word	0x000068f0


	//   ....[53]....
        /*0350*/ 	.word	0x00006980


	//   ....[54]....
        /*0354*/ 	.word	0x00006a20


	//   ....[55]....
        /*0358*/ 	.word	0x00006a90


	//   ....[56]....
        /*035c*/ 	.word	0x00006b30


	//   ....[57]....
        /*0360*/ 	.word	0x00006bd0


	//   ....[58]....
        /*0364*/ 	.word	0x00006c70


	//   ....[59]....
        /*0368*/ 	.word	0x00006d10


	//   ....[60]....
        /*036c*/ 	.word	0x00009020


	//   ....[61]....
        /*0370*/ 	.word	0x00009250


	//   ....[62]....
        /*0374*/ 	.word	0x00009480


	//   ....[63]....
        /*0378*/ 	.word	0x00009aa0


	//   ....[64]....
        /*037c*/ 	.word	0x00009cd0


	//   ....[65]....
        /*0380*/ 	.word	0x00009f00


	//   ....[66]....
        /*0384*/ 	.word	0x0000a870


	//   ....[67]....
        /*0388*/ 	.word	0x0000abb0


	//   ....[68]....
        /*038c*/ 	.word	0x0000aef0


	//   ....[69]....
        /*0390*/ 	.word	0x0000bd50


	//   ....[70]....
        /*0394*/ 	.word	0x0000c090


	//   ....[71]....
        /*0398*/ 	.word	0x0000c3d0


	//   ....[72]....
        /*039c*/ 	.word	0x0000d350


	//   ....[73]....
        /*03a0*/ 	.word	0x0000d4c0


	//   ....[74]....
        /*03a4*/ 	.word	0x0000d630


	//   ....[75]....
        /*03a8*/ 	.word	0x0000d7a0


	//   ....[76]....
        /*03ac*/ 	.word	0x0000dd30


	//   ....[77]....
        /*03b0*/ 	.word	0x000108e0


	//   ....[78]....
        /*03b4*/ 	.word	0x00010be0


	//   ....[79]....
        /*03b8*/ 	.word	0x00011640


	//----- nvinfo : EIATTR_MBARRIER_INSTR_OFFSETS
	.align		4
.L_64:
        /*03bc*/ 	.byte	0x04, 0x39
        /*03be*/ 	.short	(.L_66 - .L_65)


	//   ....[0]....
.L_65:
        /*03c0*/ 	.word	0x000009c0
        /*03c4*/ 	.word	0x000000ff
        /*03c8*/ 	.word	0x0001c000
        /*03cc*/ 	.short	0x0100
        /*03ce*/ 	.byte	0x05
	.zero		1


	//   ....[1]....
        /*03d0*/ 	.word	0x000009d0
        /*03d4*/ 	.word	0x000000ff
        /*03d8*/ 	.word	0x0001c010
        /*03dc*/ 	.short	0x0100
        /*03de*/ 	.byte	0x05
	.zero		1


	//   ....[2]....
        /*03e0*/ 	.word	0x000009e0
        /*03e4*/ 	.word	0x000000ff
        /*03e8*/ 	.word	0x0001c008
        /*03ec*/ 	.short	0x0100
        /*03ee*/ 	.byte	0x05
	.zero		1


	//   ....[3]....
        /*03f0*/ 	.word	0x000009f0
        /*03f4*/ 	.word	0x000000ff
        /*03f8*/ 	.word	0x0001c018
        /*03fc*/ 	.short	0x0100
        /*03fe*/ 	.byte	0x05
	.zero		1


	//   ....[4]....
        /*0400*/ 	.word	0x00000bd0
        /*0404*/ 	.word	0x000000ff
        /*0408*/ 	.word	0x0001c020
        /*040c*/ 	.short	0x0100
        /*040e*/ 	.byte	0x05
	.zero		1


	//   ....[5]....
        /*0410*/ 	.word	0x00000be0
        /*0414*/ 	.word	0x000000ff
        /*0418*/ 	.word	0x0001c038
        /*041c*/ 	.short	0x0100
        /*041e*/ 	.byte	0x05
	.zero		1


	//   ....[6]....
        /*0420*/ 	.word	0x00000bf0
        /*0424*/ 	.word	0x000000ff
        /*0428*/ 	.word	0x0001c028
        /*042c*/ 	.short	0x0100
        /*042e*/ 	.byte	0x05
	.zero		1


	//   ....[7]....
        /*0430*/ 	.word	0x00000c00
        /*0434*/ 	.word	0x000000ff
        /*0438*/ 	.word	0x0001c040
        /*043c*/ 	.short	0x0100
        /*043e*/ 	.byte	0x05
	.zero		1


	//   ....[8]....
        /*0440*/ 	.word	0x00000c10
        /*0444*/ 	.word	0x000000ff
        /*0448*/ 	.word	0x0001c030
        /*044c*/ 	.short	0x0100
        /*044e*/ 	.byte	0x05
	.zero		1


	//   ....[9]....
        /*0450*/ 	.word	0x00000c20
        /*0454*/ 	.word	0x000000ff
        /*0458*/ 	.word	0x0001c048
        /*045c*/ 	.short	0x0100
        /*045e*/ 	.byte	0x05
	.zero		1


	//   ....[10]....
        /*0460*/ 	.word	0x00000d50
        /*0464*/ 	.word	0x000000ff
        /*0468*/ 	.word	0x0001c050
        /*046c*/ 	.short	0x0100
        /*046e*/ 	.byte	0x06
	.zero		1


	//   ....[11]....
        /*0470*/ 	.word	0x00000d60
        /*0474*/ 	.word	0x000000ff
        /*0478*/ 	.word	0x0001c058
        /*047c*/ 	.short	0x0100
        /*047e*/ 	.byte	0x06
	.zero		1


	//   ....[12]....
        /*0480*/ 	.word	0x00000f10
        /*0484*/ 	.word	0x000000ff
        /*0488*/ 	.word	0x0001c060
        /*048c*/ 	.short	0x0100
        /*048e*/ 	.byte	0x08
	.zero		1


	//   ....[13]....
        /*0490*/ 	.word	0x00000f20
        /*0494*/ 	.word	0x000000ff
        /*0498*/ 	.word	0x0001c068
        /*049c*/ 	.short	0x0100
        /*049e*/ 	.byte	0x08
	.zero		1


	//   ....[14]....
        /*04a0*/ 	.word	0x00001100
        /*04a4*/ 	.word	0x000000ff
        /*04a8*/ 	.word	0x0001c070
        /*04ac*/ 	.short	0x0100
        /*04ae*/ 	.byte	0x08
	.zero		1


	//   ....[15]....
        /*04b0*/ 	.word	0x00001110
        /*04b4*/ 	.word	0x000000ff
        /*04b8*/ 	.word	0x0001c078
        /*04bc*/ 	.short	0x0100
        /*04be*/ 	.byte	0x08
	.zero		1


	//   ....[16]....
        /*04c0*/ 	.word	0x000012f0
        /*04c4*/ 	.word	0x000000ff
        /*04c8*/ 	.word	0x0001c080
        /*04cc*/ 	.short	0x0100
        /*04ce*/ 	.byte	0x09
	.zero		1


	//   ....[17]....
        /*04d0*/ 	.word	0x00001300
        /*04d4*/ 	.word	0x000000ff
        /*04d8*/ 	.word	0x0001c088
        /*04dc*/ 	.short	0x0100
        /*04de*/ 	.byte	0x09
	.zero		1


	//   ....[18]....
        /*04e0*/ 	.word	0x00001430
        /*04e4*/ 	.word	0x000000ff
        /*04e8*/ 	.word	0x0001c090
        /*04ec*/ 	.short	0x0100
        /*04ee*/ 	.byte	0x0a
	.zero		1


	//   ....[19]....
        /*04f0*/ 	.word	0x00001440
        /*04f4*/ 	.word	0x000000ff
        /*04f8*/ 	.word	0x0001c0a0
        /*04fc*/ 	.short	0x0100
        /*04fe*/ 	.byte	0x0a
	.zero		1


	//   ....[20]....
        /*0500*/ 	.word	0x00001450
        /*0504*/ 	.word	0x000000ff
        /*0508*/ 	.word	0x0001c098
        /*050c*/ 	.short	0x0100
        /*050e*/ 	.byte	0x0a
	.zero		1


	//   ....[21]....
        /*0510*/ 	.word	0x00001460
        /*0514*/ 	.word	0x000000ff
        /*0518*/ 	.word	0x0001c0a8
        /*051c*/ 	.short	0x0100
        /*051e*/ 	.byte	0x0a
	.zero		1


	//   ....[22]....
        /*0520*/ 	.word	0x00001590
        /*0524*/ 	.word	0x000000ff
        /*0528*/ 	.word	0x0001c0b0
        /*052c*/ 	.short	0x0100
        /*052e*/ 	.byte	0x0a
	.zero		1


	//   ....[23]....
        /*0530*/ 	.word	0x000015a0
        /*0534*/ 	.word	0x000000ff
        /*0538*/ 	.word	0x0001c0c0
        /*053c*/ 	.short	0x0100
        /*053e*/ 	.byte	0x0a
	.zero		1


	//   ....[24]....
        /*0540*/ 	.word	0x000015b0
        /*0544*/ 	.word	0x000000ff
        /*0548*/ 	.word	0x0001c0b8
        /*054c*/ 	.short	0x0100
        /*054e*/ 	.byte	0x0a
	.zero		1


	//   ....[25]....
        /*0550*/ 	.word	0x000015c0
        /*0554*/ 	.word	0x000000ff
        /*0558*/ 	.word	0x0001c0c8
        /*055c*/ 	.short	0x0100
        /*055e*/ 	.byte	0x0a
	.zero		1


	//   ....[26]....
        /*0560*/ 	.word	0x000016c0
        /*0564*/ 	.word	0x000000ff
        /*0568*/ 	.word	0x0001c0d0
        /*056c*/ 	.short	0x0100
        /*056e*/ 	.byte	0x09
	.zero		1


	//   ....[27]....
        /*0570*/ 	.word	0x000016d0
        /*0574*/ 	.word	0x000000ff
        /*0578*/ 	.word	0x0001c0d8
        /*057c*/ 	.short	0x0100
        /*057e*/ 	.byte	0x09
	.zero		1


	//   ....[28]....
        /*0580*/ 	.word	0x00001cb0
        /*0584*/ 	.word	0x000000ff
        /*0588*/ 	.word	0x0001c000
        /*058c*/ 	.short	0x010a
        /*058e*/ 	.byte	0x14
	.zero		1


	//   ....[29]....
        /*0590*/ 	.word	0x00001d30
        /*0594*/ 	.word	0x000000ff
        /*0598*/ 	.word	0x0001c020
        /*059c*/ 	.short	0x010a
        /*059e*/ 	.byte	0x06
	.zero		1


	//   ....[30]....
        /*05a0*/ 	.word	0x00001e10
        /*05a4*/ 	.word	0x000000ff
        /*05a8*/ 	.word	0x0001c058
        /*05ac*/ 	.short	0x010a
        /*05ae*/ 	.byte	0x14
	.zero		1


	//   ....[31]....
        /*05b0*/ 	.word	0x000020f0
        /*05b4*/ 	.word	0x000000ff
        /*05b8*/ 	.word	0x0001c008
        /*05bc*/ 	.short	0x010a
        /*05be*/ 	.byte	0x14
	.zero		1


	//   ....[32]....
        /*05c0*/ 	.word	0x00002180
        /*05c4*/ 	.word	0x000000ff
        /*05c8*/ 	.word	0x0001c068
        /*05cc*/ 	.short	0x010a
        /*05ce*/ 	.byte	0x14
	.zero		1


	//   ....[33]....
        /*05d0*/ 	.word	0x00002450
        /*05d4*/ 	.word	0x000000ff
        /*05d8*/ 	.word	0x0001c020
        /*05dc*/ 	.short	0x010a
        /*05de*/ 	.byte	0x04
	.zero		1


	//   ....[34]....
        /*05e0*/ 	.word	0x00002500
        /*05e4*/ 	.word	0x000000ff
        /*05e8*/ 	.word	0x0001c0a0
        /*05ec*/ 	.short	0x010a
        /*05ee*/ 	.byte	0x14
	.zero		1


	//   ....[35]....
        /*05f0*/ 	.word	0x00002580
        /*05f4*/ 	.word	0x000000ff
        /*05f8*/ 	.word	0x0001c058
        /*05fc*/ 	.short	0x010a
        /*05fe*/ 	.byte	0x14
	.zero		1


	//   ....[36]....
        /*0600*/ 	.word	0x00002bc0
        /*0604*/ 	.word	0x000000ff
        /*0608*/ 	.word	0x0001c020
        /*060c*/ 	.short	0x010a
        /*060e*/ 	.byte	0x07
	.zero		1


	//   ....[37]....
        /*0610*/ 	.word	0x00002fa0
        /*0614*/ 	.word	0x000000ff
        /*0618*/ 	.word	0x0001c0a8
        /*061c*/ 	.short	0x010a
        /*061e*/ 	.byte	0x14
	.zero		1


	//   ....[38]....
        /*0620*/ 	.word	0x00003020
        /*0624*/ 	.word	0x000000ff
        /*0628*/ 	.word	0x0001c068
        /*062c*/ 	.short	0x010a
        /*062e*/ 	.byte	0x14
	.zero		1


	//   ....[39]....
        /*0630*/ 	.word	0x00003850
        /*0634*/ 	.word	0x000000ff
        /*0638*/ 	.word	0x0001c020
        /*063c*/ 	.short	0x010a
        /*063e*/ 	.byte	0x04
	.zero		1


	//   ....[40]....
        /*0640*/ 	.word	0x00003900
        /*0644*/ 	.word	0x000000ff
        /*0648*/ 	.word	0x0001c0a0
        /*064c*/ 	.short	0x010a
        /*064e*/ 	.byte	0x14
	.zero		1


	//   ....[41]....
        /*0650*/ 	.word	0x000039b0
        /*0654*/ 	.word	0x000000ff
        /*0658*/ 	.word	0x0001c058
        /*065c*/ 	.short	0x010a
        /*065e*/ 	.byte	0x14
	.zero		1


	//   ....[42]....
        /*0660*/ 	.word	0x00003f50
        /*0664*/ 	.word	0x000000ff
        /*0668*/ 	.word	0x0001c0a8
        /*066c*/ 	.short	0x010a
        /*066e*/ 	.byte	0x14
	.zero		1


	//   ....[43]....
        /*0670*/ 	.word	0x00003fd0
        /*0674*/ 	.word	0x000000ff
        /*0678*/ 	.word	0x0001c068
        /*067c*/ 	.short	0x010a
        /*067e*/ 	.byte	0x14
	.zero		1


	//   ....[44]....
        /*0680*/ 	.word	0x000049c0
        /*0684*/ 	.word	0x0000004c
        /*0688*/ 	.word	0x0001c0c0
        /*068c*/ 	.short	0x010a
        /*068e*/ 	.byte	0xff
	.zero		1


	//   ....[45]....
        /*0690*/ 	.word	0x00007b30
        /*0694*/ 	.word	0x0000004c
        /*0698*/ 	.word	0x0001c0b0
        /*069c*/ 	.short	0x0101
        /*069e*/ 	.byte	0xff
	.zero		1


	//   ....[46]....
        /*06a0*/ 	.word	0x000085e0
        /*06a4*/ 	.word	0x0000004c
        /*06a8*/ 	.word	0x0001c0c8
        /*06ac*/ 	.short	0x010a
        /*06ae*/ 	.byte	0xff
	.zero		1


	//   ....[47]....
        /*06b0*/ 	.word	0x000089e0
        /*06b4*/ 	.word	0x0000004c
        /*06b8*/ 	.word	0x0001c0b8
        /*06bc*/ 	.short	0x0101
        /*06be*/ 	.byte	0xff
	.zero		1


	//   ....[48]....
        /*06c0*/ 	.word	0x00008a90
        /*06c4*/ 	.word	0x0000003c
        /*06c8*/ 	.word	0x0001c070
        /*06cc*/ 	.short	0x010a
        /*06ce*/ 	.byte	0xff
	.zero		1


	//   ....[49]....
        /*06d0*/ 	.word	0x00008b20
        /*06d4*/ 	.word	0x00000000
        /*06d8*/ 	.word	0x00000000
        /*06dc*/ 	.short	0x0101
        /*06de*/ 	.byte	0xff
	.zero		1


	//   ....[50]....
        /*06e0*/ 	.word	0x00008b80
        /*06e4*/ 	.word	0x0000003c
        /*06e8*/ 	.word	0x0001c080
        /*06ec*/ 	.short	0x010a
        /*06ee*/ 	.byte	0xff
	.zero		1


	//   ....[51]....
        /*06f0*/ 	.word	0x00008ce0
        /*06f4*/ 	.word	0x0000003c
        /*06f8*/ 	.word	0x0001c070
        /*06fc*/ 	.short	0x010a
        /*06fe*/ 	.byte	0xff
	.zero		1


	//   ....[52]....
        /*0700*/ 	.word	0x00008e60
        /*0704*/ 	.word	0x0000003c
        /*0708*/ 	.word	0x0001c090
        /*070c*/ 	.short	0x010a
        /*070e*/ 	.byte	0xff
	.zero		1


	//   ....[53]....
        /*0710*/ 	.word	0x000096a0
        /*0714*/ 	.word	0x00000000
        /*0718*/ 	.word	0x00000000
        /*071c*/ 	.short	0x0101
        /*071e*/ 	.byte	0xff
	.zero		1


	//   ....[54]....
        /*0720*/ 	.word	0x00009720
        /*0724*/ 	.word	0x00000000
        /*0728*/ 	.word	0x00000000
        /*072c*/ 	.short	0x0101
        /*072e*/ 	.byte	0xff
	.zero		1


	//   ....[55]....
        /*0730*/ 	.word	0x00009780
        /*0734*/ 	.word	0x0000003c
        /*0738*/ 	.word	0x0001c080
        /*073c*/ 	.short	0x010a
        /*073e*/ 	.byte	0xff
	.zero		1


	//   ....[56]....
        /*0740*/ 	.word	0x000098e0
        /*0744*/ 	.word	0x0000003c
        /*0748*/ 	.word	0x0001c098
        /*074c*/ 	.short	0x010a
        /*074e*/ 	.byte	0xff
	.zero		1


	//   ....[57]....
        /*0750*/ 	.word	0x0000a100
        /*0754*/ 	.word	0x00000000
        /*0758*/ 	.word	0x00000000
        /*075c*/ 	.short	0x0101
        /*075e*/ 	.byte	0xff
	.zero		1


	//   ....[58]....
        /*0760*/ 	.word	0x0000a190
        /*0764*/ 	.word	0x00000002
        /*0768*/ 	.word	0x00000000
        /*076c*/ 	.short	0x0101
        /*076e*/ 	.byte	0xff
	.zero		1


	//   ....[59]....
        /*0770*/ 	.word	0x0000a220
        /*0774*/ 	.word	0x00000003
        /*0778*/ 	.word	0x00000000
        /*077c*/ 	.short	0x0101
        /*077e*/ 	.byte	0xff
	.zero		1


	//   ....[60]....
        /*0780*/ 	.word	0x0000a270
        /*0784*/ 	.word	0x0000003c
        /*0788*/ 	.word	0x0001c070
        /*078c*/ 	.short	0x010a
        /*078e*/ 	.byte	0xff
	.zero		1


	//   ....[61]....
        /*0790*/ 	.word	0x0000a300
        /*0794*/ 	.word	0x00000000
        /*0798*/ 	.word	0x00000000
        /*079c*/ 	.short	0x0101
        /*079e*/ 	.byte	0xff
	.zero		1


	//   ....[62]....
        /*07a0*/ 	.word	0x0000a360
        /*07a4*/ 	.word	0x0000003c
        /*07a8*/ 	.word	0x0001c090
        /*07ac*/ 	.short	0x010a
        /*07ae*/ 	.byte	0xff
	.zero		1


	//   ....[63]....
        /*07b0*/ 	.word	0x0000a3e0
        /*07b4*/ 	.word	0x0000003c
        /*07b8*/ 	.word	0x0001c0c0
        /*07bc*/ 	.short	0x010a
        /*07be*/ 	.byte	0xff
	.zero		1


	//   ....[64]....
        /*07c0*/ 	.word	0x0000b710
        /*07c4*/ 	.word	0x00000000
        /*07c8*/ 	.word	0x00000000
        /*07cc*/ 	.short	0x0101
        /*07ce*/ 	.byte	0xff
	.zero		1


	//   ....[65]....
        /*07d0*/ 	.word	0x0000b740
        /*07d4*/ 	.word	0x0000003c
        /*07d8*/ 	.word	0x0001c0b0
        /*07dc*/ 	.short	0x0101
        /*07de*/ 	.byte	0xff
	.zero		1


	//   ....[66]....
        /*07e0*/ 	.word	0x0000b7c0
        /*07e4*/ 	.word	0x0000003c
        /*07e8*/ 	.word	0x0001c080
        /*07ec*/ 	.short	0x010a
        /*07ee*/ 	.byte	0xff
	.zero		1


	//   ....[67]....
        /*07f0*/ 	.word	0x0000b850
        /*07f4*/ 	.word	0x00000000
        /*07f8*/ 	.word	0x00000000
        /*07fc*/ 	.short	0x0101
        /*07fe*/ 	.byte	0xff
	.zero		1


	//   ....[68]....
        /*0800*/ 	.word	0x0000b8a0
        /*0804*/ 	.word	0x0000003c
        /*0808*/ 	.word	0x0001c098
        /*080c*/ 	.short	0x010a
        /*080e*/ 	.byte	0xff
	.zero		1


	//   ....[69]....
        /*0810*/ 	.word	0x0000b920
        /*0814*/ 	.word	0x0000003c
        /*0818*/ 	.word	0x0001c0c8
        /*081c*/ 	.short	0x010a
        /*081e*/ 	.byte	0xff
	.zero		1


	//   ....[70]....
        /*0820*/ 	.word	0x0000cc00
        /*0824*/ 	.word	0x0000003e
        /*0828*/ 	.word	0x00000000
        /*082c*/ 	.short	0x0101
        /*082e*/ 	.byte	0xff
	.zero		1


	//   ....[71]....
        /*0830*/ 	.word	0x0000cc30
        /*0834*/ 	.word	0x0000003c
        /*0838*/ 	.word	0x0001c0b8
        /*083c*/ 	.short	0x0101
        /*083e*/ 	.byte	0xff
	.zero		1


	//   ....[72]....
        /*0840*/ 	.word	0x0000cfd0
        /*0844*/ 	.word	0x000000ff
        /*0848*/ 	.word	0x00000000
        /*084c*/ 	.short	0x010a
        /*084e*/ 	.byte	0x07
	.zero		1


	//   ....[73]....
        /*0850*/ 	.word	0x0000d230
        /*0854*/ 	.word	0x000000ff
        /*0858*/ 	.word	0x00000000
        /*085c*/ 	.short	0x010a
        /*085e*/ 	.byte	0x05
	.zero		1


	//   ....[74]....
        /*0860*/ 	.word	0x0000de60
        /*0864*/ 	.word	0x000000ff
        /*0868*/ 	.word	0x00000000
        /*086c*/ 	.short	0x0101
        /*086e*/ 	.byte	0x04
	.zero		1


	//   ....[75]....
        /*0870*/ 	.word	0x0000ded0
        /*0874*/ 	.word	0x000000ff
        /*0878*/ 	.word	0x00000000
        /*087c*/ 	.short	0x010a
        /*087e*/ 	.byte	0x2a
	.zero		1


	//   ....[76]....
        /*0880*/ 	.word	0x0000e140
        /*0884*/ 	.word	0x000000ff
        /*0888*/ 	.word	0x00000000
        /*088c*/ 	.short	0x0101
        /*088e*/ 	.byte	0x29
	.zero		1


	//   ....[77]....
        /*0890*/ 	.word	0x00010ce0
        /*0894*/ 	.word	0x000000ff
        /*0898*/ 	.word	0x00000000
        /*089c*/ 	.short	0x0101
        /*089e*/ 	.byte	0x05
	.zero		1


	//   ....[78]....
        /*08a0*/ 	.word	0x00010e80
        /*08a4*/ 	.word	0x000000ff
        /*08a8*/ 	.word	0x00000000
        /*08ac*/ 	.short	0x010a
        /*08ae*/ 	.byte	0x06
	.zero		1


	//   ....[79]....
        /*08b0*/ 	.word	0x00011520
        /*08b4*/ 	.word	0x000000ff
        /*08b8*/ 	.word	0x00000000
        /*08bc*/ 	.short	0x010a
        /*08be*/ 	.byte	0x06
	.zero		1


	//   ....[80]....
        /*08c0*/ 	.word	0x00011780
        /*08c4*/ 	.word	0x000000ff
        /*08c8*/ 	.word	0x00000000
        /*08cc*/ 	.short	0x0101
        /*08ce*/ 	.byte	0x04
	.zero		1


	//   ....[81]....
        /*08d0*/ 	.word	0x00011810
        /*08d4*/ 	.word	0x000000ff
        /*08d8*/ 	.word	0x00000000
        /*08dc*/ 	.short	0x010a
        /*08de*/ 	.byte	0x04
	.zero		1


	//   ....[82]....
        /*08e0*/ 	.word	0x000118c0
        /*08e4*/ 	.word	0x000000ff
        /*08e8*/ 	.word	0x00000000
        /*08ec*/ 	.short	0x0101
        /*08ee*/ 	.byte	0x04
	.zero		1


	//   ....[83]....
        /*08f0*/ 	.word	0x00011f20
        /*08f4*/ 	.word	0x000000ff
        /*08f8*/ 	.word	0x0001c010
        /*08fc*/ 	.short	0x010a
        /*08fe*/ 	.byte	0x08
	.zero		1


	//   ....[84]....
        /*0900*/ 	.word	0x000120d0
        /*0904*/ 	.word	0x000000ff
        /*0908*/ 	.word	0x0001c038
        /*090c*/ 	.short	0x010a
        /*090e*/ 	.byte	0x11
	.zero		1


	//   ....[85]....
        /*0910*/ 	.word	0x000122d0
        /*0914*/ 	.word	0x000000ff
        /*0918*/ 	.word	0x0001c018
        /*091c*/ 	.short	0x010a
        /*091e*/ 	.byte	0x08
	.zero		1


	//   ....[86]....
        /*0920*/ 	.word	0x000124c0
        /*0924*/ 	.word	0x000000ff
        /*0928*/ 	.word	0x0001c038
        /*092c*/ 	.short	0x010a
        /*092e*/ 	.byte	0x11
	.zero		1


	//   ....[87]....
        /*0930*/ 	.word	0x00012800
        /*0934*/ 	.word	0x000000ff
        /*0938*/ 	.word	0x0001c038
        /*093c*/ 	.short	0x010a
        /*093e*/ 	.byte	0x11
	.zero		1


	//   ....[88]....
        /*0940*/ 	.word	0x00012a30
        /*0944*/ 	.word	0x000000ff
        /*0948*/ 	.word	0x0001c038
        /*094c*/ 	.short	0x010a
        /*094e*/ 	.byte	0x11
	.zero		1


	//   ....[89]....
        /*0950*/ 	.word	0x00012c30
        /*0954*/ 	.word	0x000000ff
        /*0958*/ 	.word	0x0001c038
        /*095c*/ 	.short	0x010a
        /*095e*/ 	.byte	0x11
	.zero		1


	//   ....[90]....
        /*0960*/ 	.word	0x00012e30
        /*0964*/ 	.word	0x000000ff
        /*0968*/ 	.word	0x0001c038
        /*096c*/ 	.short	0x010a
        /*096e*/ 	.byte	0x11
	.zero		1


	//   ....[91]....
        /*0970*/ 	.word	0x00013030
        /*0974*/ 	.word	0x000000ff
        /*0978*/ 	.word	0x0001c038
        /*097c*/ 	.short	0x010a
        /*097e*/ 	.byte	0x11
	.zero		1


	//   ....[92]....
        /*0980*/ 	.word	0x00013230
        /*0984*/ 	.word	0x000000ff
        /*0988*/ 	.word	0x0001c038
        /*098c*/ 	.short	0x010a
        /*098e*/ 	.byte	0x11
	.zero		1


	//   ....[93]....
        /*0990*/ 	.word	0x00013440
        /*0994*/ 	.word	0x000000ff
        /*0998*/ 	.word	0x0001c038
        /*099c*/ 	.short	0x010a
        /*099e*/ 	.byte	0x11
	.zero		1


	//   ....[94]....
        /*09a0*/ 	.word	0x00013640
        /*09a4*/ 	.word	0x000000ff
        /*09a8*/ 	.word	0x0001c038
        /*09ac*/ 	.short	0x010a
        /*09ae*/ 	.byte	0x11
	.zero		1


	//   ....[95]....
        /*09b0*/ 	.word	0x00013890
        /*09b4*/ 	.word	0x000000ff
        /*09b8*/ 	.word	0x0001c038
        /*09bc*/ 	.short	0x010a
        /*09be*/ 	.byte	0x11
	.zero		1


	//   ....[96]....
        /*09c0*/ 	.word	0x00013a90
        /*09c4*/ 	.word	0x000000ff
        /*09c8*/ 	.word	0x0001c038
        /*09cc*/ 	.short	0x010a
        /*09ce*/ 	.byte	0x11
	.zero		1


	//   ....[97]....
        /*09d0*/ 	.word	0x00013cb0
        /*09d4*/ 	.word	0x000000ff
        /*09d8*/ 	.word	0x0001c038
        /*09dc*/ 	.short	0x010a
        /*09de*/ 	.byte	0x11
	.zero		1


	//   ....[98]....
        /*09e0*/ 	.word	0x00013eb0
        /*09e4*/ 	.word	0x000000ff
        /*09e8*/ 	.word	0x0001c038
        /*09ec*/ 	.short	0x010a
        /*09ee*/ 	.byte	0x11
	.zero		1


	//   ....[99]....
        /*09f0*/ 	.word	0x000140e0
        /*09f4*/ 	.word	0x000000ff
        /*09f8*/ 	.word	0x0001c038
        /*09fc*/ 	.short	0x010a
        /*09fe*/ 	.byte	0x11
	.zero		1


	//   ....[100]....
        /*0a00*/ 	.word	0x000142e0
        /*0a04*/ 	.word	0x000000ff
        /*0a08*/ 	.word	0x0001c038
        /*0a0c*/ 	.short	0x010a
        /*0a0e*/ 	.byte	0x09
	.zero		1


	//   ....[101]....
        /*0a10*/ 	.word	0x000149a0
        /*0a14*/ 	.word	0x000000ff
        /*0a18*/ 	.word	0x0001c0b0
        /*0a1c*/ 	.short	0x010a
        /*0a1e*/ 	.byte	0x11
	.zero		1


	//   ....[102]....
        /*0a20*/ 	.word	0x00014a40
        /*0a24*/ 	.word	0x000000ff
        /*0a28*/ 	.word	0x0001c0b8
        /*0a2c*/ 	.short	0x010a
        /*0a2e*/ 	.byte	0x11
	.zero		1


	//   ....[103]....
        /*0a30*/ 	.word	0x00014b20
        /*0a34*/ 	.word	0x000000ff
        /*0a38*/ 	.word	0x00000000
        /*0a3c*/ 	.short	0x0101
        /*0a3e*/ 	.byte	0x08
	.zero		1


	//   ....[104]....
        /*0a40*/ 	.word	0x00014ba0
        /*0a44*/ 	.word	0x000000ff
        /*0a48*/ 	.word	0x00000000
        /*0a4c*/ 	.short	0x0101
        /*0a4e*/ 	.byte	0x11
	.zero		1


	//   ....[105]....
        /*0a50*/ 	.word	0x00014ed0
        /*0a54*/ 	.word	0x00000002
        /*0a58*/ 	.word	0x0001c000
        /*0a5c*/ 	.short	0x010a
        /*0a5e*/ 	.byte	0xff
	.zero		1


	//   ....[106]....
        /*0a60*/ 	.word	0x00014f30
        /*0a64*/ 	.word	0x00000005
        /*0a68*/ 	.word	0x0001c020
        /*0a6c*/ 	.short	0x010a
        /*0a6e*/ 	.byte	0xff
	.zero		1


	//   ....[107]....
        /*0a70*/ 	.word	0x00014f90
        /*0a74*/ 	.word	0x00000005
        /*0a78*/ 	.word	0x0001c058
        /*0a7c*/ 	.short	0x010a
        /*0a7e*/ 	.byte	0xff
	.zero		1


	//   ....[108]....
        /*0a80*/ 	.word	0x00014ff0
        /*0a84*/ 	.word	0x00000002
        /*0a88*/ 	.word	0x0001c008
        /*0a8c*/ 	.short	0x010a
        /*0a8e*/ 	.byte	0xff
	.zero		1


	//   ....[109]....
        /*0a90*/ 	.word	0x00015050
        /*0a94*/ 	.word	0x00000002
        /*0a98*/ 	.word	0x0001c068
        /*0a9c*/ 	.short	0x010a
        /*0a9e*/ 	.byte	0xff
	.zero		1


	//   ....[110]....
        /*0aa0*/ 	.word	0x000150b0
        /*0aa4*/ 	.word	0x00000002
        /*0aa8*/ 	.word	0x0001c020
        /*0aac*/ 	.short	0x010a
        /*0aae*/ 	.byte	0xff
	.zero		1


	//   ....[111]....
        /*0ab0*/ 	.word	0x00015110
        /*0ab4*/ 	.word	0x00000002
        /*0ab8*/ 	.word	0x0001c0a0
        /*0abc*/ 	.short	0x010a
        /*0abe*/ 	.byte	0xff
	.zero		1


	//   ....[112]....
        /*0ac0*/ 	.word	0x00015170
        /*0ac4*/ 	.word	0x00000002
        /*0ac8*/ 	.word	0x0001c058
        /*0acc*/ 	.short	0x010a
        /*0ace*/ 	.byte	0xff
	.zero		1


	//   ....[113]....
        /*0ad0*/ 	.word	0x000151d0
        /*0ad4*/ 	.word	0x00000002
        /*0ad8*/ 	.word	0x0001c020
        /*0adc*/ 	.short	0x010a
        /*0ade*/ 	.byte	0xff
	.zero		1


	//   ....[114]....
        /*0ae0*/ 	.word	0x00015230
        /*0ae4*/ 	.word	0x00000002
        /*0ae8*/ 	.word	0x0001c0a8
        /*0aec*/ 	.short	0x010a
        /*0aee*/ 	.byte	0xff
	.zero		1


	//   ....[115]....
        /*0af0*/ 	.word	0x00015290
        /*0af4*/ 	.word	0x00000002
        /*0af8*/ 	.word	0x0001c068
        /*0afc*/ 	.short	0x010a
        /*0afe*/ 	.byte	0xff
	.zero		1


	//   ....[116]....
        /*0b00*/ 	.word	0x000152f0
        /*0b04*/ 	.word	0x00000002
        /*0b08*/ 	.word	0x0001c020
        /*0b0c*/ 	.short	0x010a
        /*0b0e*/ 	.byte	0xff
	.zero		1


	//   ....[117]....
        /*0b10*/ 	.word	0x00015350
        /*0b14*/ 	.word	0x00000002
        /*0b18*/ 	.word	0x0001c0a0
        /*0b1c*/ 	.short	0x010a
        /*0b1e*/ 	.byte	0xff
	.zero		1


	//   ....[118]....
        /*0b20*/ 	.word	0x000153d0
        /*0b24*/ 	.word	0x00000002
        /*0b28*/ 	.word	0x0001c058
        /*0b2c*/ 	.short	0x010a
        /*0b2e*/ 	.byte	0xff
	.zero		1


	//   ....[119]....
        /*0b30*/ 	.word	0x00015430
        /*0b34*/ 	.word	0x00000002
        /*0b38*/ 	.word	0x0001c0a8
        /*0b3c*/ 	.short	0x010a
        /*0b3e*/ 	.byte	0xff
	.zero		1


	//   ....[120]....
        /*0b40*/ 	.word	0x00015490
        /*0b44*/ 	.word	0x00000002
        /*0b48*/ 	.word	0x0001c068
        /*0b4c*/ 	.short	0x010a
        /*0b4e*/ 	.byte	0xff
	.zero		1


	//   ....[121]....
        /*0b50*/ 	.word	0x000154e0
        /*0b54*/ 	.word	0x0000004c
        /*0b58*/ 	.word	0x0001c0c0
        /*0b5c*/ 	.short	0x010a
        /*0b5e*/ 	.byte	0xff
	.zero		1


	//   ....[122]....
        /*0b60*/ 	.word	0x00015530
        /*0b64*/ 	.word	0x0000004c
        /*0b68*/ 	.word	0x0001c0c8
        /*0b6c*/ 	.short	0x010a
        /*0b6e*/ 	.byte	0xff
	.zero		1


	//   ....[123]....
        /*0b70*/ 	.word	0x00015580
        /*0b74*/ 	.word	0x0000003c
        /*0b78*/ 	.word	0x0001c070
        /*0b7c*/ 	.short	0x010a
        /*0b7e*/ 	.byte	0xff
	.zero		1


	//   ....[124]....
        /*0b80*/ 	.word	0x000155d0
        /*0b84*/ 	.word	0x0000003c
        /*0b88*/ 	.word	0x0001c080
        /*0b8c*/ 	.short	0x010a
        /*0b8e*/ 	.byte	0xff
	.zero		1


	//   ....[125]....
        /*0b90*/ 	.word	0x00015620
        /*0b94*/ 	.word	0x0000003c
        /*0b98*/ 	.word	0x0001c070
        /*0b9c*/ 	.short	0x010a
        /*0b9e*/ 	.byte	0xff
	.zero		1


	//   ....[126]....
        /*0ba0*/ 	.word	0x00015670
        /*0ba4*/ 	.word	0x0000003c
        /*0ba8*/ 	.word	0x0001c090
        /*0bac*/ 	.short	0x010a
        /*0bae*/ 	.byte	0xff
	.zero		1


	//   ....[127]....
        /*0bb0*/ 	.word	0x000156c0
        /*0bb4*/ 	.word	0x0000003c
        /*0bb8*/ 	.word	0x0001c080
        /*0bbc*/ 	.short	0x010a
        /*0bbe*/ 	.byte	0xff
	.zero		1


	//   ....[128]....
        /*0bc0*/ 	.word	0x00015710
        /*0bc4*/ 	.word	0x0000003c
        /*0bc8*/ 	.word	0x0001c098
        /*0bcc*/ 	.short	0x010a
        /*0bce*/ 	.byte	0xff
	.zero		1


	//   ....[129]....
        /*0bd0*/ 	.word	0x00015760
        /*0bd4*/ 	.word	0x0000003c
        /*0bd8*/ 	.word	0x0001c070
        /*0bdc*/ 	.short	0x010a
        /*0bde*/ 	.byte	0xff
	.zero		1


	//   ....[130]....
        /*0be0*/ 	.word	0x000157b0
        /*0be4*/ 	.word	0x0000003c
        /*0be8*/ 	.word	0x0001c090
        /*0bec*/ 	.short	0x010a
        /*0bee*/ 	.byte	0xff
	.zero		1


	//   ....[131]....
        /*0bf0*/ 	.word	0x00015800
        /*0bf4*/ 	.word	0x0000003c
        /*0bf8*/ 	.word	0x0001c0c0
        /*0bfc*/ 	.short	0x010a
        /*0bfe*/ 	.byte	0xff
	.zero		1


	//   ....[132]....
        /*0c00*/ 	.word	0x00015850
        /*0c04*/ 	.word	0x0000003c
        /*0c08*/ 	.word	0x0001c080
        /*0c0c*/ 	.short	0x010a
        /*0c0e*/ 	.byte	0xff
	.zero		1


	//   ....[133]....
        /*0c10*/ 	.word	0x000158a0
        /*0c14*/ 	.word	0x0000003c
        /*0c18*/ 	.word	0x0001c098
        /*0c1c*/ 	.short	0x010a
        /*0c1e*/ 	.byte	0xff
	.zero		1


	//   ....[134]....
        /*0c20*/ 	.word	0x000158f0
        /*0c24*/ 	.word	0x0000003c
        /*0c28*/ 	.word	0x0001c0c8
        /*0c2c*/ 	.short	0x010a
        /*0c2e*/ 	.byte	0xff
	.zero		1


	//   ....[135]....
        /*0c30*/ 	.word	0x00015950
        /*0c34*/ 	.word	0x00000002
        /*0c38*/ 	.word	0x00000000
        /*0c3c*/ 	.short	0x010a
        /*0c3e*/ 	.byte	0xff
	.zero		1


	//   ....[136]....
        /*0c40*/ 	.word	0x000159b0
        /*0c44*/ 	.word	0x00000002
        /*0c48*/ 	.word	0x00000000
        /*0c4c*/ 	.short	0x010a
        /*0c4e*/ 	.byte	0xff
	.zero		1


	//   ....[137]....
        /*0c50*/ 	.word	0x00015a10
        /*0c54*/ 	.word	0x00000003
        /*0c58*/ 	.word	0x00000000
        /*0c5c*/ 	.short	0x010a
        /*0c5e*/ 	.byte	0xff
	.zero		1


	//   ....[138]....
        /*0c60*/ 	.word	0x00015a70
        /*0c64*/ 	.word	0x00000002
        /*0c68*/ 	.word	0x00000000
        /*0c6c*/ 	.short	0x010a
        /*0c6e*/ 	.byte	0xff
	.zero		1


	//   ....[139]....
        /*0c70*/ 	.word	0x00015ad0
        /*0c74*/ 	.word	0x00000002
        /*0c78*/ 	.word	0x00000000
        /*0c7c*/ 	.short	0x010a
        /*0c7e*/ 	.byte	0xff
	.zero		1


	//   ....[140]....
        /*0c80*/ 	.word	0x00015b30
        /*0c84*/ 	.word	0x00000002
        /*0c88*/ 	.word	0x00000000
        /*0c8c*/ 	.short	0x010a
        /*0c8e*/ 	.byte	0xff
	.zero		1


	//   ....[141]....
        /*0c90*/ 	.word	0x00015b90
        /*0c94*/ 	.word	0x00000003
        /*0c98*/ 	.word	0x0001c010
        /*0c9c*/ 	.short	0x010a
        /*0c9e*/ 	.byte	0xff
	.zero		1


	//   ....[142]....
        /*0ca0*/ 	.word	0x00015bf0
        /*0ca4*/ 	.word	0x00000005
        /*0ca8*/ 	.word	0x0001c038
        /*0cac*/ 	.short	0x010a
        /*0cae*/ 	.byte	0xff
	.zero		1


	//   ....[143]....
        /*0cb0*/ 	.word	0x00015c50
        /*0cb4*/ 	.word	0x00000005
        /*0cb8*/ 	.word	0x0001c018
        /*0cbc*/ 	.short	0x010a
        /*0cbe*/ 	.byte	0xff
	.zero		1


	//   ....[144]....
        /*0cc0*/ 	.word	0x00015cb0
        /*0cc4*/ 	.word	0x00000003
        /*0cc8*/ 	.word	0x0001c038
        /*0ccc*/ 	.short	0x010a
        /*0cce*/ 	.byte	0xff
	.zero		1


	//   ....[145]....
        /*0cd0*/ 	.word	0x00015d10
        /*0cd4*/ 	.word	0x00000003
        /*0cd8*/ 	.word	0x0001c038
        /*0cdc*/ 	.short	0x010a
        /*0cde*/ 	.byte	0xff
	.zero		1


	//   ....[146]....
        /*0ce0*/ 	.word	0x00015d70
        /*0ce4*/ 	.word	0x00000003
        /*0ce8*/ 	.word	0x0001c038
        /*0cec*/ 	.short	0x010a
        /*0cee*/ 	.byte	0xff
	.zero		1


	//   ....[147]....
        /*0cf0*/ 	.word	0x00015dd0
        /*0cf4*/ 	.word	0x00000003
        /*0cf8*/ 	.word	0x0001c038
        /*0cfc*/ 	.short	0x010a
        /*0cfe*/ 	.byte	0xff
	.zero		1


	//   ....[148]....
        /*0d00*/ 	.word	0x00015e30
        /*0d04*/ 	.word	0x00000003
        /*0d08*/ 	.word	0x0001c038
        /*0d0c*/ 	.short	0x010a
        /*0d0e*/ 	.byte	0xff
	.zero		1


	//   ....[149]....
        /*0d10*/ 	.word	0x00015e90
        /*0d14*/ 	.word	0x00000003
        /*0d18*/ 	.word	0x0001c038
        /*0d1c*/ 	.short	0x010a
        /*0d1e*/ 	.byte	0xff
	.zero		1


	//   ....[150]....
        /*0d20*/ 	.word	0x00015ef0
        /*0d24*/ 	.word	0x00000003
        /*0d28*/ 	.word	0x0001c038
        /*0d2c*/ 	.short	0x010a
        /*0d2e*/ 	.byte	0xff
	.zero		1


	//   ....[151]....
        /*0d30*/ 	.word	0x00015f50
        /*0d34*/ 	.word	0x00000003
        /*0d38*/ 	.word	0x0001c038
        /*0d3c*/ 	.short	0x010a
        /*0d3e*/ 	.byte	0xff
	.zero		1


	//   ....[152]....
        /*0d40*/ 	.word	0x00015fb0
        /*0d44*/ 	.word	0x00000003
        /*0d48*/ 	.word	0x0001c038
        /*0d4c*/ 	.short	0x010a
        /*0d4e*/ 	.byte	0xff
	.zero		1


	//   ....[153]....
        /*0d50*/ 	.word	0x00016010
        /*0d54*/ 	.word	0x00000003
        /*0d58*/ 	.word	0x0001c038
        /*0d5c*/ 	.short	0x010a
        /*0d5e*/ 	.byte	0xff
	.zero		1


	//   ....[154]....
        /*0d60*/ 	.word	0x00016070
        /*0d64*/ 	.word	0x00000003
        /*0d68*/ 	.word	0x0001c038
        /*0d6c*/ 	.short	0x010a
        /*0d6e*/ 	.byte	0xff
	.zero		1


	//   ....[155]....
        /*0d70*/ 	.word	0x000160d0
        /*0d74*/ 	.word	0x00000003
        /*0d78*/ 	.word	0x0001c038
        /*0d7c*/ 	.short	0x010a
        /*0d7e*/ 	.byte	0xff
	.zero		1


	//   ....[156]....
        /*0d80*/ 	.word	0x00016130
        /*0d84*/ 	.word	0x00000003
        /*0d88*/ 	.word	0x0001c038
        /*0d8c*/ 	.short	0x010a
        /*0d8e*/ 	.byte	0xff
	.zero		1


	//   ....[157]....
        /*0d90*/ 	.word	0x00016190
        /*0d94*/ 	.word	0x00000003
        /*0d98*/ 	.word	0x0001c038
        /*0d9c*/ 	.short	0x010a
        /*0d9e*/ 	.byte	0xff
	.zero		1


	//   ....[158]....
        /*0da0*/ 	.word	0x000161f0
        /*0da4*/ 	.word	0x00000003
        /*0da8*/ 	.word	0x0001c038
        /*0dac*/ 	.short	0x010a
        /*0dae*/ 	.byte	0xff
	.zero		1


	//   ....[159]....
        /*0db0*/ 	.word	0x00016250
        /*0db4*/ 	.word	0x00000002
        /*0db8*/ 	.word	0x0001c0b0
        /*0dbc*/ 	.short	0x010a
        /*0dbe*/ 	.byte	0xff
	.zero		1


	//   ....[160]....
        /*0dc0*/ 	.word	0x000162b0
        /*0dc4*/ 	.word	0x00000002
        /*0dc8*/ 	.word	0x0001c0b8
        /*0dcc*/ 	.short	0x010a
        /*0dce*/ 	.byte	0xff
	.zero		1


	//----- nvinfo : EIATTR_NUM_MBARRIERS
	.align		4
.L_66:
        /*0dd0*/ 	.byte	0x03, 0x38
        /*0dd2*/ 	.short	0x001c


	//----- nvinfo : EIATTR_EXIT_INSTR_OFFSETS
	.align		4
        /*0dd4*/ 	.byte	0x04, 0x1c
        /*0dd6*/ 	.short	(.L_68 - .L_67)


	//   ....[0]....
.L_67:
        /*0dd8*/ 	.word	0x000017a0


	//   ....[1]....
        /*0ddc*/ 	.word	0x000045b0


	//   ....[2]....
        /*0de0*/ 	.word	0x00004610


	//   ....[3]....
        /*0de4*/ 	.word	0x0000ccd0


	//   ....[4]....
        /*0de8*/ 	.word	0x0000cd40


	//   ....[5]....
        /*0dec*/ 	.word	0x00011960


	//   ....[6]....
        /*0df0*/ 	.word	0x000119f0


	//   ....[7]....
        /*0df4*/ 	.word	0x00011a40


	//   ....[8]....
        /*0df8*/ 	.word	0x000144d0


	//   ....[9]....
        /*0dfc*/ 	.word	0x00014520


	//   ....[10]....
        /*0e00*/ 	.word	0x00014bf0


	//   ....[11]....
        /*0e04*/ 	.word	0x00014eb0


	//----- nvinfo : EIATTR_INDIRECT_BRANCH_TARGETS
	.align		4
.L_68:
        /*0e08*/ 	.byte	0x04, 0x34
        /*0e0a*/ 	.short	(.L_70 - .L_69)


	//   ....[0]....
.L_69:
        /*0e0c*/ 	.word	.L_x_483@srel
        /*0e10*/ 	.short	0x0
        /*0e12*/ 	.short	0x0
        /*0e14*/ 	.word	0x3
        /*0e18*/ 	.word	.L_x_484@srel
        /*0e1c*/ 	.word	.L_x_485@srel
        /*0e20*/ 	.word	.L_x_486@srel


	//----- nvinfo : EIATTR_MAX_THREADS
	.align		4
.L_70:
        /*0e24*/ 	.byte	0x04, 0x05
        /*0e26*/ 	.short	(.L_72 - .L_71)
.L_71:
        /*0e28*/ 	.word	0x00000200
        /*0e2c*/ 	.word	0x00000001
        /*0e30*/ 	.word	0x00000001


	//----- nvinfo : EIATTR_CRS_STACK_SIZE
	.align		4
.L_72:
        /*0e34*/ 	.byte	0x04, 0x1e
        /*0e36*/ 	.short	(.L_74 - .L_73)
.L_73:
        /*0e38*/ 	.word	0x00000000


	//----- nvinfo : EIATTR_CBANK_PARAM_SIZE
	.align		4
.L_74:
        /*0e3c*/ 	.byte	0x03, 0x19
        /*0e3e*/ 	.short	0x0600


	//----- nvinfo : EIATTR_PARAM_CBANK
	.align		4
        /*0e40*/ 	.byte	0x04, 0x0a
        /*0e42*/ 	.short	(.L_76 - .L_75)
	.align		4
.L_75:
        /*0e44*/ 	.word	index@(.nv.constant0._ZN7cutlass13device_kernelINS_4fmha6kernel36Sm100FmhaFwdKernelTmaWarpspecializedIN4cute5tupleIJiiiNS5_IJNS5_IJiiEEEiEEEEEENS1_10collective38Sm100FmhaFwdMainloopTmaWarpspecializedINS_10bfloat16_tEffNS5_IJNS4_1CILi256EEENSC_ILi128EEENSC_ILi64EEEEEENS5_IJiNSC_ILi1EEES7_EEENS5_IJiSH_NS5_IJNS5_IJNSC_ILi0EEEiEEEiEEEEEESM_NS9_6NoMaskENS5_IJNSC_ILi2EEESH_SH_EEENSC_ILb0EEEEENS9_38Sm100FmhaFwdEpilogueTmaWarpspecializedINS_6half_tEfNS5_IJSE_SF_SE_EEESI_NS5_IJSH_S7_EEESQ_EENS2_23PersistentTileSchedulerENS2_41Sm100FmhaCtxKernelWarpspecializedScheduleEEEEEvNT_6ParamsE)
        /*0e48*/ 	.short	0x0380
        /*0e4a*/ 	.short	0x0600


	//----- nvinfo : EIATTR_SW_WAR
	.align		4
.L_76:
        /*0e4c*/ 	.byte	0x04, 0x36
        /*0e4e*/ 	.short	(.L_78 - .L_77)
.L_77:
        /*0e50*/ 	.word	0x00000008
.L_78:


//--------------------- .nv.callgraph             --------------------------
	.section	.nv.callgraph,"",@"SHT_CUDA_CALLGRAPH"
	.align	4
	.sectionentsize	8
	.align		4
        /*0000*/ 	.word	0x00000000
	.align		4
        /*0004*/ 	.word	0xffffffff
	.align		4
        /*0008*/ 	.word	index@(_ZN7cutlass13device_kernelINS_4fmha6kernel36Sm100FmhaFwdKernelTmaWarpspecializedIN4cute5tupleIJiiiNS5_IJNS5_IJiiEEEiEEEEEENS1_10collective38Sm100FmhaFwdMainloopTmaWarpspecializedINS_10bfloat16_tEffNS5_IJNS4_1CILi256EEENSC_ILi128EEENSC_ILi64EEEEEENS5_IJiNSC_ILi1EEES7_EEENS5_IJiSH_NS5_IJNS5_IJNSC_ILi0EEEiEEEiEEEEEESM_NS9_6NoMaskENS5_IJNSC_ILi2EEESH_SH_EEENSC_ILb0EEEEENS9_38Sm100FmhaFwdEpilogueTmaWarpspecializedINS_6half_tEfNS5_IJSE_SF_SE_EEESI_NS5_IJSH_S7_EEESQ_EENS2_23PersistentTileSchedulerENS2_41Sm100FmhaCtxKernelWarpspecializedScheduleEEEEEvNT_6ParamsE)
	.align		4
        /*000c*/ 	.word	index@(__assertfail)
	.align		4
        /*0010*/ 	.word	index@(_ZN7cutlass13device_kernelINS_4fmha6kernel36Sm100FmhaFwdKernelTmaWarpspecializedIN4cute5tupleIJiiiNS5_IJNS5_IJiiEEEiEEEEEENS1_10collective38Sm100FmhaFwdMainloopTmaWarpspecializedINS_10bfloat16_tEffNS5_IJNS4_1CILi256EEENSC_ILi128EEENSC_ILi64EEEEEENS5_IJiNSC_ILi1EEES7_EEENS5_IJiSH_NS5_IJNS5_IJNSC_ILi0EEEiEEEiEEEEEESM_NS9_6NoMaskENS5_IJNSC_ILi2EEESH_SH_EEENSC_ILb0EEEEENS9_38Sm100FmhaFwdEpilogueTmaWarpspecializedINS_6half_tEfNS5_IJSE_SF_SE_EEESI_NS5_IJSH_S7_EEESQ_EENS2_23PersistentTileSchedulerENS2_41Sm100FmhaCtxKernelWarpspecializedScheduleEEEEEvNT_6ParamsE)
	.align		4
        /*0014*/ 	.word	index@(vprintf)
	.align		4
        /*0018*/ 	.word	0x00000000
	.align		4
        /*001c*/ 	.word	0xfffffffe
	.align		4
        /*0020*/ 	.word	0x00000000
	.align		4
        /*0024*/ 	.word	0xfffffffd
	.align		4
        /*0028*/ 	.word	0x00000000
	.align		4
        /*002c*/ 	.word	0xfffffffc


//--------------------- .nv.constant4             --------------------------
	.section	.nv.constant4,"a",@progbits
	.align	8
	.align		8
.nv.constant4:
        /*0000*/ 	.dword	vprintf
	.align		8
        /*0008*/ 	.dword	__assertfail
	.align		8
        /*0010*/ 	.dword	__unnamed_1
	.align		8
        /*0018*/ 	.dword	__unnamed_2
	.align		8
        /*0020*/ 	.dword	__unnamed_3
	.align		8
        /*0028*/ 	.dword	__unnamed_4
	.align		8
        /*0030*/ 	.dword	__unnamed_5
	.align		8
        /*0038*/ 	.dword	__unnamed_6
	.align		8
        /*0040*/ 	.dword	__unnamed_7
	.align		8
        /*0048*/ 	.dword	_ZN39_INTERNAL_1450f855_4_k_cu_a213228c_32744cuda3std3__45__cpo5beginE
	.align		8
        /*0050*/ 	.dword	_ZN39_INTERNAL_1450f855_4_k_cu_a213228c_32744cuda3std3__45__cpo3endE
	.align		8
        /*0058*/ 	.dword	_ZN39_INTERNAL_1450f855_4_k_cu_a213228c_32744cuda3std3__45__cpo6cbeginE
	.align		8
        /*0060*/ 	.dword	_ZN39_INTERNAL_1450f855_4_k_cu_a213228c_32744cuda3std3__45__cpo4cendE
	.align		8
        /*0068*/ 	.dword	_ZN39_INTERNAL_1450f855_4_k_cu_a213228c_32744cuda3std3__441_GLOBAL__N__1450f855_4_k_cu_a213228c_32746ignoreE
	.align		8
        /*0070*/ 	.dword	_ZN39_INTERNAL_1450f855_4_k_cu_a213228c_32744cuda3std3__419piecewise_constructE
	.align		8
        /*0078*/ 	.dword	_ZN39_INTERNAL_1450f855_4_k_cu_a213228c_32744cuda3std3__48in_placeE
	.align		8
        /*0080*/ 	.dword	_ZN39_INTERNAL_1450f855_4_k_cu_a213228c_32744cuda3std6ranges3__45__cpo4swapE
	.align		8
        /*0088*/ 	.dword	_ZN39_INTERNAL_1450f855_4_k_cu_a213228c_32744cuda3std6ranges3__45__cpo9iter_moveE
	.align		8
        /*0090*/ 	.dword	_ZN39_INTERNAL_1450f855_4_k_cu_a213228c_32744cute7productE
	.align		8
        /*0098*/ 	.dword	_ZN39_INTERNAL_1450f855_4_k_cu_a213228c_32744cute1_E
	.align		8
        /*00a0*/ 	.dword	$str$22
	.align		8
        /*00a8*/ 	.dword	$str$23
	.align		8
        /*00b0*/ 	.dword	$str$26
	.align		8
        /*00b8*/ 	.dword	$str$27
	.align		8
        /*00c0*/ 	.dword	$str$28
	.align		8
        /*00c8*/ 	.dword	$str$29
	.align		8
        /*00d0*/ 	.dword	$str$30
	.align		8
        /*00d8*/ 	.dword	$str$31
	.align		8
        /*00e0*/ 	.dword	$str$32
	.align		8
        /*00e8*/ 	.dword	$str$33
	.align		8
        /*00f0*/ 	.dword	$str$34
	.align		8
        /*00f8*/ 	.dword	$str$35
	.align		8
        /*0100*/ 	.dword	$str$36
	.align		8
        /*0108*/ 	.dword	$str$37


//--------------------- .nv.constant2._ZN7cutlass13device_kernelINS_4fmha6kernel36Sm100FmhaFwdKernelTmaWarpspecializedIN4cute5tupleIJiiiNS5_IJNS5_IJiiEEEiEEEEEENS1_10collective38Sm100FmhaFwdMainloopTmaWarpspecializedINS_10bfloat16_tEffNS5_IJNS4_1CILi256EEENSC_ILi128EEENSC_ILi64EEEEEENS5_IJiNSC_ILi1EEES7_EEENS5_IJiSH_NS5_IJNS5_IJNSC_ILi0EEEiEEEiEEEEEESM_NS9_6NoMaskENS5_IJNSC_ILi2EEESH_SH_EEENSC_ILb0EEEEENS9_38Sm100FmhaFwdEpilogueTmaWarpspecializedINS_6half_tEfNS5_IJSE_SF_SE_EEESI_NS5_IJSH_S7_EEESQ_EENS2_23PersistentTileSchedulerENS2_41Sm100FmhaCtxKernelWarpspecializedScheduleEEEEEvNT_6ParamsE --------------------------
	.section	.nv.constant2._ZN7cutlass13device_kernelINS_4fmha6kernel36Sm100FmhaFwdKernelTmaWarpspecializedIN4cute5tupleIJiiiNS5_IJNS5_IJiiEEEiEEEEEENS1_10collective38Sm100FmhaFwdMainloopTmaWarpspecializedINS_10bfloat16_tEffNS5_IJNS4_1CILi256EEENSC_ILi128EEENSC_ILi64EEEEEENS5_IJiNSC_ILi1EEES7_EEENS5_IJiSH_NS5_IJNS5_IJNSC_ILi0EEEiEEEiEEEEEESM_NS9_6NoMaskENS5_IJNSC_ILi2EEESH_SH_EEENSC_ILb0EEEEENS9_38Sm100FmhaFwdEpilogueTmaWarpspecializedINS_6half_tEfNS5_IJSE_SF_SE_EEESI_NS5_IJSH_S7_EEESQ_EENS2_23PersistentTileSchedulerENS2_41Sm100FmhaCtxKernelWarpspecializedScheduleEEEEEvNT_6ParamsE,"a",@progbits
	.sectionflags	@""
	.align	4
.nv.constant2._ZN7cutlass13device_kernelINS_4fmha6kernel36Sm100FmhaFwdKernelTmaWarpspecializedIN4cute5tupleIJiiiNS5_IJNS5_IJiiEEEiEEEEEENS1_10collective38Sm100FmhaFwdMainloopTmaWarpspecializedINS_10bfloat16_tEffNS5_IJNS4_1CILi256EEENSC_ILi128EEENSC_ILi64EEEEEENS5_IJiNSC_ILi1EEES7_EEENS5_IJiSH_NS5_IJNS5_IJNSC_ILi0EEEiEEEiEEEEEESM_NS9_6NoMaskENS5_IJNSC_ILi2EEESH_SH_EEENSC_ILb0EEEEENS9_38Sm100FmhaFwdEpilogueTmaWarpspecializedINS_6half_tEfNS5_IJSE_SF_SE_EEESI_NS5_IJSH_S7_EEESQ_EENS2_23PersistentTileSchedulerENS2_41Sm100FmhaCtxKernelWarpspecializedScheduleEEEEEvNT_6ParamsE:
        /*0000*/ 	.byte	0x00, 0x1a, 0x01, 0x00, 0xe0, 0x44, 0x01, 0x00, 0xd0, 0x19, 0x01, 0x00


//--------------------- .text._ZN7cutlass13device_kernelINS_4fmha6kernel36Sm100FmhaFwdKernelTmaWarpspecializedIN4cute5tupleIJiiiNS5_IJNS5_IJiiEEEiEEEEEENS1_10collective38Sm100FmhaFwdMainloopTmaWarpspecializedINS_10bfloat16_tEffNS5_IJNS4_1CILi256EEENSC_ILi128EEENSC_ILi64EEEEEENS5_IJiNSC_ILi1EEES7_EEENS5_IJiSH_NS5_IJNS5_IJNSC_ILi0EEEiEEEiEEEEEESM_NS9_6NoMaskENS5_IJNSC_ILi2EEESH_SH_EEENSC_ILb0EEEEENS9_38Sm100FmhaFwdEpilogueTmaWarpspecializedINS_6half_tEfNS5_IJSE_SF_SE_EEESI_NS5_IJSH_S7_EEESQ_EENS2_23PersistentTileSchedulerENS2_41Sm100FmhaCtxKernelWarpspecializedScheduleEEEEEvNT_6ParamsE --------------------------
	.section	.text._ZN7cutlass13device_kernelINS_4fmha6kernel36Sm100FmhaFwdKernelTmaWarpspecializedIN4cute5tupleIJiiiNS5_IJNS5_IJiiEEEiEEEEEENS1_10collective38Sm100FmhaFwdMainloopTmaWarpspecializedINS_10bfloat16_tEffNS5_IJNS4_1CILi256EEENSC_ILi128EEENSC_ILi64EEEEEENS5_IJiNSC_ILi1EEES7_EEENS5_IJiSH_NS5_IJNS5_IJNSC_ILi0EEEiEEEiEEEEEESM_NS9_6NoMaskENS5_IJNSC_ILi2EEESH_SH_EEENSC_ILb0EEEEENS9_38Sm100FmhaFwdEpilogueTmaWarpspecializedINS_6half_tEfNS5_IJSE_SF_SE_EEESI_NS5_IJSH_S7_EEESQ_EENS2_23PersistentTileSchedulerENS2_41Sm100FmhaCtxKernelWarpspecializedScheduleEEEEEvNT_6ParamsE,"ax",@progbits
	.align	128
.text._ZN7cutlass13device_kernelINS_4fmha6kernel36Sm100FmhaFwdKernelTmaWarpspecializedIN4cute5tupleIJiiiNS5_IJNS5_IJiiEEEiEEEEEENS1_10collective38Sm100FmhaFwdMainloopTmaWarpspecializedINS_10bfloat16_tEffNS5_IJNS4_1CILi256EEENSC_ILi128EEENSC_ILi64EEEEEENS5_IJiNSC_ILi1EEES7_EEENS5_IJiSH_NS5_IJNS5_IJNSC_ILi0EEEiEEEiEEEEEESM_NS9_6NoMaskENS5_IJNSC_ILi2EEESH_SH_EEENSC_ILb0EEEEENS9_38Sm100FmhaFwdEpilogueTmaWarpspecializedINS_6half_tEfNS5_IJSE_SF_SE_EEESI_NS5_IJSH_S7_EEESQ_EENS2_23PersistentTileSchedulerENS2_41Sm100FmhaCtxKernelWarpspecializedScheduleEEEEEvNT_6ParamsE:
        .type           _ZN7cutlass13device_kernelINS_4fmha6kernel36Sm100FmhaFwdKernelTmaWarpspecializedIN4cute5tupleIJiiiNS5_IJNS5_IJiiEEEiEEEEEENS1_10collective38Sm100FmhaFwdMainloopTmaWarpspecializedINS_10bfloat16_tEffNS5_IJNS4_1CILi256EEENSC_ILi128EEENSC_ILi64EEEEEENS5_IJiNSC_ILi1EEES7_EEENS5_IJiSH_NS5_IJNS5_IJNSC_ILi0EEEiEEEiEEEEEESM_NS9_6NoMaskENS5_IJNSC_ILi2EEESH_SH_EEENSC_ILb0EEEEENS9_38Sm100FmhaFwdEpilogueTmaWarpspecializedINS_6half_tEfNS5_IJSE_SF_SE_EEESI_NS5_IJSH_S7_EEESQ_EENS2_23PersistentTileSchedulerENS2_41Sm100FmhaCtxKernelWarpspecializedScheduleEEEEEvNT_6ParamsE,@function
        .size           _ZN7cutlass13device_kernelINS_4fmha6kernel36Sm100FmhaFwdKernelTmaWarpspecializedIN4cute5tupleIJiiiNS5_IJNS5_IJiiEEEiEEEEEENS1_10collective38Sm100FmhaFwdMainloopTmaWarpspecializedINS_10bfloat16_tEffNS5_IJNS4_1CILi256EEENSC_ILi128EEENSC_ILi64EEEEEENS5_IJiNSC_ILi1EEES7_EEENS5_IJiSH_NS5_IJNS5_IJNSC_ILi0EEEiEEEiEEEEEESM_NS9_6NoMaskENS5_IJNSC_ILi2EEESH_SH_EEENSC_ILb0EEEEENS9_38Sm100FmhaFwdEpilogueTmaWarpspecializedINS_6half_tEfNS5_IJSE_SF_SE_EEESI_NS5_IJSH_S7_EEESQ_EENS2_23PersistentTileSchedulerENS2_41Sm100FmhaCtxKernelWarpspecializedScheduleEEEEEvNT_6ParamsE,(.L_x_487 - _ZN7cutlass13device_kernelINS_4fmha6kernel36Sm100FmhaFwdKernelTmaWarpspecializedIN4cute5tupleIJiiiNS5_IJNS5_IJiiEEEiEEEEEENS1_10collective38Sm100FmhaFwdMainloopTmaWarpspecializedINS_10bfloat16_tEffNS5_IJNS4_1CILi256EEENSC_ILi128EEENSC_ILi64EEEEEENS5_IJiNSC_ILi1EEES7_EEENS5_IJiSH_NS5_IJNS5_IJNSC_ILi0EEEiEEEiEEEEEESM_NS9_6NoMaskENS5_IJNSC_ILi2EEESH_SH_EEENSC_ILb0EEEEENS9_38Sm100FmhaFwdEpilogueTmaWarpspecializedINS_6half_tEfNS5_IJSE_SF_SE_EEESI_NS5_IJSH_S7_EEESQ_EENS2_23PersistentTileSchedulerENS2_41Sm100FmhaCtxKernelWarpspecializedScheduleEEEEEvNT_6ParamsE)
        .other          _ZN7cutlass13device_kernelINS_4fmha6kernel36Sm100FmhaFwdKernelTmaWarpspecializedIN4cute5tupleIJiiiNS5_IJNS5_IJiiEEEiEEEEEENS1_10collective38Sm100FmhaFwdMainloopTmaWarpspecializedINS_10bfloat16_tEffNS5_IJNS4_1CILi256EEENSC_ILi128EEENSC_ILi64EEEEEENS5_IJiNSC_ILi1EEES7_EEENS5_IJiSH_NS5_IJNS5_IJNSC_ILi0EEEiEEEiEEEEEESM_NS9_6NoMaskENS5_IJNSC_ILi2EEESH_SH_EEENSC_ILb0EEEEENS9_38Sm100FmhaFwdEpilogueTmaWarpspecializedINS_6half_tEfNS5_IJSE_SF_SE_EEESI_NS5_IJSH_S7_EEESQ_EENS2_23PersistentTileSchedulerENS2_41Sm100FmhaCtxKernelWarpspecializedScheduleEEEEEvNT_6ParamsE,@"STO_CUDA_ENTRY STV_DEFAULT"
_ZN7cutlass13device_kernelINS_4fmha6kernel36Sm100FmhaFwdKernelTmaWarpspecializedIN4cute5tupleIJiiiNS5_IJNS5_IJiiEEEiEEEEEENS1_10collective38Sm100FmhaFwdMainloopTmaWarpspecializedINS_10bfloat16_tEffNS5_IJNS4_1CILi256EEENSC_ILi128EEENSC_ILi64EEEEEENS5_IJiNSC_ILi1EEES7_EEENS5_IJiSH_NS5_IJNS5_IJNSC_ILi0EEEiEEEiEEEEEESM_NS9_6NoMaskENS5_IJNSC_ILi2EEESH_SH_EEENSC_ILb0EEEEENS9_38Sm100FmhaFwdEpilogueTmaWarpspecializedINS_6half_tEfNS5_IJSE_SF_SE_EEESI_NS5_IJSH_S7_EEESQ_EENS2_23PersistentTileSchedulerENS2_41Sm100FmhaCtxKernelWarpspecializedScheduleEEEEEvNT_6ParamsE:
[----:B------:R-:W1:Y:S02]  /*0000*/  LDC R1, c[0x0][0x37c] ;  /* 0x0000df00ff017b82 */ /* 0x000e640000000800 */
[----:B-1----:R-:W-:-:S04]  /*0010*/  IADD3 R1, PT, PT, R1, -0x70, RZ ;  /* 0xffffff9001017810 */ /* 0x002fc80007ffe0ff */
[----:B------:R-:W-:Y:S01]  /*0020*/  R2UR UR38, R1 ;  /* 0x00000000012672ca */ /* 0x000fe200000e0000 */
[----:B------:R-:W1:Y:S01]  /*0030*/  S2R R79, SR_TID.X ;  /* 0x00000000004f7919 */ /* 0x000e620000002100 */
[----:B------:R-:W2:Y:S01]  /*0040*/  LDCU UR4, c[0x0][0x2f8] ;  /* 0x00005f00ff0477ac */ /* 0x000ea20008000800 */
[----:B------:R-:W3:Y:S01]  /*0050*/  LDCU UR37, c[0x0][0x2fc] ;  /* 0x00005f80ff2577ac */ /* 0x000ee20008000800 */
[----:B------:R-:W-:Y:S02]  /*0060*/  UPLOP3.LUT UP3, UPT, UPT, UPT, UPT, 0x40, 0x4 ;  /* 0x000000000004789c */ /* 0x000fe40003f6e870 */
[----:B------:R-:W-:Y:S02]  /*0070*/  UPLOP3.LUT UP1, UPT, UPT, UPT, UPT, 0x80, 0x8 ;  /* 0x000000000008789c */ /* 0x000fe40003f2f070 */
[----:B------:R-:W-:Y:S02]  /*0080*/  UPLOP3.LUT UP0, UPT, UPT, UPT, UPT, 0x40, 0x4 ;  /* 0x000000000004789c */ /* 0x000fe40003f0e870 */
[----:B------:R-:W-:-:S02]  /*0090*/  UPLOP3.LUT UP6, UPT, UPT, UPT, UPT, 0x40, 0x4 ;  /* 0x000000000004789c */ /* 0x000fc40003fce870 */
[----:B------:R-:W-:Y:S02]  /*00a0*/  UPLOP3.LUT UP5, UPT, UPT, UPT, UPT, 0x40, 0x4 ;  /* 0x000000000004789c */ /* 0x000fe40003fae870 */
[----:B--2---:R-:W-:Y:S02]  /*00b0*/  UIADD3 UR38, UP2, UPT, UR38, UR4, URZ ;  /* 0x0000000426267290 */ /* 0x004fe4000ff5e0ff */
[----:B------:R-:W-:Y:S02]  /*00c0*/  UP2UR UR41, UPR, URZ, 0x8 ;  /* 0x00000008ff297883 */ /* 0x000fe40008000000 */
[----:B---3--:R-:W-:Y:S02]  /*00d0*/  UIADD3.X UR37, UPT, UPT, URZ, UR37, URZ, UP2, !UPT ;  /* 0x00000025ff257290 */ /* 0x008fe400097fe4ff */
[----:B------:R-:W-:Y:S02]  /*00e0*/  UPLOP3.LUT UP2, UPT, UPT, UPT, UPT, 0x80, 0x8 ;  /* 0x000000000008789c */ /* 0x000fe40003f4f070 */
[----:B------:R-:W-:-:S02]  /*00f0*/  UPLOP3.LUT UP4, UPT, UPT, UPT, UPT, 0x40, 0x4 ;  /* 0x000000000004789c */ /* 0x000fc40003f8e870 */
[----:B------:R-:W-:Y:S01]  /*0100*/  UP2UR UR51, UPR, URZ, 0x4 ;  /* 0x00000004ff337883 */ /* 0x000fe20008000000 */
[----:B-1----:R-:W-:-:S05]  /*0110*/  SHF.R.U32.HI R3, RZ, 0x5, R79 ;  /* 0x00000005ff037819 */ /* 0x002fca000001164f */
[----:B------:R-:W1:Y:S02]  /*0120*/  SHFL.IDX PT, R2, R3, RZ, 0x1f ;  /* 0x00001fff03027589 */ /* 0x000e6400000e0000 */
[----:B-1----:R-:W-:-:S04]  /*0130*/  SHF.R.S32.HI R0, RZ, 0x1f, R2 ;  /* 0x0000001fff007819 */ /* 0x002fc80000011402 */
[----:B------:R-:W-:-:S04]  /*0140*/  LEA.HI R0, R0, R2, RZ, 0x2 ;  /* 0x0000000200007211 */ /* 0x000fc800078f10ff */
[----:B------:R-:W-:-:S04]  /*0150*/  SHF.R.S32.HI R0, RZ, 0x2, R0 ;  /* 0x00000002ff007819 */ /* 0x000fc80000011400 */
[----:B------:R-:W-:-:S13]  /*0160*/  ISETP.NE.AND P0, PT, R0, RZ, PT ;  /* 0x000000ff0000720c */ /* 0x000fda0003f05270 */
[----:B------:R-:W-:Y:S05]  /*0170*/  @!P0 BRA `(.L_x_0) ;  /* 0x0000000400248947 */ /* 0x000fea0003800000 */
[----:B------:R-:W-:-:S13]  /*0180*/  ISETP.NE.AND P0, PT, R0, 0x2, PT ;  /* 0x000000020000780c */ /* 0x000fda0003f05270 */
[----:B------:R-:W-:Y:S05]  /*0190*/  @!P0 BRA `(.L_x_1) ;  /* 0x0000000000f48947 */ /* 0x000fea0003800000 */
[----:B------:R-:W-:-:S13]  /*01a0*/  ISETP.NE.AND P0, PT, R0, 0x1, PT ;  /* 0x000000010000780c */ /* 0x000fda0003f05270 */
[----:B------:R-:W-:Y:S05]  /*01b0*/  @P0 BRA `(.L_x_2) ;  /* 0x00000000002c0947 */ /* 0x000fea0003800000 */
[----:B------:R-:W-:Y:S01]  /*01c0*/  HFMA2 R0, -RZ, RZ, 0, 5.9604644775390625e-08 ;  /* 0x00000001ff007431 */ /* 0x000fe200000001ff */
[----:B------:R-:W-:Y:S02]  /*01d0*/  UPLOP3.LUT UP3, UPT, UPT, UPT, UPT, 0x40, 0x4 ;  /* 0x000000000004789c */ /* 0x000fe40003f6e870 */
[----:B------:R-:W-:Y:S02]  /*01e0*/  UPLOP3.LUT UP2, UPT, UPT, UPT, UPT, 0x40, 0x4 ;  /* 0x000000000004789c */ /* 0x000fe40003f4e870 */
[----:B------:R-:W-:Y:S02]  /*01f0*/  UPLOP3.LUT UP1, UPT, UPT, UPT, UPT, 0x80, 0x8 ;  /* 0x000000000008789c */ /* 0x000fe40003f2f070 */
[----:B------:R-:W-:Y:S02]  /*0200*/  UPLOP3.LUT UP0, UPT, UPT, UPT, UPT, 0x40, 0x4 ;  /* 0x000000000004789c */ /* 0x000fe40003f0e870 */
[----:B------:R-:W-:Y:S02]  /*0210*/  UPLOP3.LUT UP6, UPT, UPT, UPT, UPT, 0x40, 0x4 ;  /* 0x000000000004789c */ /* 0x000fe40003fce870 */
[----:B------:R-:W-:-:S02]  /*0220*/  UPLOP3.LUT UP5, UPT, UPT, UPT, UPT, 0x40, 0x4 ;  /* 0x000000000004789c */ /* 0x000fc40003fae870 */
[----:B------:R-:W-:Y:S02]  /*0230*/  UPLOP3.LUT UP4, UPT, UPT, UPT, UPT, 0x80, 0x8 ;  /* 0x000000000008789c */ /* 0x000fe40003f8f070 */
[----:B------:R-:W-:Y:S02]  /*0240*/  UP2UR UR41, UPR, URZ, 0x8 ;  /* 0x00000008ff297883 */ /* 0x000fe40008000000 */
[----:B------:R-:W-:Y:S01]  /*0250*/  UP2UR UR51, UPR, URZ, 0x4 ;  /* 0x00000004ff337883 */ /* 0x000fe20008000000 */
[----:B------:R-:W-:Y:S11]  /*0260*/  BRA `(.L_x_0) ;  /* 0x0000000000e87947 */ /* 0x000ff60003800000 */
.L_x_2:
[----:B------:R-:W-:Y:S01]  /*0270*/  ISETP.NE.AND P0, PT, R2, 0xc, PT ;  /* 0x0000000c0200780c */ /* 0x000fe20003f05270 */
[----:B------:R-:W-:Y:S01]  /*0280*/  UPLOP3.LUT UP2, UPT, UPT, UPT, UPT, 0x40, 0x4 ;  /* 0x000000000004789c */ /* 0x000fe20003f4e870 */
[----:B------:R-:W-:Y:S01]  /*0290*/  HFMA2 R0, -RZ, RZ, 0, 1.78813934326171875e-07 ;  /* 0x00000003ff007431 */ /* 0x000fe200000001ff */
[----:B------:R-:W-:Y:S02]  /*02a0*/  UPLOP3.LUT UP1, UPT, UPT, UPT, UPT, 0x80, 0x8 ;  /* 0x000000000008789c */ /* 0x000fe40003f2f070 */
[----:B------:R-:W-:Y:S02]  /*02b0*/  UP2UR UR41, UPR, URZ, 0x4 ;  /* 0x00000004ff297883 */ /* 0x000fe40008000000 */
[----:B------:R-:W-:Y:S02]  /*02c0*/  UPLOP3.LUT UP2, UPT, UPT, UPT, UPT, 0x40, 0x4 ;  /* 0x000000000004789c */ /* 0x000fe40003f4e870 */
[----:B------:R-:W-:Y:S02]  /*02d0*/  UPLOP3.LUT UP0, UPT, UPT, UPT, UPT, 0x40, 0x4 ;  /* 0x000000000004789c */ /* 0x000fe40003f0e870 */
[----:B------:R-:W-:-:S02]  /*02e0*/  UPLOP3.LUT UP6, UPT, UPT, UPT, UPT, 0x40, 0x4 ;  /* 0x000000000004789c */ /* 0x000fc40003fce870 */
[----:B------:R-:W-:Y:S02]  /*02f0*/  UPLOP3.LUT UP5, UPT, UPT, UPT, UPT, 0x80, 0x8 ;  /* 0x000000000008789c */ /* 0x000fe40003faf070 */
[----:B------:R-:W-:Y:S02]  /*0300*/  UPLOP3.LUT UP4, UPT, UPT, UPT, UPT, 0x40, 0x4 ;  /* 0x000000000004789c */ /* 0x000fe40003f8e870 */
[----:B------:R-:W-:Y:S01]  /*0310*/  UP2UR UR51, UPR, URZ, 0x4 ;  /* 0x00000004ff337883 */ /* 0x000fe20008000000 */
[----:B------:R-:W-:Y:S11]  /*0320*/  @!P0 BRA `(.L_x_0) ;  /* 0x0000000000b88947 */ /* 0x000ff60003800000 */
[----:B------:R-:W-:-:S13]  /*0330*/  ISETP.NE.AND P0, PT, R2, 0xe, PT ;  /* 0x0000000e0200780c */ /* 0x000fda0003f05270 */
[----:B------:R-:W-:Y:S05]  /*0340*/  @!P0 BRA `(.L_x_3) ;  /* 0x00000000005c8947 */ /* 0x000fea0003800000 */
[----:B------:R-:W-:-:S13]  /*0350*/  ISETP.NE.AND P0, PT, R2, 0xd, PT ;  /* 0x0000000d0200780c */ /* 0x000fda0003f05270 */
[----:B------:R-:W-:Y:S05]  /*0360*/  @P0 BRA `(.L_x_4) ;  /* 0x00000000002c0947 */ /* 0x000fea0003800000 */
[----:B------:R-:W-:Y:S01]  /*0370*/  HFMA2 R0, -RZ, RZ, 0, 2.384185791015625e-07 ;  /* 0x00000004ff007431 */ /* 0x000fe200000001ff */
        /* <DEDUP_REMOVED lines=10> */
.L_x_4:
[----:B------:R-:W-:Y:S01]  /*0420*/  HFMA2 R0, -RZ, RZ, 0, 3.5762786865234375e-07 ;  /* 0x00000006ff007431 */ /* 0x000fe200000001ff */
[----:B------:R-:W-:Y:S02]  /*0430*/  UPLOP3.LUT UP3, UPT, UPT, UPT, UPT, 0x40, 0x4 ;  /* 0x000000000004789c */ /* 0x000fe40003f6e870 */
[----:B------:R-:W-:Y:S02]  /*0440*/  UPLOP3.LUT UP2, UPT, UPT, UPT, UPT, 0x40, 0x4 ;  /* 0x000000000004789c */ /* 0x000fe40003f4e870 */
[----:B------:R-:W-:Y:S02]  /*0450*/  UPLOP3.LUT UP0, UPT, UPT, UPT, UPT, 0x40, 0x4 ;  /* 0x000000000004789c */ /* 0x000fe40003f0e870 */
[----:B------:R-:W-:Y:S02]  /*0460*/  UPLOP3.LUT UP6, UPT, UPT, UPT, UPT, 0x40, 0x4 ;  /* 0x000000000004789c */ /* 0x000fe40003fce870 */
[----:B------:R-:W-:Y:S02]  /*0470*/  UPLOP3.LUT UP5, UPT, UPT, UPT, UPT, 0x40, 0x4 ;  /* 0x000000000004789c */ /* 0x000fe40003fae870 */
[----:B------:R-:W-:-:S02]  /*0480*/  UPLOP3.LUT UP4, UPT, UPT, UPT, UPT, 0x40, 0x4 ;  /* 0x000000000004789c */ /* 0x000fc40003f8e870 */
[----:B------:R-:W-:Y:S02]  /*0490*/  UP2UR UR41, UPR, URZ, 0x8 ;  /* 0x00000008ff297883 */ /* 0x000fe40008000000 */
[----:B------:R-:W-:Y:S01]  /*04a0*/  UP2UR UR51, UPR, URZ, 0x4 ;  /* 0x00000004ff337883 */ /* 0x000fe20008000000 */
[----:B------:R-:W-:Y:S11]  /*04b0*/  BRA `(.L_x_0) ;  /* 0x0000000000547947 */ /* 0x000ff60003800000 */
.L_x_3:
[----:B------:R-:W-:Y:S01]  /*04c0*/  HFMA2 R0, -RZ, RZ, 0, 2.98023223876953125e-07 ;  /* 0x00000005ff007431 */ /* 0x000fe200000001ff */
        /* <DEDUP_REMOVED lines=10> */
.L_x_1:
[----:B------:R-:W-:Y:S01]  /*0570*/  HFMA2 R0, -RZ, RZ, 0, 1.1920928955078125e-07 ;  /* 0x00000002ff007431 */ /* 0x000fe200000001ff */
        /* <DEDUP_REMOVED lines=8> */
[----:B------:R-:W-:-:S12]  /*0600*/  UP2UR UR51, UPR, URZ, 0x4 ;  /* 0x00000004ff337883 */ /* 0x000fd80008000000 */
.L_x_0:
[----:B------:R-:W-:Y:S01]  /*0610*/  ELECT P0, URZ, PT ;  /* 0x0000000000ff782f */ /* 0x000fe20003800000 */
[----:B------:R-:W-:Y:S03]  /*0620*/  BSSY.RECONVERGENT B0, `(.L_x_5) ;  /* 0x000000f000007945 */ /* 0x000fe60003800200 */
[----:B------:R-:W-:Y:S02]  /*0630*/  PLOP3.LUT P2, PT, P0, PT, UP0, 0x5d, 0xd5 ;  /* 0x0000000000d5781c */ /* 0x000fe4000074eb0d */
[----:B------:R-:W-:-:S11]  /*0640*/  PLOP3.LUT P1, PT, P0, PT, UP6, 0x5d, 0xd5 ;  /* 0x0000000000d5781c */ /* 0x000fd6000072eb6d */
[----:B------:R-:W-:Y:S05]  /*0650*/  @P2 BRA `(.L_x_6) ;  /* 0x00000000002c2947 */ /* 0x000fea0003800000 */
[----:B------:R-:W1:Y:S02]  /*0660*/  LDCU.64 UR4, c[0x0][0x348] ;  /* 0x00006900ff0477ac */ /* 0x000e640008000a00 */
[----:B-1----:R-:W-:-:S04]  /*0670*/  UIADD3 UR8, UP0, UPT, UR4, 0x80, URZ ;  /* 0x0000008004087890 */ /* 0x002fc8000ff1e0ff */
[----:B------:R-:W-:Y:S02]  /*0680*/  UIADD3.X UR9, UPT, UPT, URZ, UR5, URZ, UP0, !UPT ;  /* 0x00000005ff097290 */ /* 0x000fe400087fe4ff */
[----:B------:R-:W-:-:S04]  /*0690*/  UIADD3 UR6, UP0, UPT, UR4, 0x180, URZ ;  /* 0x0000018004067890 */ /* 0x000fc8000ff1e0ff */
[----:B------:R-:W-:Y:S02]  /*06a0*/  UIADD3.X UR7, UPT, UPT, URZ, UR5, URZ, UP0, !UPT ;  /* 0x00000005ff077290 */ /* 0x000fe400087fe4ff */
[----:B------:R-:W-:Y:S01]  /*06b0*/  UIADD3 UR4, UP0, UPT, UR4, 0x280, URZ ;  /* 0x0000028004047890 */ /* 0x000fe2000ff1e0ff */
[----:B------:R1:W-:Y:S03]  /*06c0*/  UTMACCTL.PF [UR8] ;  /* 0x00000000080079b9 */ /* 0x0003e60008040000 */
[----:B------:R-:W-:-:S03]  /*06d0*/  UIADD3.X UR5, UPT, UPT, URZ, UR5, URZ, UP0, !UPT ;  /* 0x00000005ff057290 */ /* 0x000fc600087fe4ff */
[----:B------:R1:W-:Y:S06]  /*06e0*/  UTMACCTL.PF [UR6] ;  /* 0x00000000060079b9 */ /* 0x0003ec0008040000 */
[----:B------:R1:W-:Y:S02]  /*06f0*/  UTMACCTL.PF [UR4] ;  /* 0x00000000040079b9 */ /* 0x0003e40008040000 */
[----:B-1----:R-:W-:Y:S01]  /*0700*/  NOP ;  /* 0x0000000000007918 */ /* 0x002fe20000000000 */
.L_x_6:
[----:B------:R-:W-:Y:S05]  /*0710*/  BSYNC.RECONVERGENT B0 ;  /* 0x0000000000007941 */ /* 0x000fea0003800200 */
.L_x_5:
[----:B------:R-:W-:Y:S04]  /*0720*/  BSSY.RECONVERGENT B0, `(.L_x_7) ;  /* 0x000001b000007945 */ /* 0x000fe80003800200 */
[----:B------:R-:W-:Y:S05]  /*0730*/  @P1 BRA `(.L_x_8) ;  /* 0x0000000000241947 */ /* 0x000fea0003800000 */
[----:B------:R-:W1:Y:S01]  /*0740*/  LDCU.64 UR4, c[0x0][0x348] ;  /* 0x00006900ff0477ac */ /* 0x000e620008000a00 */
[----:B------:R-:W-:Y:S02]  /*0750*/  PLOP3.LUT P6, PT, PT, PT, PT, 0x80, 0x8 ;  /* 0x000000000008781c */ /* 0x000fe40003fcf070 */
[----:B------:R-:W-:Y:S02]  /*0760*/  PLOP3.LUT P5, PT, PT, PT, PT, 0x8, 0x80 ;  /* 0x000000000080781c */ /* 0x000fe40003fae170 */
[----:B------:R-:W-:Y:S02]  /*0770*/  PLOP3.LUT P4, PT, PT, PT, PT, 0x80, 0x8 ;  /* 0x000000000008781c */ /* 0x000fe40003f8f070 */
[----:B------:R-:W-:Y:S01]  /*0780*/  PLOP3.LUT P3, PT, PT, PT, PT, 0x80, 0x8 ;  /* 0x000000000008781c */ /* 0x000fe20003f6f070 */
[----:B-1----:R-:W-:-:S04]  /*0790*/  UIADD3 UR4, UP0, UPT, UR4, 0x400, URZ ;  /* 0x0000040004047890 */ /* 0x002fc8000ff1e0ff */
[----:B------:R-:W-:-:S09]  /*07a0*/  UIADD3.X UR5, UPT, UPT, URZ, UR5, URZ, UP0, !UPT ;  /* 0x00000005ff057290 */ /* 0x000fd200087fe4ff */
[----:B------:R1:W-:Y:S02]  /*07b0*/  UTMACCTL.PF [UR4] ;  /* 0x00000000040079b9 */ /* 0x0003e40008040000 */
[----:B-1----:R-:W-:Y:S05]  /*07c0*/  BRA `(.L_x_9) ;  /* 0x0000000000407947 */ /* 0x002fea0003800000 */
.L_x_8:
[----:B------:R-:W-:-:S13]  /*07d0*/  ISETP.NE.AND P1, PT, R0, 0x3, PT ;  /* 0x000000030000780c */ /* 0x000fda0003f25270 */
[----:B------:R-:W-:Y:S05]  /*07e0*/  @!P1 BRA `(.L_x_10) ;  /* 0x0000000000289947 */ /* 0x000fea0003800000 */
[----:B------:R-:W-:Y:S02]  /*07f0*/  ISETP.NE.AND P1, PT, R0, 0x4, PT ;  /* 0x000000040000780c */ /* 0x000fe40003f25270 */
[----:B------:R-:W-:Y:S02]  /*0800*/  PLOP3.LUT P4, PT, PT, PT, PT, 0x80, 0x8 ;  /* 0x000000000008781c */ /* 0x000fe40003f8f070 */
[----:B------:R-:W-:Y:S02]  /*0810*/  PLOP3.LUT P5, PT, PT, PT, PT, 0x8, 0x80 ;  /* 0x000000000080781c */ /* 0x000fe40003fae170 */
[----:B------:R-:W-:Y:S02]  /*0820*/  PLOP3.LUT P6, PT, PT, PT, PT, 0x80, 0x8 ;  /* 0x000000000008781c */ /* 0x000fe40003fcf070 */
[----:B------:R-:W-:-:S05]  /*0830*/  PLOP3.LUT P3, PT, PT, PT, PT, 0x80, 0x8 ;  /* 0x000000000008781c */ /* 0x000fca0003f6f070 */
[----:B------:R-:W-:Y:S08]  /*0840*/  @P1 BRA `(.L_x_9) ;  /* 0x0000000000201947 */ /* 0x000ff00003800000 */
[----:B------:R-:W-:Y:S02]  /*0850*/  PLOP3.LUT P5, PT, PT, PT, PT, 0x8, 0x80 ;  /* 0x000000000080781c */ /* 0x000fe40003fae170 */
[----:B------:R-:W-:Y:S02]  /*0860*/  PLOP3.LUT P6, PT, PT, PT, PT, 0x8, 0x80 ;  /* 0x000000000080781c */ /* 0x000fe40003fce170 */
[----:B------:R-:W-:Y:S01]  /*0870*/  PLOP3.LUT P3, PT, PT, PT, PT, 0x8, 0x80 ;  /* 0x000000000080781c */ /* 0x000fe20003f6e170 */
[----:B------:R-:W-:-:S12]  /*0880*/  BRA `(.L_x_9) ;  /* 0x0000000000107947 */ /* 0x000fd80003800000 */
.L_x_10:
[----:B------:R-:W-:Y:S02]  /*0890*/  PLOP3.LUT P6, PT, PT, PT, PT, 0x8, 0x80 ;  /* 0x000000000080781c */ /* 0x000fe40003fce170 */
[----:B------:R-:W-:Y:S02]  /*08a0*/  PLOP3.LUT P5, PT, PT, PT, PT, 0x80, 0x8 ;  /* 0x000000000008781c */ /* 0x000fe40003faf070 */
[----:B------:R-:W-:Y:S02]  /*08b0*/  PLOP3.LUT P4, PT, PT, PT, PT, 0x8, 0x80 ;  /* 0x000000000080781c */ /* 0x000fe40003f8e170 */
[----:B------:R-:W-:-:S13]  /*08c0*/  PLOP3.LUT P3, PT, PT, PT, PT, 0x80, 0x8 ;  /* 0x000000000008781c */ /* 0x000fda0003f6f070 */
.L_x_9:
[----:B------:R-:W-:Y:S05]  /*08d0*/  BSYNC.RECONVERGENT B0 ;  /* 0x0000000000007941 */ /* 0x000fea0003800200 */
.L_x_7:
[----:B------:R-:W1:Y:S01]  /*08e0*/  SHFL.IDX PT, R2, R3, RZ, 0x1f ;  /* 0x00001fff03027589 */ /* 0x000e6200000e0000 */
[----:B------:R-:W-:Y:S02]  /*08f0*/  ISETP.NE.AND P1, PT, R0, 0x3, PT ;  /* 0x000000030000780c */ /* 0x000fe40003f25270 */
[----:B------:R-:W-:Y:S02]  /*0900*/  PLOP3.LUT P0, PT, P0, PT, UP1, 0xae, 0xea ;  /* 0x0000000000ea781c */ /* 0x000fe4000070f51e */
[----:B-1----:R-:W-:-:S13]  /*0910*/  ISETP.NE.AND P2, PT, R2, RZ, PT ;  /* 0x000000ff0200720c */ /* 0x002fda0003f45270 */
[----:B------:R-:W-:Y:S05]  /*0920*/  @P2 BRA `(.L_x_11) ;  /* 0x0000000000382947 */ /* 0x000fea0003800000 */
[----:B------:R-:W1:Y:S01]  /*0930*/  S2UR UR5, SR_CgaCtaId ;  /* 0x00000000000579c3 */ /* 0x000e620000008800 */
[----:B------:R-:W-:Y:S01]  /*0940*/  UMOV UR6, 0x400 ;  /* 0x0000040000067882 */ /* 0x000fe20000000000 */
[----:B------:R-:W-:Y:S01]  /*0950*/  UMOV UR4, 0x1 ;  /* 0x0000000100047882 */ /* 0x000fe20000000000 */
[----:B------:R-:W-:Y:S01]  /*0960*/  ELECT P2, URZ, PT ;  /* 0x0000000000ff782f */ /* 0x000fe20003840000 */
[----:B-1----:R-:W-:Y:S02]  /*0970*/  ULEA UR5, UR5, UR6, 0x18 ;  /* 0x0000000605057291 */ /* 0x002fe4000f8ec0ff */
[----:B------:R-:W-:-:S04]  /*0980*/  UIADD3 UR6, UPT, UPT, -UR4, 0x100000, URZ ;  /* 0x0010000004067890 */ /* 0x000fc8000fffe1ff */
[----:B------:R-:W-:Y:S02]  /*0990*/  USHF.L.U32 UR7, UR6, 0xb, URZ ;  /* 0x0000000b06077899 */ /* 0x000fe400080006ff */
[----:B------:R-:W-:Y:S01]  /*09a0*/  USHF.L.U32 UR6, UR6, 0x1, URZ ;  /* 0x0000000106067899 */ /* 0x000fe200080006ff */
[----:B------:R-:W1:Y:S11]  /*09b0*/  FENCE.VIEW.ASYNC.S ;  /* 0x00000000000073c6 */ /* 0x000e760000000000 */
[----:B-1----:R1:W2:Y:S01]  /*09c0*/  SYNCS.EXCH.64 URZ, [UR5+0x1c000], UR6 ;  /* 0x01c0000605ff75b2 */ /* 0x0022a20008000100 */
[----:B------:R1:W3:Y:S01]  /*09d0*/  SYNCS.EXCH.64 URZ, [UR5+0x1c010], UR6 ;  /* 0x01c0100605ff75b2 */ /* 0x0002e20008000100 */
[----:B------:R1:W4:Y:S01]  /*09e0*/  SYNCS.EXCH.64 URZ, [UR5+0x1c008], UR6 ;  /* 0x01c0080605ff75b2 */ /* 0x0003220008000100 */
[----:B------:R1:W1:Y:S01]  /*09f0*/  SYNCS.EXCH.64 URZ, [UR5+0x1c018], UR6 ;  /* 0x01c0180605ff75b2 */ /* 0x0002620008000100 */
[----:B------:R-:W-:Y:S01]  /*0a00*/  NOP ;  /* 0x0000000000007918 */ /* 0x000fe20000000000 */
.L_x_11:
[----:B------:R-:W-:Y:S01]  /*0a10*/  NOP ;  /* 0x0000000000007918 */ /* 0x000fe20000000000 */
[----:B------:R-:W-:Y:S05]  /*0a20*/  @!P1 BRA `(.L_x_12) ;  /* 0x0000000000289947 */ /* 0x000fea0003800000 */
[----:B------:R-:W-:Y:S01]  /*0a30*/  ISETP.NE.AND P1, PT, R0, 0x4, PT ;  /* 0x000000040000780c */ /* 0x000fe20003f25270 */
[----:B------:R-:W-:Y:S02]  /*0a40*/  UPLOP3.LUT UP3, UPT, UPT, UPT, UPT, 0x80, 0x8 ;  /* 0x000000000008789c */ /* 0x000fe40003f6f070 */
[----:B------:R-:W-:Y:S02]  /*0a50*/  UPLOP3.LUT UP2, UPT, UPT, UPT, UPT, 0x40, 0x4 ;  /* 0x000000000004789c */ /* 0x000fe40003f4e870 */
[----:B------:R-:W-:Y:S02]  /*0a60*/  UPLOP3.LUT UP1, UPT, UPT, UPT, UPT, 0x80, 0x8 ;  /* 0x000000000008789c */ /* 0x000fe40003f2f070 */
[----:B------:R-:W-:-:S06]  /*0a70*/  UPLOP3.LUT UP0, UPT, UPT, UPT, UPT, 0x80, 0x8 ;  /* 0x000000000008789c */ /* 0x000fcc0003f0f070 */
[----:B------:R-:W-:Y:S05]  /*0a80*/  @P1 BRA `(.L_x_13) ;  /* 0x0000000000201947 */ /* 0x000fea0003800000 */
[----:B------:R-:W-:Y:S02]  /*0a90*/  UPLOP3.LUT UP2, UPT, UPT, UPT, UPT, 0x40, 0x4 ;  /* 0x000000000004789c */ /* 0x000fe40003f4e870 */
[----:B------:R-:W-:Y:S02]  /*0aa0*/  UPLOP3.LUT UP3, UPT, UPT, UPT, UPT, 0x40, 0x4 ;  /* 0x000000000004789c */ /* 0x000fe40003f6e870 */
[----:B------:R-:W-:Y:S01]  /*0ab0*/  UPLOP3.LUT UP0, UPT, UPT, UPT, UPT, 0x40, 0x4 ;  /* 0x000000000004789c */ /* 0x000fe20003f0e870 */
[----:B------:R-:W-:Y:S05]  /*0ac0*/  BRA `(.L_x_13) ;  /* 0x0000000000107947 */ /* 0x000fea0003800000 */
.L_x_12:
[----:B------:R-:W-:Y:S02]  /*0ad0*/  UPLOP3.LUT UP3, UPT, UPT, UPT, UPT, 0x40, 0x4 ;  /* 0x000000000004789c */ /* 0x000fe40003f6e870 */
[----:B------:R-:W-:Y:S02]  /*0ae0*/  UPLOP3.LUT UP2, UPT, UPT, UPT, UPT, 0x80, 0x8 ;  /* 0x000000000008789c */ /* 0x000fe40003f4f070 */
[----:B------:R-:W-:Y:S02]  /*0af0*/  UPLOP3.LUT UP1, UPT, UPT, UPT, UPT, 0x40, 0x4 ;  /* 0x000000000004789c */ /* 0x000fe40003f2e870 */
[----:B------:R-:W-:Y:S02]  /*0b00*/  UPLOP3.LUT UP0, UPT, UPT, UPT, UPT, 0x80, 0x8 ;  /* 0x000000000008789c */ /* 0x000fe40003f0f070 */
.L_x_13:
[----:B------:R-:W5:Y:S02]  /*0b10*/  SHFL.IDX PT, R2, R3, RZ, 0x1f ;  /* 0x00001fff03027589 */ /* 0x000f6400000e0000 */
[----:B-----5:R-:W-:-:S13]  /*0b20*/  ISETP.NE.AND P1, PT, R2, RZ, PT ;  /* 0x000000ff0200720c */ /* 0x020fda0003f25270 */
[----:B------:R-:W-:Y:S05]  /*0b30*/  @P1 BRA `(.L_x_14) ;  /* 0x0000000000401947 */ /* 0x000fea0003800000 */
[----:B-1----:R-:W1:Y:S01]  /*0b40*/  S2UR UR5, SR_CgaCtaId ;  /* 0x00000000000579c3 */ /* 0x002e620000008800 */
        /* <DEDUP_REMOVED lines=8> */
[----:B-1----:R1:W1:Y:S01]  /*0bd0*/  SYNCS.EXCH.64 URZ, [UR5+0x1c020], UR6 ;  /* 0x01c0200605ff75b2 */ /* 0x0022620008000100 */
[----:B------:R1:W1:Y:S01]  /*0be0*/  SYNCS.EXCH.64 URZ, [UR5+0x1c038], UR6 ;  /* 0x01c0380605ff75b2 */ /* 0x0002620008000100 */
[----:B------:R1:W1:Y:S01]  /*0bf0*/  SYNCS.EXCH.64 URZ, [UR5+0x1c028], UR6 ;  /* 0x01c0280605ff75b2 */ /* 0x0002620008000100 */
[----:B------:R1:W1:Y:S01]  /*0c00*/  SYNCS.EXCH.64 URZ, [UR5+0x1c040], UR6 ;  /* 0x01c0400605ff75b2 */ /* 0x0002620008000100 */
[----:B------:R1:W1:Y:S01]  /*0c10*/  SYNCS.EXCH.64 URZ, [UR5+0x1c030], UR6 ;  /* 0x01c0300605ff75b2 */ /* 0x0002620008000100 */
[----:B------:R1:W1:Y:S01]  /*0c20*/  SYNCS.EXCH.64 URZ, [UR5+0x1c048], UR6 ;  /* 0x01c0480605ff75b2 */ /* 0x0002620008000100 */
[----:B------:R-:W-:Y:S01]  /*0c30*/  NOP ;  /* 0x0000000000007918 */ /* 0x000fe20000000000 */
.L_x_14:
[----:B------:R-:W5:Y:S01]  /*0c40*/  SHFL.IDX PT, R2, R3, RZ, 0x1f ;  /* 0x00001fff03027589 */ /* 0x000f6200000e0000 */
[----:B------:R-:W-:Y:S01]  /*0c50*/  NOP ;  /* 0x0000000000007918 */ /* 0x000fe20000000000 */
[----:B-----5:R-:W-:-:S13]  /*0c60*/  ISETP.NE.AND P1, PT, R2, RZ, PT ;  /* 0x000000ff0200720c */ /* 0x020fda0003f25270 */
[----:B------:R-:W-:Y:S05]  /*0c70*/  @P1 BRA `(.L_x_15) ;  /* 0x0000000000401947 */ /* 0x000fea0003800000 */
[----:B-1----:R-:W1:Y:S01]  /*0c80*/  S2UR UR6, SR_CgaCtaId ;  /* 0x00000000000679c3 */ /* 0x002e620000008800 */
[----:B------:R-:W-:Y:S01]  /*0c90*/  UMOV UR7, 0x400 ;  /* 0x0000040000077882 */ /* 0x000fe20000000000 */
[----:B------:R-:W-:Y:S01]  /*0ca0*/  UMOV UR5, 0x1 ;  /* 0x0000000100057882 */ /* 0x000fe20000000000 */
[----:B------:R-:W-:Y:S01]  /*0cb0*/  UMOV UR4, 0x80 ;  /* 0x0000008000047882 */ /* 0x000fe20000000000 */
[----:B------:R-:W-:-:S04]  /*0cc0*/  UIADD3 UR8, UPT, UPT, -UR5, 0x100000, URZ ;  /* 0x0010000005087890 */ /* 0x000fc8000fffe1ff */
[----:B------:R-:W-:Y:S02]  /*0cd0*/  USHF.L.U32 UR9, UR8, 0xb, URZ ;  /* 0x0000000b08097899 */ /* 0x000fe400080006ff */
[----:B------:R-:W-:Y:S02]  /*0ce0*/  USHF.L.U32 UR8, UR8, 0x1, URZ ;  /* 0x0000000108087899 */ /* 0x000fe400080006ff */
[----:B------:R-:W-:-:S04]  /*0cf0*/  UIADD3 UR4, UPT, UPT, -UR4, 0x100000, URZ ;  /* 0x0010000004047890 */ /* 0x000fc8000fffe1ff */
[----:B------:R-:W-:Y:S02]  /*0d00*/  USHF.L.U32 UR5, UR4, 0xb, URZ ;  /* 0x0000000b04057899 */ /* 0x000fe400080006ff */
[----:B------:R-:W-:Y:S01]  /*0d10*/  USHF.L.U32 UR4, UR4, 0x1, URZ ;  /* 0x0000000104047899 */ /* 0x000fe200080006ff */
[----:B------:R-:W-:Y:S01]  /*0d20*/  ELECT P1, URZ, PT ;  /* 0x0000000000ff782f */ /* 0x000fe20003820000 */
[----:B-1----:R-:W-:Y:S01]  /*0d30*/  ULEA UR6, UR6, UR7, 0x18 ;  /* 0x0000000706067291 */ /* 0x002fe2000f8ec0ff */
[----:B------:R-:W1:Y:S11]  /*0d40*/  FENCE.VIEW.ASYNC.S ;  /* 0x00000000000073c6 */ /* 0x000e760000000000 */
[----:B-1----:R1:W1:Y:S01]  /*0d50*/  SYNCS.EXCH.64 URZ, [UR6+0x1c050], UR8 ;  /* 0x01c0500806ff75b2 */ /* 0x0022620008000100 */
[----:B------:R1:W1:Y:S01]  /*0d60*/  SYNCS.EXCH.64 URZ, [UR6+0x1c058], UR4 ;  /* 0x01c0580406ff75b2 */ /* 0x0002620008000100 */
[----:B------:R-:W-:Y:S01]  /*0d70*/  NOP ;  /* 0x0000000000007918 */ /* 0x000fe20000000000 */
.L_x_15:
[----:B------:R-:W5:Y:S01]  /*0d80*/  SHFL.IDX PT, R2, R3, RZ, 0x1f ;  /* 0x00001fff03027589 */ /* 0x000f6200000e0000 */
[----:B-1----:R-:W-:Y:S01]  /*0d90*/  UP2UR UR4, UPR, URZ, 0x1 ;  /* 0x00000001ff047883 */ /* 0x002fe20008000000 */
[----:B------:R-:W-:Y:S01]  /*0da0*/  ISETP.NE.AND P2, PT, R0, 0x2, PT ;  /* 0x000000020000780c */ /* 0x000fe20003f45270 */
[----:B------:R-:W-:Y:S01]  /*0db0*/  UISETP.NE.AND UP0, UPT, UR51, URZ, UPT ;  /* 0x000000ff3300728c */ /* 0x000fe2000bf05270 */
[----:B------:R-:W-:Y:S01]  /*0dc0*/  NOP ;  /* 0x0000000000007918 */ /* 0x000fe20000000000 */
[----:B------:R-:W-:Y:S02]  /*0dd0*/  USEL UR5, URZ, 0x2, !UP4 ;  /* 0x00000002ff057887 */ /* 0x000fe4000e000000 */
[----:B------:R-:W-:Y:S02]  /*0de0*/  USEL UR6, URZ, 0x2, !UP0 ;  /* 0x00000002ff067887 */ /* 0x000fe4000c000000 */
[----:B------:R-:W-:Y:S02]  /*0df0*/  UISETP.NE.AND UP0, UPT, UR4, URZ, UPT ;  /* 0x000000ff0400728c */ /* 0x000fe4000bf05270 */
[----:B------:R-:W-:-:S02]  /*0e00*/  USEL UR6, UR6, 0x1, !UP5 ;  /* 0x0000000106067887 */ /* 0x000fc4000e800000 */
[----:B------:R-:W-:Y:S01]  /*0e10*/  USEL UR5, UR5, 0x1, !UP5 ;  /* 0x0000000105057887 */ /* 0x000fe2000e800000 */
[----:B-----5:R-:W-:-:S13]  /*0e20*/  ISETP.NE.AND P1, PT, R2, RZ, PT ;  /* 0x000000ff0200720c */ /* 0x020fda0003f25270 */
[----:B------:R-:W-:Y:S05]  /*0e30*/  @P1 BRA `(.L_x_16) ;  /* 0x0000000000401947 */ /* 0x000fea0003800000 */
[----:B------:R-:W1:Y:S01]  /*0e40*/  S2UR UR8, SR_CgaCtaId ;  /* 0x00000000000879c3 */ /* 0x000e620000008800 */
        /* <DEDUP_REMOVED lines=15> */
.L_x_16:
[----:B------:R-:W-:Y:S01]  /*0f40*/  NOP ;  /* 0x0000000000007918 */ /* 0x000fe20000000000 */
[----:B------:R-:W-:Y:S05]  /*0f50*/  @!P2 BRA `(.L_x_17) ;  /* 0x000000000024a947 */ /* 0x000fea0003800000 */
[----:B------:R-:W-:Y:S01]  /*0f60*/  ISETP.NE.AND P1, PT, R0, RZ, PT ;  /* 0x000000ff0000720c */ /* 0x000fe20003f25270 */
[----:B------:R-:W-:Y:S02]  /*0f70*/  UP2UR UR4, UPR, URZ, 0x1 ;  /* 0x00000001ff047883 */ /* 0x000fe40008000000 */
[----:B------:R-:W-:Y:S01]  /*0f80*/  UPLOP3.LUT UP0, UPT, UPT, UPT, UPT, 0x80, 0x8 ;  /* 0x000000000008789c */ /* 0x000fe20003f0f070 */
[----:B------:R-:W-:-:S03]  /*0f90*/  UMOV UR7, URZ ;  /* 0x000000ff00077c82 */ /* 0x000fc60008000000 */
[----:B------:R-:W-:Y:S02]  /*0fa0*/  UP2UR UR40, UPR, URZ, 0x1 ;  /* 0x00000001ff287883 */ /* 0x000fe40008000000 */
[----:B------:R-:W-:-:S04]  /*0fb0*/  UISETP.NE.AND UP0, UPT, UR4, URZ, UPT ;  /* 0x000000ff0400728c */ /* 0x000fc8000bf05270 */
[----:B------:R-:W-:Y:S07]  /*0fc0*/  @P1 BRA `(.L_x_18) ;  /* 0x00000000001c1947 */ /* 0x000fee0003800000 */
[----:B------:R-:W-:Y:S01]  /*0fd0*/  UMOV UR7, 0x1 ;  /* 0x0000000100077882 */ /* 0x000fe20000000000 */
[----:B------:R-:W-:Y:S05]  /*0fe0*/  BRA `(.L_x_18) ;  /* 0x0000000000147947 */ /* 0x000fea0003800000 */
.L_x_17:
[----:B------:R-:W-:Y:S02]  /*0ff0*/  UP2UR UR4, UPR, URZ, 0x1 ;  /* 0x00000001ff047883 */ /* 0x000fe40008000000 */
[----:B------:R-:W-:Y:S01]  /*1000*/  UPLOP3.LUT UP0, UPT, UPT, UPT, UPT, 0x40, 0x4 ;  /* 0x000000000004789c */ /* 0x000fe20003f0e870 */
[----:B------:R-:W-:-:S03]  /*1010*/  UMOV UR7, 0x2 ;  /* 0x0000000200077882 */ /* 0x000fc60000000000 */
[----:B------:R-:W-:Y:S02]  /*1020*/  UP2UR UR40, UPR, URZ, 0x1 ;  /* 0x00000001ff287883 */ /* 0x000fe40008000000 */
[----:B------:R-:W-:Y:S02]  /*1030*/  UISETP.NE.AND UP0, UPT, UR4, URZ, UPT ;  /* 0x000000ff0400728c */ /* 0x000fe4000bf05270 */
.L_x_18:
[----:B------:R-:W5:Y:S02]  /*1040*/  SHFL.IDX PT, R2, R3, RZ, 0x1f ;  /* 0x00001fff03027589 */ /* 0x000f6400000e0000 */
[----:B-----5:R-:W-:-:S13]  /*1050*/  ISETP.NE.AND P1, PT, R2, RZ, PT ;  /* 0x000000ff0200720c */ /* 0x020fda0003f25270 */
[----:B------:R-:W-:Y:S05]  /*1060*/  @P1 BRA `(.L_x_19) ;  /* 0x0000000000301947 */ /* 0x000fea0003800000 */
[----:B-1----:R-:W1:Y:S01]  /*1070*/  S2UR UR8, SR_CgaCtaId ;  /* 0x00000000000879c3 */ /* 0x002e620000008800 */
[----:B------:R-:W-:Y:S01]  /*1080*/  UMOV UR9, 0x400 ;  /* 0x0000040000097882 */ /* 0x000fe20000000000 */
[----:B------:R-:W-:Y:S01]  /*1090*/  UMOV UR4, 0x80 ;  /* 0x0000008000047882 */ /* 0x000fe20000000000 */
[----:B------:R-:W-:Y:S01]  /*10a0*/  ELECT P1, URZ, PT ;  /* 0x0000000000ff782f */ /* 0x000fe20003820000 */
[----:B------:R-:W-:-:S04]  /*10b0*/  UIADD3 UR10, UPT, UPT, -UR4, 0x100000, URZ ;  /* 0x00100000040a7890 */ /* 0x000fc8000fffe1ff */
[----:B------:R-:W-:Y:S02]  /*10c0*/  USHF.L.U32 UR11, UR10, 0xb, URZ ;  /* 0x0000000b0a0b7899 */ /* 0x000fe400080006ff */
[----:B------:R-:W-:Y:S02]  /*10d0*/  USHF.L.U32 UR10, UR10, 0x1, URZ ;  /* 0x000000010a0a7899 */ /* 0x000fe400080006ff */
[----:B-1----:R-:W-:Y:S01]  /*10e0*/  ULEA UR8, UR8, UR9, 0x18 ;  /* 0x0000000908087291 */ /* 0x002fe2000f8ec0ff */
[----:B------:R-:W1:Y:S11]  /*10f0*/  FENCE.VIEW.ASYNC.S ;  /* 0x00000000000073c6 */ /* 0x000e760000000000 */
[----:B-1----:R1:W1:Y:S01]  /*1100*/  SYNCS.EXCH.64 URZ, [UR8+0x1c070], UR10 ;  /* 0x01c0700a08ff75b2 */ /* 0x0022620008000100 */
[----:B------:R1:W1:Y:S01]  /*1110*/  SYNCS.EXCH.64 URZ, [UR8+0x1c078], UR10 ;  /* 0x01c0780a08ff75b2 */ /* 0x0002620008000100 */
[----:B------:R-:W-:Y:S01]  /*1120*/  NOP ;  /* 0x0000000000007918 */ /* 0x000fe20000000000 */
.L_x_19:
[----:B------:R-:W-:Y:S01]  /*1130*/  NOP ;  /* 0x0000000000007918 */ /* 0x000fe20000000000 */
[----:B------:R-:W-:Y:S05]  /*1140*/  @!P2 BRA `(.L_x_20) ;  /* 0x000000000024a947 */ /* 0x000fea0003800000 */
[----:B------:R-:W-:Y:S01]  /*1150*/  ISETP.NE.AND P1, PT, R0, 0x1, PT ;  /* 0x000000010000780c */ /* 0x000fe20003f25270 */
[----:B-1----:R-:W-:Y:S02]  /*1160*/  UP2UR UR8, UPR, URZ, 0x1 ;  /* 0x00000001ff087883 */ /* 0x002fe40008000000 */
[----:B------:R-:W-:Y:S01]  /*1170*/  UPLOP3.LUT UP0, UPT, UPT, UPT, UPT, 0x80, 0x8 ;  /* 0x000000000008789c */ /* 0x000fe20003f0f070 */
[----:B------:R-:W-:-:S03]  /*1180*/  UMOV UR4, URZ ;  /* 0x000000ff00047c82 */ /* 0x000fc60008000000 */
[----:B------:R-:W-:Y:S02]  /*1190*/  UP2UR UR39, UPR, URZ, 0x1 ;  /* 0x00000001ff277883 */ /* 0x000fe40008000000 */
[----:B------:R-:W-:-:S04]  /*11a0*/  UISETP.NE.AND UP0, UPT, UR8, URZ, UPT ;  /* 0x000000ff0800728c */ /* 0x000fc8000bf05270 */
[----:B------:R-:W-:Y:S07]  /*11b0*/  @P1 BRA `(.L_x_21) ;  /* 0x00000000001c1947 */ /* 0x000fee0003800000 */
[----:B------:R-:W-:Y:S01]  /*11c0*/  UMOV UR4, 0x1 ;  /* 0x0000000100047882 */ /* 0x000fe20000000000 */
[----:B------:R-:W-:Y:S05]  /*11d0*/  BRA `(.L_x_21) ;  /* 0x0000000000147947 */ /* 0x000fea0003800000 */
.L_x_20:
[----:B-1----:R-:W-:Y:S02]  /*11e0*/  UP2UR UR8, UPR, URZ, 0x1 ;  /* 0x00000001ff087883 */ /* 0x002fe40008000000 */
[----:B------:R-:W-:Y:S01]  /*11f0*/  UPLOP3.LUT UP0, UPT, UPT, UPT, UPT, 0x40, 0x4 ;  /* 0x000000000004789c */ /* 0x000fe20003f0e870 */
[----:B------:R-:W-:-:S03]  /*1200*/  UMOV UR4, 0x2 ;  /* 0x0000000200047882 */ /* 0x000fc60000000000 */
[----:B------:R-:W-:Y:S02]  /*1210*/  UP2UR UR39, UPR, URZ, 0x1 ;  /* 0x00000001ff277883 */ /* 0x000fe40008000000 */
[----:B------:R-:W-:Y:S02]  /*1220*/  UISETP.NE.AND UP0, UPT, UR8, URZ, UPT ;  /* 0x000000ff0800728c */ /* 0x000fe4000bf05270 */
.L_x_21:
[----:B------:R-:W1:Y:S02]  /*1230*/  SHFL.IDX PT, R2, R3, RZ, 0x1f ;  /* 0x00001fff03027589 */ /* 0x000e6400000e0000 */
        /* <DEDUP_REMOVED lines=13> */
[----:B------:R-:W-:Y:S01]  /*1310*/  NOP ;  /* 0x0000000000007918 */ /* 0x000fe20000000000 */
.L_x_22:
        /* <DEDUP_REMOVED lines=19> */
[----:B------:R1:W1:Y:S01]  /*1450*/  SYNCS.EXCH.64 URZ, [UR10+0x1c098], UR12 ;  /* 0x01c0980c0aff75b2 */ /* 0x0002620008000100 */
[----:B------:R1:W1:Y:S01]  /*1460*/  SYNCS.EXCH.64 URZ, [UR10+0x1c0a8], UR8 ;  /* 0x01c0a8080aff75b2 */ /* 0x0002620008000100 */
[----:B------:R-:W-:Y:S01]  /*1470*/  NOP ;  /* 0x0000000000007918 */ /* 0x000fe20000000000 */
.L_x_23:
        /* <DEDUP_REMOVED lines=22> */
.L_x_24:
[----:B------:R-:W5:Y:S01]  /*15e0*/  SHFL.IDX PT, R2, R3, RZ, 0x1f ;  /* 0x00001fff03027589 */ /* 0x000f6200000e0000 */
[----:B------:R-:W1:Y:S01]  /*15f0*/  S2UR UR36, SR_CTAID.X ;  /* 0x00000000002479c3 */ /* 0x000e620000002500 */
[----:B------:R-:W-:Y:S01]  /*1600*/  NOP ;  /* 0x0000000000007918 */ /* 0x000fe20000000000 */
[----:B-----5:R-:W-:-:S13]  /*1610*/  ISETP.NE.AND P1, PT, R2, RZ, PT ;  /* 0x000000ff0200720c */ /* 0x020fda0003f25270 */
[----:B-1----:R-:W-:Y:S05]  /*1620*/  @P1 BRA `(.L_x_25) ;  /* 0x0000000000301947 */ /* 0x002fea0003800000 */
        /* <DEDUP_REMOVED lines=12> */
.L_x_25:
[----:B------:R-:W-:Y:S01]  /*16f0*/  ISETP.GT.AND P1, PT, R0, 0x3, PT ;  /* 0x000000030000780c */ /* 0x000fe20003f24270 */
[----:B------:R-:W-:Y:S01]  /*1700*/  NOP ;  /* 0x0000000000007918 */ /* 0x000fe20000000000 */
[----:B-1234-:R-:W-:Y:S11]  /*1710*/  BAR.SYNC.DEFER_BLOCKING 0x0 ;  /* 0x0000000000007b1d */ /* 0x01eff60000010000 */
[----:B------:R-:W-:Y:S05]  /*1720*/  @P1 BRA `(.L_x_26) ;  /* 0x0000010000901947 */ /* 0x000fea0003800000 */
[----:B------:R-:W-:-:S13]  /*1730*/  ISETP.GE.U32.AND P0, PT, R0, 0x2, PT ;  /* 0x000000020000780c */ /* 0x000fda0003f06070 */
[----:B------:R-:W-:Y:S05]  /*1740*/  @!P0 BRA `(.L_x_27) ;  /* 0x000000b400648947 */ /* 0x000fea0003800000 */
[----:B------:R-:W-:Y:S05]  /*1750*/  @!P2 BRA `(.L_x_28) ;  /* 0x0000002c0098a947 */ /* 0x000fea0003800000 */
[----:B------:R-:W-:-:S08]  /*1760*/  NOP ;  /* 0x0000000000007918 */ /* 0x000fd00000000000 */
[----:B------:R-:W1:-:S00]  /*1770*/  USETMAXREG.DEALLOC.CTAPOOL 0x20 ;  /* 0x00000020000079c8 */ /* 0x000e4000080e0500 */
[----:B-1----:R-:W1:Y:S02]  /*1780*/  LDC R0, c[0x0][0x900] ;  /* 0x00024000ff007b82 */ /* 0x002e640000000800 */
[----:B-1----:R-:W-:-:S13]  /*1790*/  ISETP.LE.AND P0, PT, R0, UR36, PT ;  /* 0x0000002400007c0c */ /* 0x002fda000bf03270 */
[----:B------:R-:W-:Y:S05]  /*17a0*/  @P0 EXIT ;  /* 0x000000000000094d */ /* 0x000fea0003800000 */
[----:B------:R-:W1:Y:S01]  /*17b0*/  S2UR UR4, SR_CgaCtaId ;  /* 0x00000000000479c3 */ /* 0x000e620000008800 */
[----:B------:R-:W-:Y:S01]  /*17c0*/  UMOV UR7, 0x400 ;  /* 0x0000040000077882 */ /* 0x000fe20000000000 */
[----:B------:R-:W-:Y:S01]  /*17d0*/  HFMA2 R4, -RZ, RZ, 0, 0 ;  /* 0x00000000ff047431 */ /* 0x000fe200000001ff */
[----:B------:R-:W-:Y:S01]  /*17e0*/  PRMT R3, RZ, 0x7610, R3 ;  /* 0x00007610ff037816 */ /* 0x000fe20000000003 */
[----:B------:R-:W-:Y:S02]  /*17f0*/  ULOP3.LUT UR23, UR6, 0x1, URZ, 0xc0, !UPT ;  /* 0x0000000106177892 */ /* 0x000fe4000f8ec0ff */
[----:B------:R-:W-:Y:S01]  /*1800*/  ULOP3.LUT UR22, UR5, 0x1, URZ, 0xc0, !UPT ;  /* 0x0000000105167892 */ /* 0x000fe2000f8ec0ff */
[----:B------:R-:W-:Y:S01]  /*1810*/  UMOV UR31, URZ ;  /* 0x000000ff001f7c82 */ /* 0x000fe20008000000 */
[----:B------:R-:W-:Y:S01]  /*1820*/  UMOV UR30, 0x1 ;  /* 0x00000001001e7882 */ /* 0x000fe20000000000 */
[----:B------:R-:W-:Y:S01]  /*1830*/  UMOV UR29, 0x1 ;  /* 0x00000001001d7882 */ /* 0x000fe20000000000 */
[----:B------:R-:W-:Y:S01]  /*1840*/  UMOV UR28, 0x1 ;  /* 0x00000001001c7882 */ /* 0x000fe20000000000 */
[----:B------:R-:W-:Y:S01]  /*1850*/  UMOV UR21, URZ ;  /* 0x000000ff00157c82 */ /* 0x000fe20008000000 */
[----:B-1----:R-:W-:-:S04]  /*1860*/  ULEA UR4, UR4, UR7, 0x18 ;  /* 0x0000000704047291 */ /* 0x002fc8000f8ec0ff */
[----:B------:R-:W-:-:S04]  /*1870*/  UIADD3 UR4, UPT, UPT, UR4, 0x8000, URZ ;  /* 0x0000800004047890 */ /* 0x000fc8000fffe0ff */
[----:B------:R-:W-:-:S03]  /*1880*/  USHF.R.U32.HI UR32, URZ, 0x4, UR4 ;  /* 0x00000004ff207899 */ /* 0x000fc60008011604 */
[----:B------:R-:W-:Y:S01]  /*1890*/  UMOV UR4, URZ ;  /* 0x000000ff00047c82 */ /* 0x000fe20008000000 */
[----:B------:R-:W-:-:S04]  /*18a0*/  ULOP3.LUT UR32, UR32, 0x3fff, URZ, 0xc0, !UPT ;  /* 0x00003fff20207892 */ /* 0x000fc8000f8ec0ff */
[----:B------:R-:W-:-:S12]  /*18b0*/  ULOP3.LUT UR24, UR32, 0x10000, URZ, 0xfc, !UPT ;  /* 0x0001000020187892 */ /* 0x000fd8000f8efcff */
.L_x_89:
[----:B------:R-:W1:Y:S01]  /*18c0*/  LDCU.64 UR6, c[0x0][0x908] ;  /* 0x00012100ff0677ac */ /* 0x000e620008000a00 */
[----:B--2---:R-:W2:Y:S01]  /*18d0*/  LDCU UR5, c[0x0][0x904] ;  /* 0x00012080ff0577ac */ /* 0x004ea20008000800 */
[----:B-1----:R-:W-:Y:S01]  /*18e0*/  UIMAD.WIDE.U32 UR8, UR36, UR6, URZ ;  /* 0x00000006240872a5 */ /* 0x002fe2000f8e00ff */
[----:B------:R-:W1:Y:S01]  /*18f0*/  LDCU UR6, c[0x0][0x380] ;  /* 0x00007000ff0677ac */ /* 0x000e620008000800 */
[----:B--2---:R-:W-:Y:S02]  /*1900*/  UISETP.NE.AND UP0, UPT, UR5, 0x1, UPT ;  /* 0x000000010500788c */ /* 0x004fe4000bf05270 */
[----:B------:R-:W-:-:S04]  /*1910*/  USHF.R.U32.HI UR7, URZ, UR7, UR9 ;  /* 0x00000007ff077299 */ /* 0x000fc80008011609 */
[----:B------:R-:W-:-:S04]  /*1920*/  USEL UR7, UR36, UR7, !UP0 ;  /* 0x0000000724077287 */ /* 0x000fc8000c000000 */
[----:B------:R-:W-:-:S04]  /*1930*/  UIADD3 UR7, UPT, UPT, -UR7, URZ, URZ ;  /* 0x000000ff07077290 */ /* 0x000fc8000fffe1ff */
[----:B------:R-:W-:-:S04]  /*1940*/  UIMAD UR5, UR5, UR7, UR36 ;  /* 0x00000007050572a4 */ /* 0x000fc8000f8e0224 */
[----:B------:R-:W-:-:S04]  /*1950*/  USHF.L.U32 UR5, UR5, 0x8, URZ ;  /* 0x0000000805057899 */ /* 0x000fc800080006ff */
[----:B-1----:R-:W-:-:S09]  /*1960*/  UISETP.GE.AND UP0, UPT, UR5, UR6, UPT ;  /* 0x000000060500728c */ /* 0x002fd2000bf06270 */
[----:B------:R-:W-:Y:S05]  /*1970*/  BRA.U UP0, `(.L_x_29) ;  /* 0x0000002900f87547 */ /* 0x000fea000b800000 */
[----:B------:R-:W-:-:S13]  /*1980*/  LOP3.LUT P0, RZ, R3, 0xff, RZ, 0xc0, !PT ;  /* 0x000000ff03ff7812 */ /* 0x000fda000780c0ff */
[----:B------:R-:W-:Y:S05]  /*1990*/  @P0 BRA `(.L_x_30) ;  /* 0x0000000000940947 */ /* 0x000fea0003800000 */
[----:B------:R-:W1:Y:S01]  /*19a0*/  S2UR UR6, SR_CgaCtaId ;  /* 0x00000000000679c3 */ /* 0x000e620000008800 */
[----:B------:R-:W-:Y:S01]  /*19b0*/  UMOV UR7, 0x40 ;  /* 0x0000004000077882 */ /* 0x000fe20000000000 */
[----:B------:R-:W-:Y:S01]  /*19c0*/  NOP ;  /* 0x0000000000007918 */ /* 0x000fe20000000000 */
[----:B------:R-:W-:Y:S01]  /*19d0*/  UMOV UR5, 0x400 ;  /* 0x0000040000057882 */ /* 0x000fe20000000000 */
[----:B-1----:R-:W-:Y:S02]  /*19e0*/  ULEA UR7, UR6, UR7, 0x18 ;  /* 0x0000000706077291 */ /* 0x002fe4000f8ec0ff */
[----:B------:R-:W-:-:S07]  /*19f0*/  ULEA UR6, UR6, UR5, 0x18 ;  /* 0x0000000506067291 */ /* 0x000fce000f8ec0ff */
[----:B------:R-:W1:Y:S02]  /*1a00*/  LDS.U8 R0, [UR7+0x1c] ;  /* 0x00001c07ff007984 */ /* 0x000e640008000000 */
[----:B-1----:R-:W-:-:S13]  /*1a10*/  ISETP.NE.AND P0, PT, R0, RZ, PT ;  /* 0x000000ff0000720c */ /* 0x002fda0003f05270 */
[----:B------:R-:W-:Y:S05]  /*1a20*/  @P0 BRA `(.L_x_31) ;  /* 0x0000000000580947 */ /* 0x000fea0003800000 */
[----:B------:R-:W-:-:S13]  /*1a30*/  ELECT P0, URZ, PT ;  /* 0x0000000000ff782f */ /* 0x000fda0003800000 */
[----:B------:R-:W-:Y:S05]  /*1a40*/  @!P0 BRA `(.L_x_32) ;  /* 0x0000000000608947 */ /* 0x000fea0003800000 */
[----:B------:R-:W-:Y:S01]  /*1a50*/  UMOV UR5, 0x10 ;  /* 0x0000001000057882 */ /* 0x000fe20000000000 */
[----:B------:R-:W-:Y:S01]  /*1a60*/  HFMA2 R2, -RZ, RZ, 0, 5.9604644775390625e-08 ;  /* 0x00000001ff027431 */ /* 0x000fe200000001ff */
[----:B------:R-:W-:-:S03]  /*1a70*/  MOV R3, 0xffff ;  /* 0x0000ffff00037802 */ /* 0x000fc60000000f00 */
[----:B------:R-:W-:Y:S04]  /*1a80*/  DEPBAR.LE SB1, 0x36 ;  /* 0x00009d800000791a */ /* 0x000fe80000000000 */
[----:B------:R-:W1:Y:S02]  /*1a90*/  UTCATOMSWS.FIND_AND_SET.ALIGN UP0, UR5, UR5 ;  /* 0x00000005000575e3 */ /* 0x000e640008000800 */
[----:B-1----:R-:W-:Y:S01]  /*1aa0*/  MOV R0, UR5 ;  /* 0x0000000500007c02 */ /* 0x002fe20008000f00 */
[----:B------:R-:W-:Y:S06]  /*1ab0*/  BRA.U UP0, `(.L_x_33) ;  /* 0x0000000100187547 */ /* 0x000fec000b800000 */
.L_x_34:
[----:B------:R-:W-:Y:S05]  /*1ac0*/  NANOSLEEP 0x64 ;  /* 0x000000640000795d */ /* 0x000fea0003800000 */
[----:B------:R-:W-:-:S05]  /*1ad0*/  UMOV UR5, 0x10 ;  /* 0x0000001000057882 */ /* 0x000fca0000000000 */
[----:B------:R-:W-:Y:S04]  /*1ae0*/  DEPBAR.LE SB1, 0x36 ;  /* 0x00009d800000791a */ /* 0x000fe80000000000 */
[----:B------:R-:W1:Y:S02]  /*1af0*/  UTCATOMSWS.FIND_AND_SET.ALIGN UP0, UR5, UR5 ;  /* 0x00000005000575e3 */ /* 0x000e640008000800 */
[----:B-1----:R-:W-:Y:S01]  /*1b00*/  MOV R0, UR5 ;  /* 0x0000000500007c02 */ /* 0x002fe20008000f00 */
[----:B------:R-:W-:Y:S05]  /*1b10*/  BRA.U !UP0, `(.L_x_34) ;  /* 0xfffffffd08e87547 */ /* 0x000fea000b83ffff */
.L_x_33:
[-C--:B------:R-:W-:Y:S02]  /*1b20*/  SHF.L.U32 R3, R3, R0.reuse, RZ ;  /* 0x0000000003037219 */ /* 0x080fe400000006ff */
[----:B------:R-:W-:Y:S01]  /*1b30*/  SHF.L.U32 R2, R2, R0, RZ ;  /* 0x0000000002027219 */ /* 0x000fe200000006ff */
[----:B------:R-:W-:Y:S02]  /*1b40*/  IMAD.SHL.U32 R0, R0, 0x20, RZ ;  /* 0x0000002000007824 */ /* 0x000fe400078e00ff */
[----:B------:R1:W-:Y:S04]  /*1b50*/  ATOMS.OR RZ, [UR7+0x14], R3 ;  /* 0x00001403ffff798c */ /* 0x0003e8000b000007 */
[----:B------:R1:W-:Y:S04]  /*1b60*/  ATOMS.OR RZ, [UR7+0x18], R2 ;  /* 0x00001802ffff798c */ /* 0x0003e8000b000007 */
[----:B------:R1:W-:Y:S01]  /*1b70*/  STS [UR6+0x1c0e0], R0 ;  /* 0x01c0e000ff007988 */ /* 0x0003e20008000806 */
[----:B------:R-:W-:Y:S05]  /*1b80*/  BRA `(.L_x_32) ;  /* 0x0000000000107947 */ /* 0x000fea0003800000 */
.L_x_31:
[----:B------:R-:W-:Y:S02]  /*1b90*/  MOV R0, 0xffffffff ;  /* 0xffffffff00007802 */ /* 0x000fe40000000f00 */
[----:B------:R-:W-:-:S03]  /*1ba0*/  MOV R2, 0x1bd0 ;  /* 0x00001bd000027802 */ /* 0x000fc60000000f00 */
[----:B------:R1:W-:Y:S04]  /*1bb0*/  STS [UR6+0x1c0e0], R0 ;  /* 0x01c0e000ff007988 */ /* 0x0003e80008000806 */
[----:B-1----:R-:W-:Y:S05]  /*1bc0*/  CALL.REL.NOINC `($__internal_1_$__cuda_sm10x_tcgen05_guardrail_trap_phase_invalid_during_alloc) ;  /* 0x0000014400d87944 */ /* 0x002fea0003c00000 */
.L_x_32:
[----:B------:R-:W-:Y:S05]  /*1bd0*/  WARPSYNC.ALL ;  /* 0x0000000000007948 */ /* 0x000fea0003800000 */
[----:B------:R-:W-:Y:S01]  /*1be0*/  NOP ;  /* 0x0000000000007918 */ /* 0x000fe20000000000 */
.L_x_30:
[----:B------:R-:W2:Y:S01]  /*1bf0*/  LDCU UR5, c[0x0][0x384] ;  /* 0x00007080ff0577ac */ /* 0x000ea20008000800 */
[----:B-1----:R-:W-:Y:S01]  /*1c00*/  HFMA2 R3, -RZ, RZ, 0, 5.9604644775390625e-08 ;  /* 0x00000001ff037431 */ /* 0x002fe200000001ff */
[----:B--2---:R-:W-:-:S09]  /*1c10*/  UISETP.NE.AND UP0, UPT, UR5, URZ, UPT ;  /* 0x000000ff0500728c */ /* 0x004fd2000bf05270 */
[----:B------:R-:W-:Y:S05]  /*1c20*/  BRA.U !UP0, `(.L_x_29) ;  /* 0x00000029084c7547 */ /* 0x000fea000b800000 */
[----:B------:R-:W-:Y:S04]  /*1c30*/  BSSY.RECONVERGENT B0, `(.L_x_35) ;  /* 0x0000003000007945 */ /* 0x000fe80003800200 */
[----:B------:R-:W-:Y:S05]  /*1c40*/  @!P4 BRA `(.L_x_36) ;  /* 0x000000000004c947 */ /* 0x000fea0003800000 */
[----:B------:R-:W-:Y:S05]  /*1c50*/  BPT.TRAP 0x1 ;  /* 0x000000040000795c */ /* 0x000fea0000300000 */
.L_x_36:
[----:B------:R-:W-:Y:S05]  /*1c60*/  BSYNC.RECONVERGENT B0 ;  /* 0x0000000000007941 */ /* 0x000fea0003800200 */
.L_x_35:
[----:B------:R-:W1:Y:S01]  /*1c70*/  S2UR UR20, SR_CgaCtaId ;  /* 0x00000000001479c3 */ /* 0x000e620000008800 */
[----:B------:R-:W-:Y:S01]  /*1c80*/  UMOV UR6, 0x400 ;  /* 0x0000040000067882 */ /* 0x000fe20000000000 */
[----:B------:R-:W-:Y:S01]  /*1c90*/  SHF.L.U32 R0, R4, 0x1f, RZ ;  /* 0x0000001f04007819 */ /* 0x000fe200000006ff */
[----:B-1----:R-:W-:-:S09]  /*1ca0*/  ULEA UR20, UR20, UR6, 0x18 ;  /* 0x0000000614147291 */ /* 0x002fd2000f8ec0ff */
[----:B------:R-:W1:Y:S02]  /*1cb0*/  SYNCS.PHASECHK.TRANS64.TRYWAIT P0, [UR20+0x1c000], R0 ;  /* 0x01c00000ff0075a7 */ /* 0x000e640008001114 */
[----:B-1----:R-:W-:Y:S05]  /*1cc0*/  @!P0 BRA `(.L_x_37) ;  /* 0x00000130007c8947 */ /* 0x002fea0003800000 */
.L_x_375:
[----:B------:R-:W-:Y:S05]  /*1cd0*/  BRA.U !UP1, `(.L_x_38) ;  /* 0x0000000109047547 */ /* 0x000fea000b800000 */
[----:B------:R-:W-:Y:S05]  /*1ce0*/  BPT.TRAP 0x1 ;  /* 0x000000040000795c */ /* 0x000fea0000300000 */
.L_x_38:
[----:B------:R-:W-:Y:S01]  /*1cf0*/  ULEA UR6, UR4, UR20, 0x3 ;  /* 0x0000001404067291 */ /* 0x000fe2000f8e18ff */
[----:B-1----:R-:W-:Y:S01]  /*1d00*/  MOV R2, UR21 ;  /* 0x0000001500027c02 */ /* 0x002fe20008000f00 */
[----:B------:R-:W-:-:S03]  /*1d10*/  UISETP.NE.AND UP4, UPT, UR23, URZ, UPT ;  /* 0x000000ff1700728c */ /* 0x000fc6000bf85270 */
[----:B------:R-:W-:-:S04]  /*1d20*/  SHF.L.U32 R2, R2, 0x1f, RZ ;  /* 0x0000001f02027819 */ /* 0x000fc800000006ff */
[----:B------:R-:W1:Y:S02]  /*1d30*/  SYNCS.PHASECHK.TRANS64.TRYWAIT P0, [UR6+0x1c020], R2 ;  /* 0x01c02002ff0075a7 */ /* 0x000e640008001106 */
[----:B-1----:R-:W-:Y:S05]  /*1d40*/  @!P0 BRA `(.L_x_39) ;  /* 0x0000013000748947 */ /* 0x002fea0003800000 */
.L_x_377:
[----:B------:R-:W-:-:S04]  /*1d50*/  UIADD3 UR27, UPT, UPT, UR4, 0x1, URZ ;  /* 0x00000001041b7890 */ /* 0x000fc8000fffe0ff */
[----:B------:R-:W-:-:S04]  /*1d60*/  UISETP.NE.AND UP0, UPT, UR27, 0x3, UPT ;  /* 0x000000031b00788c */ /* 0x000fc8000bf05270 */
[----:B------:R-:W-:Y:S02]  /*1d70*/  USEL UR7, URZ, 0x1, UP0 ;  /* 0x00000001ff077887 */ /* 0x000fe40008000000 */
[----:B------:R-:W-:Y:S02]  /*1d80*/  USEL UR27, UR27, URZ, UP0 ;  /* 0x000000ff1b1b7287 */ /* 0x000fe40008000000 */
[----:B------:R-:W-:Y:S01]  /*1d90*/  ULOP3.LUT UR21, UR21, UR7, URZ, 0x3c, !UPT ;  /* 0x0000000715157292 */ /* 0x000fe2000f8e3cff */
[----:B------:R-:W-:Y:S11]  /*1da0*/  BRA.U UP4, `(.L_x_40) ;  /* 0x0000000104047547 */ /* 0x000ff6000b800000 */
[----:B------:R-:W-:Y:S05]  /*1db0*/  BPT.TRAP 0x1 ;  /* 0x000000040000795c */ /* 0x000fea0000300000 */
.L_x_40:
[----:B-1----:R-:W-:Y:S01]  /*1dc0*/  IMAD.U32 R2, RZ, RZ, UR28 ;  /* 0x0000001cff027e24 */ /* 0x002fe2000f8e00ff */
[----:B------:R-:W-:Y:S01]  /*1dd0*/  USHF.R.U32.HI UR8, URZ, 0x4, UR20 ;  /* 0x00000004ff087899 */ /* 0x000fe20008011614 */
[----:B------:R-:W-:-:S03]  /*1de0*/  CS2R R6, SRZ ;  /* 0x0000000000067805 */ /* 0x000fc6000001ff00 */
[----:B------:R-:W-:Y:S01]  /*1df0*/  SHF.L.U32 R2, R2, 0x1f, RZ ;  /* 0x0000001f02027819 */ /* 0x000fe200000006ff */
[----:B------:R-:W-:-:S03]  /*1e00*/  ULOP3.LUT UR8, UR8, 0x3fff, URZ, 0xc0, !UPT ;  /* 0x00003fff08087892 */ /* 0x000fc6000f8ec0ff */
[----:B------:R-:W1:Y:S01]  /*1e10*/  SYNCS.PHASECHK.TRANS64.TRYWAIT P0, [UR20+0x1c058], R2 ;  /* 0x01c05802ff0075a7 */ /* 0x000e620008001114 */
[----:B------:R-:W-:Y:S01]  /*1e20*/  ULOP3.LUT UR8, UR8, 0x10000, URZ, 0xfc, !UPT ;  /* 0x0001000008087892 */ /* 0x000fe2000f8efcff */
[----:B-1----:R-:W-:Y:S11]  /*1e30*/  @!P0 BRA `(.L_x_41) ;  /* 0x0000013000508947 */ /* 0x002ff60003800000 */
.L_x_379:
[----:B-1----:R-:W-:Y:S01]  /*1e40*/  IMAD.MOV.U32 R5, RZ, RZ, RZ ;  /* 0x000000ffff057224 */ /* 0x002fe200078e00ff */
[----:B------:R-:W-:Y:S01]  /*1e50*/  R2UR UR9, R7 ;  /* 0x00000000070972ca */ /* 0x000fe200000e0000 */
[----:B------:R-:W-:Y:S01]  /*1e60*/  IMAD.MOV.U32 R2, RZ, RZ, RZ ;  /* 0x000000ffff027224 */ /* 0x000fe200078e00ff */
[----:B------:R-:W-:Y:S01]  /*1e70*/  R2UR UR7, R6 ;  /* 0x00000000060772ca */ /* 0x000fe200000e0000 */
[----:B------:R-:W-:Y:S01]  /*1e80*/  ULEA UR40, UR4, UR24, 0xa ;  /* 0x0000001804287291 */ /* 0x000fe2000f8e50ff */
[----:B------:R-:W-:Y:S01]  /*1e90*/  R2UR UR10, R5 ;  /* 0x00000000050a72ca */ /* 0x000fe200000e0000 */
[----:B------:R-:W-:Y:S01]  /*1ea0*/  UIADD3 UR48, UPT, UPT, UR8, 0x2, URZ ;  /* 0x0000000208307890 */ /* 0x000fe2000fffe0ff */
[----:B------:R-:W-:Y:S01]  /*1eb0*/  R2UR UR4, R2 ;  /* 0x00000000020472ca */ /* 0x000fe200000e0000 */
[----:B------:R-:W-:Y:S02]  /*1ec0*/  UIADD3 UR18, UPT, UPT, UR40, 0x2, URZ ;  /* 0x0000000228127890 */ /* 0x000fe4000fffe0ff */
[----:B------:R-:W-:-:S02]  /*1ed0*/  UIADD3 UR46, UPT, UPT, UR8, 0x4, URZ ;  /* 0x00000004082e7890 */ /* 0x000fc4000fffe0ff */
[----:B------:R-:W-:Y:S02]  /*1ee0*/  UIADD3 UR14, UPT, UPT, UR40, 0x4, URZ ;  /* 0x00000004280e7890 */ /* 0x000fe4000fffe0ff */
[----:B------:R-:W-:Y:S02]  /*1ef0*/  UIADD3 UR44, UPT, UPT, UR8, 0x6, URZ ;  /* 0x00000006082c7890 */ /* 0x000fe4000fffe0ff */
[----:B------:R-:W-:Y:S01]  /*1f00*/  UIADD3 UR50, UPT, UPT, UR40, 0x6, URZ ;  /* 0x0000000628327890 */ /* 0x000fe2000fffe0ff */
[----:B------:R-:W-:Y:S01]  /*1f10*/  UMOV UR38, 0x0 ;  /* 0x0000000000267882 */ /* 0x000fe20000000000 */
[----:B------:R-:W-:Y:S01]  /*1f20*/  UMOV UR39, 0x8200490 ;  /* 0x0820049000277882 */ /* 0x000fe20000000000 */
[----:B------:R-:W-:Y:S01]  /*1f30*/  UMOV UR42, UR8 ;  /* 0x00000008002a7c82 */ /* 0x000fe20008000000 */
[----:B------:R-:W-:Y:S01]  /*1f40*/  UMOV UR43, 0x40004040 ;  /* 0x40004040002b7882 */ /* 0x000fe20000000000 */
        /* <DEDUP_REMOVED lines=9> */
[----:B------:R1:W-:Y:S01]  /*1fe0*/  UTCHMMA gdesc[UR42], gdesc[UR40], tmem[UR9], tmem[UR38], idesc[UR39], !UPT ;  /* 0x00ff26282a0075ea */ /* 0x0003e2000f800009 */
[----:B------:R-:W-:Y:S01]  /*1ff0*/  UMOV UR12, 0x0 ;  /* 0x00000000000c7882 */ /* 0x000fe20000000000 */
[----:B------:R-:W-:Y:S01]  /*2000*/  UMOV UR13, 0x8200490 ;  /* 0x08200490000d7882 */ /* 0x000fe20000000000 */
[----:B------:R-:W-:Y:S01]  /*2010*/  UMOV UR45, 0x40004040 ;  /* 0x40004040002d7882 */ /* 0x000fe20000000000 */
[----:B------:R-:W-:Y:S01]  /*2020*/  UMOV UR51, 0x40004040 ;  /* 0x4000404000337882 */ /* 0x000fe20000000000 */
[----:B------:R1:W-:Y:S01]  /*2030*/  UTCHMMA gdesc[UR48], gdesc[UR18], tmem[UR7], tmem[UR34], idesc[UR35], UPT ;  /* 0x00ff2212300075ea */ /* 0x0003e2000b800007 */
[----:B------:R1:W-:Y:S01]  /*2040*/  UTCHMMA gdesc[UR46], gdesc[UR14], tmem[UR10], tmem[UR16], idesc[UR17], UPT ;  /* 0x00ff100e2e0075ea */ /* 0x0003e2000b80000a */
[----:B------:R1:W-:Y:S01]  /*2050*/  UTCHMMA gdesc[UR44], gdesc[UR50], tmem[UR4], tmem[UR12], idesc[UR13], UPT ;  /* 0x00ff0c322c0075ea */ /* 0x0003e2000b800004 */
[----:B------:R-:W-:Y:S05]  /*2060*/  BRA.U UP4, `(.L_x_42) ;  /* 0x0000000104047547 */ /* 0x000fea000b800000 */
[----:B-1----:R-:W-:Y:S05]  /*2070*/  BPT.TRAP 0x1 ;  /* 0x000000040000795c */ /* 0x002fea0000300000 */
.L_x_42:
[----:B-1----:R-:W-:Y:S01]  /*2080*/  UIADD3 UR4, UPT, UPT, UR20, 0x1c050, URZ ;  /* 0x0001c05014047890 */ /* 0x002fe2000fffe0ff */
[----:B------:R-:W-:Y:S01]  /*2090*/  BSSY.RECONVERGENT B0, `(.L_x_43) ;  /* 0x0000005000007945 */ /* 0x000fe20003800200 */
[----:B------:R-:W-:-:S07]  /*20a0*/  ULOP3.LUT UR34, UR28, 0x1, URZ, 0x3c, !UPT ;  /* 0x000000011c227892 */ /* 0x000fce000f8e3cff */
[----:B------:R1:W-:Y:S01]  /*20b0*/  UTCBAR [UR4], URZ ;  /* 0x000000ff040073e9 */ /* 0x0003e200080000ff */
[----:B------:R-:W-:Y:S05]  /*20c0*/  @!P4 BRA `(.L_x_44) ;  /* 0x000000000004c947 */ /* 0x000fea0003800000 */
[----:B-1----:R-:W-:Y:S05]  /*20d0*/  BPT.TRAP 0x1 ;  /* 0x000000040000795c */ /* 0x002fea0000300000 */
.L_x_44:
[----:B-1----:R-:W-:Y:S05]  /*20e0*/  BSYNC.RECONVERGENT B0 ;  /* 0x0000000000007941 */ /* 0x002fea0003800200 */
.L_x_43:
[----:B------:R-:W1:Y:S01]  /*20f0*/  SYNCS.PHASECHK.TRANS64.TRYWAIT P0, [UR20+0x1c008], R0 ;  /* 0x01c00800ff0075a7 */ /* 0x000e620008001114 */
[----:B------:R-:W-:Y:S01]  /*2100*/  UISETP.NE.AND UP3, UPT, UR22, URZ, UPT ;  /* 0x000000ff1600728c */ /* 0x000fe2000bf65270 */
[----:B-1----:R-:W-:Y:S10]  /*2110*/  @!P0 BRA `(.L_x_45) ;  /* 0x0000012c00b08947 */ /* 0x002ff40003800000 */
.L_x_381:
[----:B------:R-:W-:Y:S05]  /*2120*/  BRA.U UP3, `(.L_x_46) ;  /* 0x0000000103047547 */ /* 0x000fea000b800000 */
[----:B------:R-:W-:Y:S05]  /*2130*/  BPT.TRAP 0x1 ;  /* 0x000000040000795c */ /* 0x000fea0000300000 */
.L_x_46:
[----:B-1----:R-:W-:Y:S02]  /*2140*/  IMAD.U32 R0, RZ, RZ, UR29 ;  /* 0x0000001dff007e24 */ /* 0x002fe4000f8e00ff */
[----:B------:R-:W-:Y:S02]  /*2150*/  HFMA2 R6, -RZ, RZ, 0, 7.62939453125e-06 ;  /* 0x00000080ff067431 */ /* 0x000fe400000001ff */
[----:B------:R-:W-:Y:S01]  /*2160*/  IMAD.MOV.U32 R5, RZ, RZ, 0x80 ;  /* 0x00000080ff057424 */ /* 0x000fe200078e00ff */
[----:B------:R-:W-:-:S04]  /*2170*/  SHF.L.U32 R0, R0, 0x1f, RZ ;  /* 0x0000001f00007819 */ /* 0x000fc800000006ff */
[----:B------:R-:W1:Y:S02]  /*2180*/  SYNCS.PHASECHK.TRANS64.TRYWAIT P0, [UR20+0x1c068], R0 ;  /* 0x01c06800ff0075a7 */ /* 0x000e640008001114 */
[----:B-1----:R-:W-:Y:S05]  /*2190*/  @!P0 BRA `(.L_x_47) ;  /* 0x0000012c00a88947 */ /* 0x002fea0003800000 */
.L_x_383:
[----:B-1----:R-:W-:Y:S01]  /*21a0*/  IMAD.MOV.U32 R2, RZ, RZ, 0x80 ;  /* 0x00000080ff027424 */ /* 0x002fe200078e00ff */
[----:B------:R-:W-:Y:S01]  /*21b0*/  R2UR UR10, R6 ;  /* 0x00000000060a72ca */ /* 0x000fe200000e0000 */
[----:B------:R-:W-:Y:S01]  /*21c0*/  IMAD.MOV.U32 R0, RZ, RZ, 0x80 ;  /* 0x00000080ff007424 */ /* 0x000fe200078e00ff */
[----:B------:R-:W-:Y:S01]  /*21d0*/  R2UR UR9, R5 ;  /* 0x00000000050972ca */ /* 0x000fe200000e0000 */
[----:B------:R-:W-:Y:S01]  /*21e0*/  UIADD3 UR46, UPT, UPT, UR8, 0x400, URZ ;  /* 0x00000400082e7890 */ /* 0x000fe2000fffe0ff */
[----:B------:R-:W-:Y:S01]  /*21f0*/  R2UR UR7, R2 ;  /* 0x00000000020772ca */ /* 0x000fe200000e0000 */
[----:B------:R-:W-:Y:S01]  /*2200*/  UIADD3 UR44, UPT, UPT, UR8, 0x402, URZ ;  /* 0x00000402082c7890 */ /* 0x000fe2000fffe0ff */
[----:B------:R-:W-:Y:S01]  /*2210*/  R2UR UR4, R0 ;  /* 0x00000000000472ca */ /* 0x000fe200000e0000 */
[----:B------:R-:W-:Y:S02]  /*2220*/  UIADD3 UR42, UPT, UPT, UR8, 0x404, URZ ;  /* 0x00000404082a7890 */ /* 0x000fe4000fffe0ff */
[----:B------:R-:W-:Y:S01]  /*2230*/  UIADD3 UR52, UPT, UPT, UR8, 0x406, URZ ;  /* 0x0000040608347890 */ /* 0x000fe2000fffe0ff */
        /* <DEDUP_REMOVED lines=22> */
.L_x_48:
[----:B-1----:R-:W-:-:S09]  /*23a0*/  UIADD3 UR4, UPT, UPT, UR20, 0x1c060, URZ ;  /* 0x0001c06014047890 */ /* 0x002fd2000fffe0ff */
[----:B------:R1:W-:Y:S01]  /*23b0*/  UTCBAR [UR4], URZ ;  /* 0x000000ff040073e9 */ /* 0x0003e200080000ff */
[----:B------:R-:W-:Y:S05]  /*23c0*/  BRA.U !UP1, `(.L_x_49) ;  /* 0x0000000109047547 */ /* 0x000fea000b800000 */
[----:B-1----:R-:W-:Y:S05]  /*23d0*/  BPT.TRAP 0x1 ;  /* 0x000000040000795c */ /* 0x002fea0000300000 */
.L_x_49:
[----:B------:R-:W-:-:S09]  /*23e0*/  UIADD3 UR6, UPT, UPT, UR6, 0x1c038, URZ ;  /* 0x0001c03806067890 */ /* 0x000fd2000fffe0ff */
[----:B------:R2:W-:Y:S01]  /*23f0*/  UTCBAR [UR6], URZ ;  /* 0x000000ff060073e9 */ /* 0x0005e200080000ff */
[----:B------:R-:W-:Y:S05]  /*2400*/  BRA.U !UP1, `(.L_x_50) ;  /* 0x0000000109047547 */ /* 0x000fea000b800000 */
[----:B-12---:R-:W-:Y:S05]  /*2410*/  BPT.TRAP 0x1 ;  /* 0x000000040000795c */ /* 0x006fea0000300000 */
.L_x_50:
[----:B-1----:R-:W-:Y:S01]  /*2420*/  ULEA UR4, UR27, UR20, 0x3 ;  /* 0x000000141b047291 */ /* 0x002fe2000f8e18ff */
[----:B------:R-:W-:-:S04]  /*2430*/  MOV R0, UR21 ;  /* 0x0000001500007c02 */ /* 0x000fc80008000f00 */
[----:B------:R-:W-:-:S04]  /*2440*/  SHF.L.U32 R0, R0, 0x1f, RZ ;  /* 0x0000001f00007819 */ /* 0x000fc800000006ff */
[----:B------:R-:W1:Y:S02]  /*2450*/  SYNCS.PHASECHK.TRANS64.TRYWAIT P0, [UR4+0x1c020], R0 ;  /* 0x01c02000ff0075a7 */ /* 0x000e640008001104 */
[----:B-1----:R-:W-:Y:S05]  /*2460*/  @!P0 BRA `(.L_x_51) ;  /* 0x0000012c000c8947 */ /* 0x002fea0003800000 */
.L_x_385:
[----:B------:R-:W-:-:S04]  /*2470*/  UIADD3 UR4, UPT, UPT, UR27, 0x1, URZ ;  /* 0x000000011b047890 */ /* 0x000fc8000fffe0ff */
[----:B------:R-:W-:-:S04]  /*2480*/  UISETP.NE.AND UP0, UPT, UR4, 0x3, UPT ;  /* 0x000000030400788c */ /* 0x000fc8000bf05270 */
[----:B--2---:R-:W-:Y:S02]  /*2490*/  USEL UR6, URZ, 0x1, UP0 ;  /* 0x00000001ff067887 */ /* 0x004fe40008000000 */
[----:B------:R-:W-:Y:S02]  /*24a0*/  USEL UR4, UR4, URZ, UP0 ;  /* 0x000000ff04047287 */ /* 0x000fe40008000000 */
[----:B------:R-:W-:Y:S01]  /*24b0*/  ULOP3.LUT UR21, UR21, UR6, URZ, 0x3c, !UPT ;  /* 0x0000000615157292 */ /* 0x000fe2000f8e3cff */
[----:B------:R-:W-:Y:S11]  /*24c0*/  BRA.U UP5, `(.L_x_52) ;  /* 0x0000000105047547 */ /* 0x000ff6000b800000 */
[----:B------:R-:W-:Y:S05]  /*24d0*/  BPT.TRAP 0x1 ;  /* 0x000000040000795c */ /* 0x000fea0000300000 */
.L_x_52:
[----:B-1----:R-:W-:-:S04]  /*24e0*/  MOV R0, UR30 ;  /* 0x0000001e00007c02 */ /* 0x002fc80008000f00 */
[----:B------:R-:W-:-:S04]  /*24f0*/  SHF.L.U32 R0, R0, 0x1f, RZ ;  /* 0x0000001f00007819 */ /* 0x000fc800000006ff */
[----:B------:R-:W1:Y:S02]  /*2500*/  SYNCS.PHASECHK.TRANS64.TRYWAIT P0, [UR20+0x1c0a0], R0 ;  /* 0x01c0a000ff0075a7 */ /* 0x000e640008001114 */
[----:B-1----:R-:W-:Y:S05]  /*2510*/  @!P0 BRA `(.L_x_53) ;  /* 0x0000012800f88947 */ /* 0x002fea0003800000 */
.L_x_387:
[----:B------:R-:W-:Y:S05]  /*2520*/  BRA.U UP4, `(.L_x_54) ;  /* 0x0000000104047547 */ /* 0x000fea000b800000 */
[----:B------:R-:W-:Y:S05]  /*2530*/  BPT.TRAP 0x1 ;  /* 0x000000040000795c */ /* 0x000fea0000300000 */
.L_x_54:
[----:B-1----:R-:W-:Y:S01]  /*2540*/  IMAD.U32 R0, RZ, RZ, UR34 ;  /* 0x00000022ff007e24 */ /* 0x002fe2000f8e00ff */
[----:B------:R-:W-:Y:S01]  /*2550*/  MOV R6, 0x20 ;  /* 0x0000002000067802 */ /* 0x000fe20000000f00 */
[----:B------:R-:W-:-:S03]  /*2560*/  IMAD.MOV.U32 R5, RZ, RZ, 0x100 ;  /* 0x00000100ff057424 */ /* 0x000fc600078e00ff */
[----:B------:R-:W-:-:S04]  /*2570*/  SHF.L.U32 R0, R0, 0x1f, RZ ;  /* 0x0000001f00007819 */ /* 0x000fc800000006ff */
[----:B------:R-:W1:Y:S02]  /*2580*/  SYNCS.PHASECHK.TRANS64.TRYWAIT P0, [UR20+0x1c058], R0 ;  /* 0x01c05800ff0075a7 */ /* 0x000e640008001114 */
[----:B-1----:R-:W-:Y:S05]  /*2590*/  @!P0 BRA `(.L_x_55) ;  /* 0x0000012800f08947 */ /* 0x002fea0003800000 */
.L_x_389:
[----:B-1----:R-:W-:Y:S01]  /*25a0*/  IMAD.MOV.U32 R2, RZ, RZ, 0x28 ;  /* 0x00000028ff027424 */ /* 0x002fe200078e00ff */
[----:B------:R-:W-:Y:S01]  /*25b0*/  R2UR UR25, R6 ;  /* 0x00000000061972ca */ /* 0x000fe200000e0000 */
[----:B------:R-:W-:Y:S01]  /*25c0*/  IMAD.MOV.U32 R6, RZ, RZ, 0x30 ;  /* 0x00000030ff067424 */ /* 0x000fe200078e00ff */
        /* <DEDUP_REMOVED lines=10> */
[----:B------:R-:W-:Y:S01]  /*2670*/  ULEA UR68, UR27, UR32, 0xa ;  /* 0x000000201b447291 */ /* 0x000fe2000f8e50ff */
[C---:B------:R-:W-:Y:S01]  /*2680*/  R2UR UR17, R5.reuse ;  /* 0x00000000051172ca */ /* 0x040fe200000e0000 */
[----:B------:R-:W-:Y:S01]  /*2690*/  UMOV UR52, 0x0 ;  /* 0x0000000000347882 */ /* 0x000fe20000000000 */
[----:B------:R-:W-:Y:S01]  /*26a0*/  R2UR UR15, R0 ;  /* 0x00000000000f72ca */ /* 0x000fe200000e0000 */
[----:B------:R-:W-:Y:S01]  /*26b0*/  UIADD3 UR66, UPT, UPT, UR68, 0x80, URZ ;  /* 0x0000008044427890 */ /* 0x000fe2000fffe0ff */
[----:B------:R-:W-:Y:S01]  /*26c0*/  R2UR UR10, R2 ;  /* 0x00000000020a72ca */ /* 0x000fe200000e0000 */
[----:B------:R-:W-:Y:S01]  /*26d0*/  IMAD.MOV.U32 R2, RZ, RZ, 0x50 ;  /* 0x00000050ff027424 */ /* 0x000fe200078e00ff */
[----:B------:R-:W-:Y:S01]  /*26e0*/  R2UR UR12, R6 ;  /* 0x00000000060c72ca */ /* 0x000fe200000e0000 */
[----:B------:R-:W-:Y:S01]  /*26f0*/  UIADD3 UR64, UPT, UPT, UR68, 0x100, URZ ;  /* 0x0000010044407890 */ /* 0x000fe2000fffe0ff */
[----:B------:R-:W-:Y:S01]  /*2700*/  R2UR UR13, R5 ;  /* 0x00000000050d72ca */ /* 0x000fe200000e0000 */
[----:B------:R-:W-:Y:S01]  /*2710*/  UIADD3 UR62, UPT, UPT, UR68, 0x180, URZ ;  /* 0x00000180443e7890 */ /* 0x000fe2000fffe0ff */
[----:B------:R-:W-:Y:S01]  /*2720*/  R2UR UR8, R2 ;  /* 0x00000000020872ca */ /* 0x000fe200000e0000 */
[----:B------:R-:W-:Y:S01]  /*2730*/  IMAD.MOV.U32 R2, RZ, RZ, 0x58 ;  /* 0x00000058ff027424 */ /* 0x000fe200078e00ff */
[C---:B------:R-:W-:Y:S01]  /*2740*/  R2UR UR11, R0.reuse ;  /* 0x00000000000b72ca */ /* 0x040fe200000e0000 */
[----:B------:R-:W-:Y:S01]  /*2750*/  UIADD3 UR60, UPT, UPT, UR68, 0x200, URZ ;  /* 0x00000200443c7890 */ /* 0x000fe2000fffe0ff */
[----:B------:R-:W-:Y:S01]  /*2760*/  R2UR UR9, R0 ;  /* 0x00000000000972ca */ /* 0x000fe200000e0000 */
[----:B------:R-:W-:Y:S01]  /*2770*/  UIADD3 UR58, UPT, UPT, UR68, 0x280, URZ ;  /* 0x00000280443a7890 */ /* 0x000fe2000fffe0ff */
[----:B------:R-:W-:Y:S01]  /*2780*/  R2UR UR6, R2 ;  /* 0x00000000020672ca */ /* 0x000fe200000e0000 */
[----:B------:R-:W-:Y:S01]  /*2790*/  UIADD3 UR56, UPT, UPT, UR68, 0x300, URZ ;  /* 0x0000030044387890 */ /* 0x000fe2000fffe0ff */
[----:B------:R-:W-:Y:S01]  /*27a0*/  R2UR UR7, R0 ;  /* 0x00000000000772ca */ /* 0x000fe200000e0000 */
[----:B------:R-:W-:Y:S01]  /*27b0*/  UMOV UR53, 0x8110490 ;  /* 0x0811049000357882 */ /* 0x000fe20000000000 */
[----:B------:R-:W-:Y:S01]  /*27c0*/  UMOV UR69, 0x40004040 ;  /* 0x4000404000457882 */ /* 0x000fe20000000000 */
[----:B------:R-:W-:Y:S01]  /*27d0*/  UIADD3 UR54, UPT, UPT, UR68, 0x380, URZ ;  /* 0x0000038044367890 */ /* 0x000fe2000fffe0ff */
[----:B------:R1:W-:Y:S01]  /*27e0*/  UTCHMMA tmem[UR25], gdesc[UR68], tmem[UR26], tmem[UR52], idesc[UR53], !UPT ;  /* 0x00ff3444190079ea */ /* 0x0003e2000f80001a */
        /* <DEDUP_REMOVED lines=9> */
[----:B------:R1:W-:Y:S01]  /*2880*/  UTCHMMA tmem[UR18], gdesc[UR66], tmem[UR19], tmem[UR50], idesc[UR51], UPT ;  /* 0x00ff3242120079ea */ /* 0x0003e2000b800013 */
        /* <DEDUP_REMOVED lines=16> */
[----:B------:R1:W-:Y:S01]  /*2990*/  UTCHMMA tmem[UR8], gdesc[UR56], tmem[UR9], tmem[UR40], idesc[UR41], UPT ;  /* 0x00ff2838080079ea */ /* 0x0003e2000b800009 */
[----:B------:R1:W-:Y:S01]  /*29a0*/  UTCHMMA tmem[UR6], gdesc[UR54], tmem[UR7], tmem[UR38], idesc[UR39], UPT ;  /* 0x00ff2636060079ea */ /* 0x0003e2000b800007 */
[----:B------:R-:W-:Y:S05]  /*29b0*/  BRA.U UP5, `(.L_x_56) ;  /* 0x0000000105047547 */ /* 0x000fea000b800000 */
[----:B-1----:R-:W-:Y:S05]  /*29c0*/  BPT.TRAP 0x1 ;  /* 0x000000040000795c */ /* 0x002fea0000300000 */
.L_x_56:
[----:B-1----:R-:W-:Y:S02]  /*29d0*/  UIADD3 UR8, UPT, UPT, UR20, 0x1c090, URZ ;  /* 0x0001c09014087890 */ /* 0x002fe4000fffe0ff */
[----:B------:R-:W-:Y:S02]  /*29e0*/  UISETP.GE.AND UP0, UPT, UR5, 0x81, UPT ;  /* 0x000000810500788c */ /* 0x000fe4000bf06270 */
[----:B------:R-:W-:Y:S01]  /*29f0*/  ULOP3.LUT UR7, UR29, 0x1, URZ, 0x3c, !UPT ;  /* 0x000000011d077892 */ /* 0x000fe2000f8e3cff */
[----:B------:R-:W-:Y:S01]  /*2a00*/  UMOV UR6, URZ ;  /* 0x000000ff00067c82 */ /* 0x000fe20008000000 */
[----:B------:R-:W-:Y:S01]  /*2a10*/  UMOV UR26, UR31 ;  /* 0x0000001f001a7c82 */ /* 0x000fe20008000000 */
[----:B------:R-:W-:Y:S02]  /*2a20*/  UMOV UR25, UR27 ;  /* 0x0000001b00197c82 */ /* 0x000fe40008000000 */
[----:B------:R1:W-:Y:S02]  /*2a30*/  UTCBAR [UR8], URZ ;  /* 0x000000ff080073e9 */ /* 0x0003e400080000ff */
[----:B------:R-:W-:Y:S05]  /*2a40*/  BRA.U !UP0, `(.L_x_57) ;  /* 0x0000001508007547 */ /* 0x000fea000b800000 */
[----:B------:R-:W-:Y:S01]  /*2a50*/  UIADD3 UR6, UPT, UPT, UR5, 0x7f, URZ ;  /* 0x0000007f05067890 */ /* 0x000fe2000fffe0ff */
[----:B------:R-:W-:-:S03]  /*2a60*/  UMOV UR25, UR27 ;  /* 0x0000001b00197c82 */ /* 0x000fc60008000000 */
[----:B------:R-:W-:-:S04]  /*2a70*/  USHF.R.S32.HI UR5, URZ, 0x1f, UR6 ;  /* 0x0000001fff057899 */ /* 0x000fc80008011406 */
[----:B------:R-:W-:-:S04]  /*2a80*/  ULEA.HI UR6, UR5, UR6, URZ, 0x7 ;  /* 0x0000000605067291 */ /* 0x000fc8000f8f38ff */
[----:B------:R-:W-:-:S04]  /*2a90*/  USHF.R.S32.HI UR6, URZ, 0x7, UR6 ;  /* 0x00000007ff067899 */ /* 0x000fc80008011406 */
[----:B------:R-:W-:-:S04]  /*2aa0*/  UISETP.LT.AND UP0, UPT, UR6, 0x2, UPT ;  /* 0x000000020600788c */ /* 0x000fc8000bf01270 */
[----:B------:R-:W-:-:S04]  /*2ab0*/  USEL UR5, UR6, 0x2, UP0 ;  /* 0x0000000206057887 */ /* 0x000fc80008000000 */
[----:B------:R-:W-:-:S03]  /*2ac0*/  UIADD3 UR5, UPT, UPT, -UR5, UR31, UR6 ;  /* 0x0000001f05057290 */ /* 0x000fc6000fffe106 */
[----:B------:R-:W-:Y:S01]  /*2ad0*/  UMOV UR6, URZ ;  /* 0x000000ff00067c82 */ /* 0x000fe20008000000 */
[----:B------:R-:W-:-:S03]  /*2ae0*/  UIADD3 UR26, UPT, UPT, UR5, 0x1, URZ ;  /* 0x00000001051a7890 */ /* 0x000fc6000fffe0ff */
[----:B------:R-:W-:-:S09]  /*2af0*/  UMOV UR5, UR27 ;  /* 0x0000001b00057c82 */ /* 0x000fd20008000000 */
.L_x_76:
[----:B------:R-:W-:Y:S01]  /*2b00*/  UIADD3 UR31, UPT, UPT, UR31, 0x1, URZ ;  /* 0x000000011f1f7890 */ /* 0x000fe2000fffe0ff */
[----:B------:R-:W-:Y:S01]  /*2b10*/  UMOV UR28, UR34 ;  /* 0x00000022001c7c82 */ /* 0x000fe20008000000 */
[----:B------:R-:W-:Y:S02]  /*2b20*/  UMOV UR29, UR7 ;  /* 0x00000007001d7c82 */ /* 0x000fe40008000000 */
[----:B------:R-:W-:Y:S01]  /*2b30*/  UISETP.NE.AND UP2, UPT, UR31, UR26, UPT ;  /* 0x0000001a1f00728c */ /* 0x000fe2000bf45270 */
[----:B--2---:R-:W-:Y:S10]  /*2b40*/  BRA.U !UP1, `(.L_x_58) ;  /* 0x0000000109047547 */ /* 0x004ff4000b800000 */
[----:B-1----:R-:W-:Y:S05]  /*2b50*/  BPT.TRAP 0x1 ;  /* 0x000000040000795c */ /* 0x002fea0000300000 */
.L_x_58:
[----:B------:R-:W2:Y:S01]  /*2b60*/  S2UR UR20, SR_CgaCtaId ;  /* 0x00000000001479c3 */ /* 0x000ea20000008800 */
[----:B------:R-:W-:Y:S01]  /*2b70*/  UMOV UR7, 0x400 ;  /* 0x0000040000077882 */ /* 0x000fe20000000000 */
[----:B------:R-:W-:Y:S04]  /*2b80*/  MOV R0, UR21 ;  /* 0x0000001500007c02 */ /* 0x000fe80008000f00 */
[----:B------:R-:W-:Y:S01]  /*2b90*/  SHF.L.U32 R0, R0, 0x1f, RZ ;  /* 0x0000001f00007819 */ /* 0x000fe200000006ff */
[----:B--2---:R-:W-:Y:S04]  /*2ba0*/  ULEA UR20, UR20, UR7, 0x18 ;  /* 0x0000000714147291 */ /* 0x004fe8000f8ec0ff */
[----:B------:R-:W-:Y:S09]  /*2bb0*/  ULEA UR7, UR4, UR20, 0x3 ;  /* 0x0000001404077291 */ /* 0x000ff2000f8e18ff */
[----:B------:R-:W2:Y:S02]  /*2bc0*/  SYNCS.PHASECHK.TRANS64.TRYWAIT P0, [UR7+0x1c020], R0 ;  /* 0x01c02000ff0075a7 */ /* 0x000ea40008001107 */
[----:B--2---:R-:W-:Y:S05]  /*2bd0*/  @!P0 BRA `(.L_x_59) ;  /* 0x0000012400788947 */ /* 0x004fea0003800000 */
.L_x_391:
[----:B------:R-:W-:Y:S01]  /*2be0*/  USHF.R.U32.HI UR7, URZ, 0x4, UR20 ;  /* 0x00000004ff077899 */ /* 0x000fe20008011614 */
[----:B--2---:R-:W-:Y:S01]  /*2bf0*/  IMAD.MOV.U32 R2, RZ, RZ, RZ ;  /* 0x000000ffff027224 */ /* 0x004fe200078e00ff */
[----:B------:R-:W-:Y:S01]  /*2c00*/  USHF.R.U32.HI UR12, URZ, 0x4, UR20 ;  /* 0x00000004ff0c7899 */ /* 0x000fe20008011614 */
[----:B------:R-:W-:Y:S01]  /*2c10*/  IMAD.MOV.U32 R0, RZ, RZ, RZ ;  /* 0x000000ffff007224 */ /* 0x000fe200078e00ff */
[----:B------:R-:W-:Y:S02]  /*2c20*/  USHF.R.U32.HI UR11, URZ, 0x4, UR20 ;  /* 0x00000004ff0b7899 */ /* 0x000fe40008011614 */
[----:B------:R-:W-:Y:S01]  /*2c30*/  USHF.R.U32.HI UR10, URZ, 0x4, UR20 ;  /* 0x00000004ff0a7899 */ /* 0x000fe20008011614 */
[----:B------:R-:W-:Y:S01]  /*2c40*/  R2UR UR9, R2 ;  /* 0x00000000020972ca */ /* 0x000fe200000e0000 */
[----:B------:R-:W-:Y:S01]  /*2c50*/  ULEA UR74, UR4, UR24, 0xa ;  /* 0x00000018044a7291 */ /* 0x000fe2000f8e50ff */
[----:B-1----:R-:W-:Y:S01]  /*2c60*/  R2UR UR8, R0 ;  /* 0x00000000000872ca */ /* 0x002fe200000e0000 */
[----:B------:R-:W-:Y:S02]  /*2c70*/  UIADD3 UR27, UPT, UPT, UR4, 0x1, URZ ;  /* 0x00000001041b7890 */ /* 0x000fe4000fffe0ff */
[----:B------:R-:W-:Y:S01]  /*2c80*/  ULOP3.LUT UR4, UR7, 0x3fff, URZ, 0xc0, !UPT ;  /* 0x00003fff07047892 */ /* 0x000fe2000f8ec0ff */
[----:B------:R-:W-:Y:S01]  /*2c90*/  R2UR UR7, R2 ;  /* 0x00000000020772ca */ /* 0x000fe200000e0000 */
[----:B------:R-:W-:Y:S02]  /*2ca0*/  ULOP3.LUT UR12, UR12, 0x3fff, URZ, 0xc0, !UPT ;  /* 0x00003fff0c0c7892 */ /* 0x000fe4000f8ec0ff */
[----:B------:R-:W-:Y:S02]  /*2cb0*/  ULOP3.LUT UR11, UR11, 0x3fff, URZ, 0xc0, !UPT ;  /* 0x00003fff0b0b7892 */ /* 0x000fe4000f8ec0ff */
[----:B------:R-:W-:Y:S02]  /*2cc0*/  ULOP3.LUT UR10, UR10, 0x3fff, URZ, 0xc0, !UPT ;  /* 0x00003fff0a0a7892 */ /* 0x000fe4000f8ec0ff */
[----:B------:R-:W-:Y:S02]  /*2cd0*/  ULOP3.LUT UR12, UR12, 0x10000, URZ, 0xfc, !UPT ;  /* 0x000100000c0c7892 */ /* 0x000fe4000f8efcff */
[----:B------:R-:W-:Y:S02]  /*2ce0*/  ULOP3.LUT UR11, UR11, 0x10000, URZ, 0xfc, !UPT ;  /* 0x000100000b0b7892 */ /* 0x000fe4000f8efcff */
[----:B------:R-:W-:Y:S01]  /*2cf0*/  ULOP3.LUT UR38, UR4, 0x10000, URZ, 0xfc, !UPT ;  /* 0x0001000004267892 */ /* 0x000fe2000f8efcff */
[----:B------:R-:W-:Y:S01]  /*2d00*/  R2UR UR4, R0 ;  /* 0x00000000000472ca */ /* 0x000fe200000e0000 */
[----:B------:R-:W-:Y:S02]  /*2d10*/  ULOP3.LUT UR10, UR10, 0x10000, URZ, 0xfc, !UPT ;  /* 0x000100000a0a7892 */ /* 0x000fe4000f8efcff */
[----:B------:R-:W-:Y:S02]  /*2d20*/  UIADD3 UR72, UPT, UPT, UR74, 0x2, URZ ;  /* 0x000000024a487890 */ /* 0x000fe4000fffe0ff */
[----:B------:R-:W-:Y:S02]  /*2d30*/  UIADD3 UR12, UPT, UPT, UR12, 0x2, URZ ;  /* 0x000000020c0c7890 */ /* 0x000fe4000fffe0ff */
[----:B------:R-:W-:Y:S02]  /*2d40*/  UIADD3 UR70, UPT, UPT, UR74, 0x4, URZ ;  /* 0x000000044a467890 */ /* 0x000fe4000fffe0ff */
[----:B------:R-:W-:Y:S02]  /*2d50*/  UIADD3 UR40, UPT, UPT, UR11, 0x4, URZ ;  /* 0x000000040b287890 */ /* 0x000fe4000fffe0ff */
[----:B------:R-:W-:Y:S02]  /*2d60*/  UIADD3 UR68, UPT, UPT, UR74, 0x6, URZ ;  /* 0x000000064a447890 */ /* 0x000fe4000fffe0ff */
[----:B------:R-:W-:Y:S02]  /*2d70*/  UIADD3 UR10, UPT, UPT, UR10, 0x6, URZ ;  /* 0x000000060a0a7890 */ /* 0x000fe4000fffe0ff */
[----:B------:R-:W-:Y:S02]  /*2d80*/  UISETP.NE.AND UP4, UPT, UR23, URZ, UPT ;  /* 0x000000ff1700728c */ /* 0x000fe4000bf85270 */
[----:B------:R-:W-:Y:S01]  /*2d90*/  UISETP.NE.AND UP0, UPT, UR27, 0x3, UPT ;  /* 0x000000031b00788c */ /* 0x000fe2000bf05270 */
[----:B------:R-:W-:Y:S01]  /*2da0*/  UMOV UR34, 0x0 ;  /* 0x0000000000227882 */ /* 0x000fe20000000000 */
[----:B------:R-:W-:Y:S02]  /*2db0*/  UMOV UR35, 0x8200490 ;  /* 0x0820049000237882 */ /* 0x000fe40000000000 */
[----:B------:R-:W-:Y:S02]  /*2dc0*/  USEL UR33, URZ, 0x1, UP0 ;  /* 0x00000001ff217887 */ /* 0x000fe40008000000 */
[----:B------:R-:W-:Y:S02]  /*2dd0*/  USEL UR27, UR27, URZ, UP0 ;  /* 0x000000ff1b1b7287 */ /* 0x000fe40008000000 */
[----:B------:R-:W-:Y:S01]  /*2de0*/  ULOP3.LUT UR21, UR21, UR33, URZ, 0x3c, !UPT ;  /* 0x0000002115157292 */ /* 0x000fe2000f8e3cff */
        /* <DEDUP_REMOVED lines=9> */
[----:B------:R-:W-:Y:S01]  /*2e80*/  UMOV UR17, 0x8200490 ;  /* 0x0820049000117882 */ /* 0x000fe20000000000 */
[----:B------:R-:W-:Y:S01]  /*2e90*/  UMOV UR71, 0x40004040 ;  /* 0x4000404000477882 */ /* 0x000fe20000000000 */
[----:B------:R-:W-:Y:S01]  /*2ea0*/  UMOV UR41, 0x40004040 ;  /* 0x4000404000297882 */ /* 0x000fe20000000000 */
[----:B------:R-:W-:Y:S01]  /*2eb0*/  UMOV UR14, 0x0 ;  /* 0x00000000000e7882 */ /* 0x000fe20000000000 */
[----:B------:R1:W-:Y:S01]  /*2ec0*/  UTCHMMA gdesc[UR40], gdesc[UR70], tmem[UR7], tmem[UR16], idesc[UR17], UPT ;  /* 0x00ff1046280075ea */ /* 0x0003e2000b800007 */
[----:B------:R-:W-:Y:S01]  /*2ed0*/  UMOV UR15, 0x8200490 ;  /* 0x08200490000f7882 */ /* 0x000fe20000000000 */
[----:B------:R-:W-:Y:S01]  /*2ee0*/  UMOV UR69, 0x40004040 ;  /* 0x4000404000457882 */ /* 0x000fe20000000000 */
[----:B------:R-:W-:Y:S02]  /*2ef0*/  UMOV UR11, 0x40004040 ;  /* 0x40004040000b7882 */ /* 0x000fe40000000000 */
[----:B------:R1:W-:Y:S01]  /*2f00*/  UTCHMMA gdesc[UR10], gdesc[UR68], tmem[UR4], tmem[UR14], idesc[UR15], UPT ;  /* 0x00ff0e440a0075ea */ /* 0x0003e2000b800004 */
[----:B------:R-:W-:Y:S05]  /*2f10*/  BRA.U UP4, `(.L_x_60) ;  /* 0x0000000104047547 */ /* 0x000fea000b800000 */
[----:B-1----:R-:W-:Y:S05]  /*2f20*/  BPT.TRAP 0x1 ;  /* 0x000000040000795c */ /* 0x002fea0000300000 */
.L_x_60:
[----:B-1----:R-:W-:Y:S09]  /*2f30*/  UIADD3 UR4, UPT, UPT, UR20, 0x1c050, URZ ;  /* 0x0001c05014047890 */ /* 0x002ff2000fffe0ff */
[----:B------:R1:W-:Y:S01]  /*2f40*/  UTCBAR [UR4], URZ ;  /* 0x000000ff040073e9 */ /* 0x0003e200080000ff */
[----:B------:R-:W-:Y:S05]  /*2f50*/  BRA.U UP5, `(.L_x_61) ;  /* 0x0000000105047547 */ /* 0x000fea000b800000 */
[----:B-1----:R-:W-:Y:S05]  /*2f60*/  BPT.TRAP 0x1 ;  /* 0x000000040000795c */ /* 0x002fea0000300000 */
.L_x_61:
[----:B------:R-:W-:Y:S01]  /*2f70*/  MOV R0, UR30 ;  /* 0x0000001e00007c02 */ /* 0x000fe20008000f00 */
[----:B------:R-:W-:Y:S03]  /*2f80*/  UISETP.NE.AND UP3, UPT, UR22, URZ, UPT ;  /* 0x000000ff1600728c */ /* 0x000fe6000bf65270 */
[----:B------:R-:W-:Y:S04]  /*2f90*/  SHF.L.U32 R0, R0, 0x1f, RZ ;  /* 0x0000001f00007819 */ /* 0x000fe800000006ff */
[----:B------:R-:W2:Y:S02]  /*2fa0*/  SYNCS.PHASECHK.TRANS64.TRYWAIT P0, [UR20+0x1c0a8], R0 ;  /* 0x01c0a800ff0075a7 */ /* 0x000ea40008001114 */
[----:B--2---:R-:W-:Y:S05]  /*2fb0*/  @!P0 BRA `(.L_x_62) ;  /* 0x0000012000988947 */ /* 0x004fea0003800000 */
.L_x_393:
[----:B------:R-:W-:Y:S05]  /*2fc0*/  BRA.U UP3, `(.L_x_63) ;  /* 0x0000000103047547 */ /* 0x000fea000b800000 */
[----:B-1----:R-:W-:Y:S05]  /*2fd0*/  BPT.TRAP 0x1 ;  /* 0x000000040000795c */ /* 0x002fea0000300000 */
.L_x_63:
[----:B--2---:R-:W-:Y:S02]  /*2fe0*/  IMAD.U32 R0, RZ, RZ, UR29 ;  /* 0x0000001dff007e24 */ /* 0x004fe4000f8e00ff */
[----:B------:R-:W-:Y:S02]  /*2ff0*/  HFMA2 R6, -RZ, RZ, 0, 9.5367431640625e-06 ;  /* 0x000000a0ff067431 */ /* 0x000fe400000001ff */
[----:B------:R-:W-:Y:S01]  /*3000*/  IMAD.MOV.U32 R5, RZ, RZ, 0x180 ;  /* 0x00000180ff057424 */ /* 0x000fe200078e00ff */
[----:B------:R-:W-:Y:S04]  /*3010*/  SHF.L.U32 R0, R0, 0x1f, RZ ;  /* 0x0000001f00007819 */ /* 0x000fe800000006ff */
[----:B------:R-:W2:Y:S02]  /*3020*/  SYNCS.PHASECHK.TRANS64.TRYWAIT P0, [UR20+0x1c068], R0 ;  /* 0x01c06800ff0075a7 */ /* 0x000ea40008001114 */
[----:B--2---:R-:W-:Y:S05]  /*3030*/  @!P0 BRA `(.L_x_64) ;  /* 0x0000012000908947 */ /* 0x004fea0003800000 */
.L_x_395:
[----:B------:R-:W-:Y:S01]  /*3040*/  UISETP.NE.U32.AND UP0, UPT, UR6, URZ, UPT ;  /* 0x000000ff0600728c */ /* 0x000fe2000bf05070 */
[----:B--2---:R-:W-:Y:S01]  /*3050*/  IMAD.MOV.U32 R2, RZ, RZ, 0xa8 ;  /* 0x000000a8ff027424 */ /* 0x004fe200078e00ff */
[----:B------:R-:W-:Y:S01]  /*3060*/  ULEA UR66, UR5, UR32, 0xa ;  /* 0x0000002005427291 */ /* 0x000fe2000f8e50ff */
[----:B------:R-:W-:Y:S01]  /*3070*/  R2UR UR18, R6 ;  /* 0x00000000061272ca */ /* 0x000fe200000e0000 */
[----:B------:R-:W-:Y:S01]  /*3080*/  IMAD.MOV.U32 R6, RZ, RZ, 0xb0 ;  /* 0x000000b0ff067424 */ /* 0x000fe200078e00ff */
[----:B------:R-:W-:Y:S01]  /*3090*/  R2UR UR19, R5 ;  /* 0x00000000051372ca */ /* 0x000fe200000e0000 */
[----:B------:R-:W-:Y:S01]  /*30a0*/  UIADD3 UR64, UPT, UPT, UR66, 0x80, URZ ;  /* 0x0000008042407890 */ /* 0x000fe2000fffe0ff */
[----:B------:R-:W-:Y:S01]  /*30b0*/  R2UR UR16, R2 ;  /* 0x00000000021072ca */ /* 0x000fe200000e0000 */
[----:B------:R-:W-:Y:S01]  /*30c0*/  UIADD3 UR62, UPT, UPT, UR66, 0x100, URZ ;  /* 0x00000100423e7890 */ /* 0x000fe2000fffe0ff */
[----:B------:R-:W-:Y:S01]  /*30d0*/  IMAD.MOV.U32 R2, RZ, RZ, 0xb8 ;  /* 0x000000b8ff027424 */ /* 0x000fe200078e00ff */
[----:B------:R-:W-:Y:S01]  /*30e0*/  UIADD3 UR60, UPT, UPT, UR66, 0x180, URZ ;  /* 0x00000180423c7890 */ /* 0x000fe2000fffe0ff */
[----:B------:R-:W-:Y:S01]  /*30f0*/  IMAD.MOV.U32 R0, RZ, RZ, 0x180 ;  /* 0x00000180ff007424 */ /* 0x000fe200078e00ff */
[----:B------:R-:W-:Y:S01]  /*3100*/  UIADD3 UR58, UPT, UPT, UR66, 0x200, URZ ;  /* 0x00000200423a7890 */ /* 0x000fe2000fffe0ff */
[----:B------:R-:W-:Y:S01]  /*3110*/  IMAD.MOV.U32 R5, RZ, RZ, 0x180 ;  /* 0x00000180ff057424 */ /* 0x000fe200078e00ff */
[----:B------:R-:W-:Y:S01]  /*3120*/  UIADD3 UR56, UPT, UPT, UR66, 0x280, URZ ;  /* 0x0000028042387890 */ /* 0x000fe2000fffe0ff */
[----:B------:R-:W-:Y:S01]  /*3130*/  R2UR UR12, R2 ;  /* 0x00000000020c72ca */ /* 0x000fe200000e0000 */
[----:B------:R-:W-:Y:S01]  /*3140*/  UIADD3 UR54, UPT, UPT, UR66, 0x300, URZ ;  /* 0x0000030042367890 */ /* 0x000fe2000fffe0ff */
[----:B------:R-:W-:Y:S01]  /*3150*/  IMAD.MOV.U32 R2, RZ, RZ, 0xc8 ;  /* 0x000000c8ff027424 */ /* 0x000fe200078e00ff */
[----:B------:R-:W-:Y:S01]  /*3160*/  UIADD3 UR52, UPT, UPT, UR66, 0x380, URZ ;  /* 0x0000038042347890 */ /* 0x000fe2000fffe0ff */
[----:B------:R-:W-:Y:S01]  /*3170*/  R2UR UR14, R6 ;  /* 0x00000000060e72ca */ /* 0x000fe200000e0000 */
[----:B------:R-:W-:Y:S01]  /*3180*/  IMAD.MOV.U32 R6, RZ, RZ, 0xc0 ;  /* 0x000000c0ff067424 */ /* 0x000fe200078e00ff */
[----:B------:R-:W-:Y:S01]  /*3190*/  R2UR UR17, R0 ;  /* 0x00000000001172ca */ /* 0x000fe200000e0000 */
[----:B------:R-:W-:Y:S01]  /*31a0*/  UMOV UR50, 0x0 ;  /* 0x0000000000327882 */ /* 0x000fe20000000000 */
[----:B------:R-:W-:Y:S01]  /*31b0*/  R2UR UR8, R2 ;  /* 0x00000000020872ca */ /* 0x000fe200000e0000 */
[----:B------:R-:W-:Y:S01]  /*31c0*/  IMAD.MOV.U32 R2, RZ, RZ, 0xd0 ;  /* 0x000000d0ff027424 */ /* 0x000fe200078e00ff */
[C---:B------:R-:W-:Y:S01]  /*31d0*/  R2UR UR15, R5.reuse ;  /* 0x00000000050f72ca */ /* 0x040fe200000e0000 */
[----:B------:R-:W-:Y:S01]  /*31e0*/  UMOV UR51, 0x8110490 ;  /* 0x0811049000337882 */ /* 0x000fe20000000000 */
[----:B------:R-:W-:Y:S01]  /*31f0*/  R2UR UR13, R0 ;  /* 0x00000000000d72ca */ /* 0x000fe200000e0000 */
[----:B------:R-:W-:Y:S01]  /*3200*/  UMOV UR67, 0x40004040 ;  /* 0x4000404000437882 */ /* 0x000fe20000000000 */
[----:B------:R-:W-:Y:S01]  /*3210*/  R2UR UR6, R2 ;  /* 0x00000000020672ca */ /* 0x000fe200000e0000 */
[----:B------:R-:W-:Y:S01]  /*3220*/  IMAD.MOV.U32 R2, RZ, RZ, 0xd8 ;  /* 0x000000d8ff027424 */ /* 0x000fe200078e00ff */
[----:B------:R-:W-:Y:S01]  /*3230*/  R2UR UR10, R6 ;  /* 0x00000000060a72ca */ /* 0x000fe200000e0000 */
[----:B------:R2:W-:Y:S01]  /*3240*/  UTCHMMA tmem[UR18], gdesc[UR66], tmem[UR19], tmem[UR50], idesc[UR51], UP0 ;  /* 0x00ff3242120079ea */ /* 0x0005e20008000013 */
[----:B------:R-:W-:Y:S01]  /*3250*/  R2UR UR11, R5 ;  /* 0x00000000050b72ca */ /* 0x000fe200000e0000 */
[----:B------:R-:W-:Y:S01]  /*3260*/  UMOV UR48, 0x0 ;  /* 0x0000000000307882 */ /* 0x000fe20000000000 */
[C---:B------:R-:W-:Y:S01]  /*3270*/  R2UR UR9, R0.reuse ;  /* 0x00000000000972ca */ /* 0x040fe200000e0000 */
[----:B------:R-:W-:Y:S01]  /*3280*/  UMOV UR49, 0x8110490 ;  /* 0x0811049000317882 */ /* 0x000fe20000000000 */
[----:B------:R-:W-:Y:S01]  /*3290*/  R2UR UR7, R0 ;  /* 0x00000000000772ca */ /* 0x000fe200000e0000 */
[----:B------:R-:W-:Y:S01]  /*32a0*/  UMOV UR65, 0x40004040 ;  /* 0x4000404000417882 */ /* 0x000fe20000000000 */
[----:B-1----:R-:W-:Y:S01]  /*32b0*/  R2UR UR4, R2 ;  /* 0x00000000020472ca */ /* 0x002fe200000e0000 */
[----:B------:R2:W-:Y:S01]  /*32c0*/  UTCHMMA tmem[UR16], gdesc[UR64], tmem[UR17], tmem[UR48], idesc[UR49], UPT ;  /* 0x00ff3040100079ea */ /* 0x0005e2000b800011 */
[----:B------:R-:W-:Y:S01]  /*32d0*/  R2UR UR5, R0 ;  /* 0x00000000000572ca */ /* 0x000fe200000e0000 */
        /* <DEDUP_REMOVED lines=22> */
[----:B------:R-:W-:Y:S02]  /*3440*/  UMOV UR53, 0x40004040 ;  /* 0x4000404000357882 */ /* 0x000fe40000000000 */
[----:B------:R2:W-:Y:S01]  /*3450*/  UTCHMMA tmem[UR4], gdesc[UR52], tmem[UR5], tmem[UR34], idesc[UR35], UPT ;  /* 0x00ff2234040079ea */ /* 0x0005e2000b800005 */
[----:B------:R-:W-:Y:S05]  /*3460*/  BRA.U UP5, `(.L_x_65) ;  /* 0x0000000105047547 */ /* 0x000fea000b800000 */
[----:B--2---:R-:W-:Y:S05]  /*3470*/  BPT.TRAP 0x1 ;  /* 0x000000040000795c */ /* 0x004fea0000300000 */
.L_x_65:
[----:B--2---:R-:W-:Y:S02]  /*3480*/  UIADD3 UR4, UPT, UPT, UR20, 0x1c098, URZ ;  /* 0x0001c09814047890 */ /* 0x004fe4000fffe0ff */
[----:B------:R-:W-:Y:S07]  /*3490*/  ULOP3.LUT UR30, UR30, 0x1, URZ, 0x3c, !UPT ;  /* 0x000000011e1e7892 */ /* 0x000fee000f8e3cff */
[----:B------:R1:W-:Y:S01]  /*34a0*/  UTCBAR [UR4], URZ ;  /* 0x000000ff040073e9 */ /* 0x0003e200080000ff */
[----:B------:R-:W-:Y:S05]  /*34b0*/  BRA.U !UP1, `(.L_x_66) ;  /* 0x0000000109047547 */ /* 0x000fea000b800000 */
[----:B-1----:R-:W-:Y:S05]  /*34c0*/  BPT.TRAP 0x1 ;  /* 0x000000040000795c */ /* 0x002fea0000300000 */
.L_x_66:
[----:B------:R-:W-:Y:S01]  /*34d0*/  USHF.R.U32.HI UR8, URZ, 0x4, UR20 ;  /* 0x00000004ff087899 */ /* 0x000fe20008011614 */
[----:B------:R-:W-:Y:S01]  /*34e0*/  IMAD.MOV.U32 R2, RZ, RZ, 0x80 ;  /* 0x00000080ff027424 */ /* 0x000fe200078e00ff */
[----:B------:R-:W-:Y:S01]  /*34f0*/  ULEA UR9, UR25, UR20, 0x3 ;  /* 0x0000001419097291 */ /* 0x000fe2000f8e18ff */
[----:B------:R-:W-:Y:S01]  /*3500*/  IMAD.MOV.U32 R0, RZ, RZ, 0x80 ;  /* 0x00000080ff007424 */ /* 0x000fe200078e00ff */
[----:B------:R-:W-:Y:S02]  /*3510*/  ULOP3.LUT UR8, UR8, 0x3fff, URZ, 0xc0, !UPT ;  /* 0x00003fff08087892 */ /* 0x000fe4000f8ec0ff */
[----:B------:R-:W-:Y:S01]  /*3520*/  UIADD3 UR9, UPT, UPT, UR9, 0x1c038, URZ ;  /* 0x0001c03809097890 */ /* 0x000fe2000fffe0ff */
[----:B------:R-:W-:Y:S01]  /*3530*/  R2UR UR7, R2 ;  /* 0x00000000020772ca */ /* 0x000fe200000e0000 */
[----:B------:R-:W-:Y:S01]  /*3540*/  ULOP3.LUT UR8, UR8, 0x10000, URZ, 0xfc, !UPT ;  /* 0x0001000008087892 */ /* 0x000fe2000f8efcff */
[----:B------:R-:W-:Y:S01]  /*3550*/  R2UR UR6, R0 ;  /* 0x00000000000672ca */ /* 0x000fe200000e0000 */
[----:B------:R-:W-:Y:S01]  /*3560*/  UMOV UR14, 0x0 ;  /* 0x00000000000e7882 */ /* 0x000fe20000000000 */
[----:B------:R-:W-:Y:S01]  /*3570*/  R2UR UR5, R2 ;  /* 0x00000000020572ca */ /* 0x000fe200000e0000 */
[----:B------:R-:W-:Y:S01]  /*3580*/  UIADD3 UR16, UPT, UPT, UR8, 0x400, URZ ;  /* 0x0000040008107890 */ /* 0x000fe2000fffe0ff */
[----:B-1----:R-:W-:Y:S01]  /*3590*/  R2UR UR4, R0 ;  /* 0x00000000000472ca */ /* 0x002fe200000e0000 */
[----:B------:R-:W-:Y:S01]  /*35a0*/  UIADD3 UR18, UPT, UPT, UR8, 0x402, URZ ;  /* 0x0000040208127890 */ /* 0x000fe2000fffe0ff */
[----:B------:R1:W-:Y:S01]  /*35b0*/  UTCBAR [UR9], URZ ;  /* 0x000000ff090073e9 */ /* 0x0003e200080000ff */
[----:B------:R-:W-:Y:S02]  /*35c0*/  UIADD3 UR34, UPT, UPT, UR8, 0x404, URZ ;  /* 0x0000040408227890 */ /* 0x000fe4000fffe0ff */
[----:B------:R-:W-:Y:S02]  /*35d0*/  UIADD3 UR40, UPT, UPT, UR8, 0x406, URZ ;  /* 0x0000040608287890 */ /* 0x000fe4000fffe0ff */
[----:B------:R-:W-:Y:S01]  /*35e0*/  UIADD3 UR8, UPT, UPT, UR25, 0x1, URZ ;  /* 0x0000000119087890 */ /* 0x000fe2000fffe0ff */
[----:B------:R-:W-:Y:S01]  /*35f0*/  UMOV UR15, 0x8200490 ;  /* 0x08200490000f7882 */ /* 0x000fe20000000000 */
[----:B------:R-:W-:Y:S02]  /*3600*/  UMOV UR75, 0x40004040 ;  /* 0x40004040004b7882 */ /* 0x000fe40000000000 */
[----:B------:R-:W-:Y:S01]  /*3610*/  UISETP.NE.AND UP0, UPT, UR8, 0x3, UPT ;  /* 0x000000030800788c */ /* 0x000fe2000bf05270 */
[----:B------:R-:W-:Y:S01]  /*3620*/  UMOV UR17, 0x40004040 ;  /* 0x4000404000117882 */ /* 0x000fe20000000000 */
[----:B------:R-:W-:Y:S02]  /*3630*/  UMOV UR12, 0x0 ;  /* 0x00000000000c7882 */ /* 0x000fe40000000000 */
[----:B------:R-:W-:Y:S01]  /*3640*/  USEL UR8, UR8, URZ, UP0 ;  /* 0x000000ff08087287 */ /* 0x000fe20008000000 */
        /* <DEDUP_REMOVED lines=17> */
.L_x_67:
[----:B-1----:R-:W-:Y:S09]  /*3760*/  UIADD3 UR4, UPT, UPT, UR20, 0x1c060, URZ ;  /* 0x0001c06014047890 */ /* 0x002ff2000fffe0ff */
[----:B------:R1:W-:Y:S01]  /*3770*/  UTCBAR [UR4], URZ ;  /* 0x000000ff040073e9 */ /* 0x0003e200080000ff */
[----:B------:R-:W-:Y:S05]  /*3780*/  BRA.U !UP1, `(.L_x_68) ;  /* 0x0000000109047547 */ /* 0x000fea000b800000 */
[----:B-1----:R-:W-:Y:S05]  /*3790*/  BPT.TRAP 0x1 ;  /* 0x000000040000795c */ /* 0x002fea0000300000 */
.L_x_68:
[----:B------:R-:W-:Y:S02]  /*37a0*/  ULEA UR5, UR8, UR20, 0x3 ;  /* 0x0000001408057291 */ /* 0x000fe4000f8e18ff */
[----:B------:R-:W-:Y:S02]  /*37b0*/  UIADD3 UR8, UPT, UPT, UR8, 0x1, URZ ;  /* 0x0000000108087890 */ /* 0x000fe4000fffe0ff */
[----:B-1----:R-:W-:Y:S02]  /*37c0*/  UIADD3 UR4, UPT, UPT, UR5, 0x1c038, URZ ;  /* 0x0001c03805047890 */ /* 0x002fe4000fffe0ff */
[----:B------:R-:W-:Y:S04]  /*37d0*/  UISETP.NE.AND UP0, UPT, UR8, 0x3, UPT ;  /* 0x000000030800788c */ /* 0x000fe8000bf05270 */
[----:B------:R-:W-:Y:S03]  /*37e0*/  USEL UR25, UR8, URZ, UP0 ;  /* 0x000000ff08197287 */ /* 0x000fe60008000000 */
[----:B------:R1:W-:Y:S01]  /*37f0*/  UTCBAR [UR4], URZ ;  /* 0x000000ff040073e9 */ /* 0x0003e200080000ff */
[----:B------:R-:W-:Y:S08]  /*3800*/  BRA.U !UP1, `(.L_x_69) ;  /* 0x0000000109047547 */ /* 0x000ff0000b800000 */
[----:B-1----:R-:W-:Y:S05]  /*3810*/  BPT.TRAP 0x1 ;  /* 0x000000040000795c */ /* 0x002fea0000300000 */
.L_x_69:
[----:B-1----:R-:W-:Y:S01]  /*3820*/  ULEA UR4, UR27, UR20, 0x3 ;  /* 0x000000141b047291 */ /* 0x002fe2000f8e18ff */
[----:B------:R-:W-:Y:S04]  /*3830*/  MOV R0, UR21 ;  /* 0x0000001500007c02 */ /* 0x000fe80008000f00 */
[----:B------:R-:W-:Y:S04]  /*3840*/  SHF.L.U32 R0, R0, 0x1f, RZ ;  /* 0x0000001f00007819 */ /* 0x000fe800000006ff */
[----:B------:R-:W1:Y:S02]  /*3850*/  SYNCS.PHASECHK.TRANS64.TRYWAIT P0, [UR4+0x1c020], R0 ;  /* 0x01c02000ff0075a7 */ /* 0x000e640008001104 */
[----:B-1----:R-:W-:Y:S05]  /*3860*/  @!P0 BRA `(.L_x_70) ;  /* 0x00000118009c8947 */ /* 0x002fea0003800000 */
.L_x_397:
[----:B------:R-:W-:Y:S04]  /*3870*/  UIADD3 UR4, UPT, UPT, UR27, 0x1, URZ ;  /* 0x000000011b047890 */ /* 0x000fe8000fffe0ff */
[----:B------:R-:W-:Y:S04]  /*3880*/  UISETP.NE.AND UP0, UPT, UR4, 0x3, UPT ;  /* 0x000000030400788c */ /* 0x000fe8000bf05270 */
[----:B------:R-:W-:Y:S02]  /*3890*/  USEL UR5, URZ, 0x1, UP0 ;  /* 0x00000001ff057887 */ /* 0x000fe40008000000 */
[----:B------:R-:W-:Y:S02]  /*38a0*/  USEL UR4, UR4, URZ, UP0 ;  /* 0x000000ff04047287 */ /* 0x000fe40008000000 */
[----:B------:R-:W-:Y:S01]  /*38b0*/  ULOP3.LUT UR21, UR21, UR5, URZ, 0x3c, !UPT ;  /* 0x0000000515157292 */ /* 0x000fe2000f8e3cff */
[----:B------:R-:W-:Y:S11]  /*38c0*/  BRA.U UP5, `(.L_x_71) ;  /* 0x0000000105047547 */ /* 0x000ff6000b800000 */
[----:B------:R-:W-:Y:S05]  /*38d0*/  BPT.TRAP 0x1 ;  /* 0x000000040000795c */ /* 0x000fea0000300000 */
.L_x_71:
[----:B-1----:R-:W-:Y:S04]  /*38e0*/  MOV R0, UR30 ;  /* 0x0000001e00007c02 */ /* 0x002fe80008000f00 */
[----:B------:R-:W-:Y:S04]  /*38f0*/  SHF.L.U32 R0, R0, 0x1f, RZ ;  /* 0x0000001f00007819 */ /* 0x000fe800000006ff */
[----:B------:R-:W1:Y:S02]  /*3900*/  SYNCS.PHASECHK.TRANS64.TRYWAIT P0, [UR20+0x1c0a0], R0 ;  /* 0x01c0a000ff0075a7 */ /* 0x000e640008001114 */
[----:B-1----:R-:W-:Y:S05]  /*3910*/  @!P0 BRA `(.L_x_72) ;  /* 0x0000011800888947 */ /* 0x002fea0003800000 */
.L_x_399:
[----:B------:R-:W-:Y:S05]  /*3920*/  BRA.U UP4, `(.L_x_73) ;  /* 0x0000000104047547 */ /* 0x000fea000b800000 */
[----:B------:R-:W-:Y:S05]  /*3930*/  BPT.TRAP 0x1 ;  /* 0x000000040000795c */ /* 0x000fea0000300000 */
.L_x_73:
[----:B------:R-:W-:Y:S01]  /*3940*/  ULOP3.LUT UR34, UR28, 0x1, URZ, 0x3c, !UPT ;  /* 0x000000011c227892 */ /* 0x000fe2000f8e3cff */
[----:B------:R-:W-:Y:S02]  /*3950*/  HFMA2 R8, -RZ, RZ, 0, 1.9073486328125e-06 ;  /* 0x00000020ff087431 */ /* 0x000fe400000001ff */
[----:B------:R-:W-:Y:S01]  /*3960*/  IMAD.MOV.U32 R7, RZ, RZ, 0x100 ;  /* 0x00000100ff077424 */ /* 0x000fe200078e00ff */
[----:B------:R-:W-:Y:S01]  /*3970*/  MOV R6, 0x28 ;  /* 0x0000002800067802 */ /* 0x000fe20000000f00 */
[----:B------:R-:W-:Y:S02]  /*3980*/  IMAD.MOV.U32 R5, RZ, RZ, 0x100 ;  /* 0x00000100ff057424 */ /* 0x000fe400078e00ff */
[----:B-1----:R-:W-:Y:S05]  /*3990*/  IMAD.U32 R0, RZ, RZ, UR34 ;  /* 0x00000022ff007e24 */ /* 0x002fea000f8e00ff */
[----:B------:R-:W-:Y:S04]  /*39a0*/  SHF.L.U32 R0, R0, 0x1f, RZ ;  /* 0x0000001f00007819 */ /* 0x000fe800000006ff */
[----:B------:R-:W1:Y:S02]  /*39b0*/  SYNCS.PHASECHK.TRANS64.TRYWAIT P0, [UR20+0x1c058], R0 ;  /* 0x01c05800ff0075a7 */ /* 0x000e640008001114 */
[----:B-1----:R-:W-:Y:S05]  /*39c0*/  @!P0 BRA `(.L_x_74) ;  /* 0x0000011800748947 */ /* 0x002fea0003800000 */
.L_x_401:
[----:B------:R-:W-:Y:S01]  /*39d0*/  ULEA UR68, UR27, UR32, 0xa ;  /* 0x000000201b447291 */ /* 0x000fe2000f8e50ff */
[----:B-1----:R-:W-:Y:S01]  /*39e0*/  IMAD.MOV.U32 R2, RZ, RZ, 0x38 ;  /* 0x00000038ff027424 */ /* 0x002fe200078e00ff */
[----:B------:R-:W-:Y:S01]  /*39f0*/  R2UR UR17, R6 ;  /* 0x00000000061172ca */ /* 0x000fe200000e0000 */
[----:B------:R-:W-:Y:S01]  /*3a00*/  IMAD.MOV.U32 R6, RZ, RZ, 0x30 ;  /* 0x00000030ff067424 */ /* 0x000fe200078e00ff */
[----:B------:R-:W-:Y:S01]  /*3a10*/  UIADD3 UR66, UPT, UPT, UR68, 0x80, URZ ;  /* 0x0000008044427890 */ /* 0x000fe2000fffe0ff */
        /* <DEDUP_REMOVED lines=8> */
[----:B------:R-:W-:Y:S01]  /*3aa0*/  R2UR UR15, R6 ;  /* 0x00000000060f72ca */ /* 0x000fe200000e0000 */
[----:B------:R-:W-:Y:S01]  /*3ab0*/  UIADD3 UR56, UPT, UPT, UR68, 0x300, URZ ;  /* 0x0000030044387890 */ /* 0x000fe2000fffe0ff */
[----:B------:R-:W-:Y:S01]  /*3ac0*/  R2UR UR9, R2 ;  /* 0x00000000020972ca */ /* 0x000fe200000e0000 */
[----:B------:R-:W-:Y:S01]  /*3ad0*/  UIADD3 UR54, UPT, UPT, UR68, 0x380, URZ ;  /* 0x0000038044367890 */ /* 0x000fe2000fffe0ff */
[----:B------:R-:W-:Y:S01]  /*3ae0*/  IMAD.MOV.U32 R2, RZ, RZ, 0x50 ;  /* 0x00000050ff027424 */ /* 0x000fe200078e00ff */
[----:B------:R-:W-:Y:S01]  /*3af0*/  R2UR UR19, R8 ;  /* 0x00000000081372ca */ /* 0x000fe200000e0000 */
[----:B------:R-:W-:Y:S01]  /*3b00*/  IMAD.MOV.U32 R0, RZ, RZ, 0x100 ;  /* 0x00000100ff007424 */ /* 0x000fe200078e00ff */
[----:B------:R-:W-:Y:S01]  /*3b10*/  R2UR UR33, R7 ;  /* 0x00000000072172ca */ /* 0x000fe200000e0000 */
[----:B------:R-:W-:Y:S01]  /*3b20*/  IMAD.MOV.U32 R6, RZ, RZ, 0x40 ;  /* 0x00000040ff067424 */ /* 0x000fe200078e00ff */
[----:B------:R-:W-:Y:S01]  /*3b30*/  R2UR UR7, R2 ;  /* 0x00000000020772ca */ /* 0x000fe200000e0000 */
[----:B------:R-:W-:Y:S01]  /*3b40*/  IMAD.MOV.U32 R2, RZ, RZ, 0x58 ;  /* 0x00000058ff027424 */ /* 0x000fe200078e00ff */
[C---:B------:R-:W-:Y:S01]  /*3b50*/  R2UR UR16, R5.reuse ;  /* 0x00000000051072ca */ /* 0x040fe200000e0000 */
[----:B------:R-:W-:Y:S01]  /*3b60*/  UMOV UR52, 0x0 ;  /* 0x0000000000347882 */ /* 0x000fe20000000000 */
[----:B------:R-:W-:Y:S01]  /*3b70*/  R2UR UR14, R0 ;  /* 0x00000000000e72ca */ /* 0x000fe200000e0000 */
[----:B------:R-:W-:Y:S01]  /*3b80*/  UMOV UR53, 0x8110490 ;  /* 0x0811049000357882 */ /* 0x000fe20000000000 */
[----:B------:R-:W-:Y:S01]  /*3b90*/  R2UR UR11, R6 ;  /* 0x00000000060b72ca */ /* 0x000fe200000e0000 */
[----:B------:R-:W-:Y:S01]  /*3ba0*/  UMOV UR69, 0x40004040 ;  /* 0x4000404000457882 */ /* 0x000fe20000000000 */
[----:B------:R-:W-:Y:S01]  /*3bb0*/  R2UR UR12, R5 ;  /* 0x00000000050c72ca */ /* 0x000fe200000e0000 */
[----:B------:R-:W-:Y:S01]  /*3bc0*/  UMOV UR50, 0x0 ;  /* 0x0000000000327882 */ /* 0x000fe20000000000 */
[C---:B------:R-:W-:Y:S01]  /*3bd0*/  R2UR UR10, R0.reuse ;  /* 0x00000000000a72ca */ /* 0x040fe200000e0000 */
[----:B------:R1:W-:Y:S01]  /*3be0*/  UTCHMMA tmem[UR19], gdesc[UR68], tmem[UR33], tmem[UR52], idesc[UR53], UPT ;  /* 0x00ff3444130079ea */ /* 0x0003e2000b800021 */
[----:B------:R-:W-:Y:S01]  /*3bf0*/  R2UR UR8, R0 ;  /* 0x00000000000872ca */ /* 0x000fe200000e0000 */
[----:B------:R-:W-:Y:S01]  /*3c00*/  UMOV UR51, 0x8110490 ;  /* 0x0811049000337882 */ /* 0x000fe20000000000 */
[----:B------:R-:W-:Y:S01]  /*3c10*/  R2UR UR5, R2 ;  /* 0x00000000020572ca */ /* 0x000fe200000e0000 */
[----:B------:R-:W-:Y:S01]  /*3c20*/  UMOV UR67, 0x40004040 ;  /* 0x4000404000437882 */ /* 0x000fe20000000000 */
[----:B------:R-:W-:Y:S01]  /*3c30*/  R2UR UR6, R0 ;  /* 0x00000000000672ca */ /* 0x000fe200000e0000 */
[----:B------:R1:W-:Y:S01]  /*3c40*/  UTCHMMA tmem[UR17], gdesc[UR66], tmem[UR18], tmem[UR50], idesc[UR51], UPT ;  /* 0x00ff3242110079ea */ /* 0x0003e2000b800012 */
        /* <DEDUP_REMOVED lines=25> */
[----:B-1----:R-:W-:Y:S05]  /*3de0*/  BPT.TRAP 0x1 ;  /* 0x000000040000795c */ /* 0x002fea0000300000 */
.L_x_75:
[----:B-1----:R-:W-:Y:S02]  /*3df0*/  UIADD3 UR8, UPT, UPT, UR20, 0x1c090, URZ ;  /* 0x0001c09014087890 */ /* 0x002fe4000fffe0ff */
[----:B------:R-:W-:Y:S01]  /*3e00*/  ULOP3.LUT UR7, UR29, 0x1, URZ, 0x3c, !UPT ;  /* 0x000000011d077892 */ /* 0x000fe2000f8e3cff */
[----:B------:R-:W-:Y:S01]  /*3e10*/  UMOV UR6, 0x1 ;  /* 0x0000000100067882 */ /* 0x000fe20000000000 */
[----:B------:R-:W-:Y:S05]  /*3e20*/  UMOV UR5, UR27 ;  /* 0x0000001b00057c82 */ /* 0x000fea0008000000 */
[----:B------:R2:W-:Y:S01]  /*3e30*/  UTCBAR [UR8], URZ ;  /* 0x000000ff080073e9 */ /* 0x0005e200080000ff */
[----:B------:R-:W-:Y:S05]  /*3e40*/  BRA.U UP2, `(.L_x_76) ;  /* 0xffffffed022c7547 */ /* 0x000fea000b83ffff */
.L_x_57:
[----:B------:R-:W-:Y:S04]  /*3e50*/  BSSY.RECONVERGENT B0, `(.L_x_77) ;  /* 0x0000003000007945 */ /* 0x000fe80003800200 */
[----:B------:R-:W-:Y:S05]  /*3e60*/  @!P4 BRA `(.L_x_78) ;  /* 0x000000000004c947 */ /* 0x000fea0003800000 */
[----:B-12---:R-:W-:Y:S05]  /*3e70*/  BPT.TRAP 0x1 ;  /* 0x000000040000795c */ /* 0x006fea0000300000 */
.L_x_78:
[----:B-12---:R-:W-:Y:S05]  /*3e80*/  BSYNC.RECONVERGENT B0 ;  /* 0x0000000000007941 */ /* 0x006fea0003800200 */
.L_x_77:
[----:B------:R-:W-:Y:S01]  /*3e90*/  UIADD3 UR5, UPT, UPT, UR20, 0x1c010, URZ ;  /* 0x0001c01014057890 */ /* 0x000fe2000fffe0ff */
[----:B------:R-:W-:Y:S08]  /*3ea0*/  BSSY.RECONVERGENT B0, `(.L_x_79) ;  /* 0x0000004000007945 */ /* 0x000ff00003800200 */
[----:B------:R1:W-:Y:S01]  /*3eb0*/  UTCBAR [UR5], URZ ;  /* 0x000000ff050073e9 */ /* 0x0003e200080000ff */
[----:B------:R-:W-:Y:S05]  /*3ec0*/  @!P4 BRA `(.L_x_80) ;  /* 0x000000000004c947 */ /* 0x000fea0003800000 */
[----:B-1----:R-:W-:Y:S05]  /*3ed0*/  BPT.TRAP 0x1 ;  /* 0x000000040000795c */ /* 0x002fea0000300000 */
.L_x_80:
[----:B-1----:R-:W-:Y:S05]  /*3ee0*/  BSYNC.RECONVERGENT B0 ;  /* 0x0000000000007941 */ /* 0x002fea0003800200 */
.L_x_79:
[----:B------:R-:W-:-:S09]  /*3ef0*/  UIADD3 UR5, UPT, UPT, UR20, 0x1c018, URZ ;  /* 0x0001c01814057890 */ /* 0x000fd2000fffe0ff */
[----:B------:R1:W-:Y:S01]  /*3f00*/  UTCBAR [UR5], URZ ;  /* 0x000000ff050073e9 */ /* 0x0003e200080000ff */
[----:B------:R-:W-:Y:S05]  /*3f10*/  BRA.U UP5, `(.L_x_81) ;  /* 0x0000000105047547 */ /* 0x000fea000b800000 */
[----:B-1----:R-:W-:Y:S05]  /*3f20*/  BPT.TRAP 0x1 ;  /* 0x000000040000795c */ /* 0x002fea0000300000 */
.L_x_81:
[----:B------:R-:W-:-:S04]  /*3f30*/  MOV R0, UR30 ;  /* 0x0000001e00007c02 */ /* 0x000fc80008000f00 */
[----:B------:R-:W-:-:S04]  /*3f40*/  SHF.L.U32 R0, R0, 0x1f, RZ ;  /* 0x0000001f00007819 */ /* 0x000fc800000006ff */
[----:B------:R-:W2:Y:S02]  /*3f50*/  SYNCS.PHASECHK.TRANS64.TRYWAIT P0, [UR20+0x1c0a8], R0 ;  /* 0x01c0a800ff0075a7 */ /* 0x000ea40008001114 */
[----:B--2---:R-:W-:Y:S05]  /*3f60*/  @!P0 BRA `(.L_x_82) ;  /* 0x00000114002c8947 */ /* 0x004fea0003800000 */
.L_x_403:
[----:B------:R-:W-:Y:S05]  /*3f70*/  BRA.U UP3, `(.L_x_83) ;  /* 0x0000000103047547 */ /* 0x000fea000b800000 */
[----:B-1----:R-:W-:Y:S05]  /*3f80*/  BPT.TRAP 0x1 ;  /* 0x000000040000795c */ /* 0x002fea0000300000 */
.L_x_83:
[----:B--2---:R-:W-:Y:S02]  /*3f90*/  IMAD.U32 R0, RZ, RZ, UR7 ;  /* 0x00000007ff007e24 */ /* 0x004fe4000f8e00ff */
[----:B------:R-:W-:Y:S02]  /*3fa0*/  HFMA2 R6, -RZ, RZ, 0, 9.5367431640625e-06 ;  /* 0x000000a0ff067431 */ /* 0x000fe400000001ff */
[----:B------:R-:W-:Y:S01]  /*3fb0*/  IMAD.MOV.U32 R5, RZ, RZ, 0x180 ;  /* 0x00000180ff057424 */ /* 0x000fe200078e00ff */
[----:B------:R-:W-:-:S04]  /*3fc0*/  SHF.L.U32 R0, R0, 0x1f, RZ ;  /* 0x0000001f00007819 */ /* 0x000fc800000006ff */
[----:B------:R-:W2:Y:S02]  /*3fd0*/  SYNCS.PHASECHK.TRANS64.TRYWAIT P0, [UR20+0x1c068], R0 ;  /* 0x01c06800ff0075a7 */ /* 0x000ea40008001114 */
[----:B--2---:R-:W-:Y:S05]  /*3fe0*/  @!P0 BRA `(.L_x_84) ;  /* 0x0000011400248947 */ /* 0x004fea0003800000 */
.L_x_405:
[----:B--2---:R-:W-:Y:S01]  /*3ff0*/  IMAD.MOV.U32 R2, RZ, RZ, 0xa8 ;  /* 0x000000a8ff027424 */ /* 0x004fe200078e00ff */
        /* <DEDUP_REMOVED lines=14> */
[----:B------:R-:W-:Y:S01]  /*40e0*/  UISETP.NE.U32.AND UP0, UPT, UR6, URZ, UPT ;  /* 0x000000ff0600728c */ /* 0x000fe2000bf05070 */
[----:B------:R-:W-:Y:S01]  /*40f0*/  R2UR UR11, R0 ;  /* 0x00000000000b72ca */ /* 0x000fe200000e0000 */
[----:B------:R-:W-:Y:S01]  /*4100*/  UIADD3 UR66, UPT, UPT, UR34, 0x80, URZ ;  /* 0x0000008022427890 */ /* 0x000fe2000fffe0ff */
[----:B-1----:R-:W-:Y:S01]  /*4110*/  R2UR UR5, R2 ;  /* 0x00000000020572ca */ /* 0x002fe200000e0000 */
        /* <DEDUP_REMOVED lines=16> */
[----:B------:R-:W-:Y:S01]  /*4220*/  UMOV UR35, 0x40004040 ;  /* 0x4000404000237882 */ /* 0x000fe20000000000 */
[----:B------:R-:W-:Y:S01]  /*4230*/  UIADD3 UR54, UPT, UPT, UR34, 0x380, URZ ;  /* 0x0000038022367890 */ /* 0x000fe2000fffe0ff */
[----:B------:R1:W-:Y:S01]  /*4240*/  UTCHMMA tmem[UR16], gdesc[UR34], tmem[UR17], tmem[UR52], idesc[UR53], UP0 ;  /* 0x00ff3422100079ea */ /* 0x0003e20008000011 */
        /* <DEDUP_REMOVED lines=30> */
.L_x_85:
[----:B-1----:R-:W-:-:S09]  /*4430*/  UIADD3 UR5, UPT, UPT, UR20, 0x1c098, URZ ;  /* 0x0001c09814057890 */ /* 0x002fd2000fffe0ff */
[----:B------:R1:W-:Y:S01]  /*4440*/  UTCBAR [UR5], URZ ;  /* 0x000000ff050073e9 */ /* 0x0003e200080000ff */
[----:B------:R-:W-:Y:S05]  /*4450*/  BRA.U !UP1, `(.L_x_86) ;  /* 0x0000000109047547 */ /* 0x000fea000b800000 */
[----:B-1----:R-:W-:Y:S05]  /*4460*/  BPT.TRAP 0x1 ;  /* 0x000000040000795c */ /* 0x002fea0000300000 */
.L_x_86:
[----:B-1----:R-:W-:-:S04]  /*4470*/  ULEA UR5, UR25, UR20, 0x3 ;  /* 0x0000001419057291 */ /* 0x002fc8000f8e18ff */
[----:B------:R-:W-:-:S09]  /*4480*/  UIADD3 UR5, UPT, UPT, UR5, 0x1c038, URZ ;  /* 0x0001c03805057890 */ /* 0x000fd2000fffe0ff */
[----:B------:R1:W-:Y:S01]  /*4490*/  UTCBAR [UR5], URZ ;  /* 0x000000ff050073e9 */ /* 0x0003e200080000ff */
[----:B------:R-:W-:Y:S05]  /*44a0*/  BRA.U UP4, `(.L_x_87) ;  /* 0x0000000104047547 */ /* 0x000fea000b800000 */
[----:B-1----:R-:W-:Y:S05]  /*44b0*/  BPT.TRAP 0x1 ;  /* 0x000000040000795c */ /* 0x002fea0000300000 */
.L_x_87:
[----:B-1----:R-:W-:-:S09]  /*44c0*/  UIADD3 UR5, UPT, UPT, UR20, 0x1c050, URZ ;  /* 0x0001c05014057890 */ /* 0x002fd2000fffe0ff */
[----:B------:R1:W-:Y:S01]  /*44d0*/  UTCBAR [UR5], URZ ;  /* 0x000000ff050073e9 */ /* 0x0003e200080000ff */
[----:B------:R-:W-:Y:S05]  /*44e0*/  BRA.U UP3, `(.L_x_88) ;  /* 0x0000000103047547 */ /* 0x000fea000b800000 */
[----:B-1----:R-:W-:Y:S05]  /*44f0*/  BPT.TRAP 0x1 ;  /* 0x000000040000795c */ /* 0x002fea0000300000 */
.L_x_88:
[----:B------:R-:W-:Y:S01]  /*4500*/  UIADD3 UR20, UPT, UPT, UR20, 0x1c060, URZ ;  /* 0x0001c06014147890 */ /* 0x000fe2000fffe0ff */
[----:B------:R-:W-:Y:S01]  /*4510*/  LOP3.LUT R4, R4, 0x1, RZ, 0x3c, !PT ;  /* 0x0000000104047812 */ /* 0x000fe200078e3cff */
[----:B------:R-:W-:Y:S02]  /*4520*/  UIADD3 UR31, UPT, UPT, UR26, 0x2, URZ ;  /* 0x000000021a1f7890 */ /* 0x000fe4000fffe0ff */
[----:B------:R-:W-:-:S05]  /*4530*/  ULOP3.LUT UR30, UR30, 0x1, URZ, 0x3c, !UPT ;  /* 0x000000011e1e7892 */ /* 0x000fca000f8e3cff */
[----:B------:R2:W-:Y:S01]  /*4540*/  UTCBAR [UR20], URZ ;  /* 0x000000ff140073e9 */ /* 0x0005e200080000ff */
[----:B------:R-:W-:Y:S02]  /*4550*/  NOP ;  /* 0x0000000000007918 */ /* 0x000fe40000000000 */
.L_x_29:
[----:B------:R-:W3:Y:S01]  /*4560*/  LDCU UR6, c[0x0][0x370] ;  /* 0x00006e00ff0677ac */ /* 0x000ee20008000800 */
[----:B-1----:R-:W1:Y:S01]  /*4570*/  LDCU UR5, c[0x0][0x900] ;  /* 0x00012000ff0577ac */ /* 0x002e620008000800 */
[----:B---3--:R-:W-:-:S04]  /*4580*/  UIADD3 UR36, UPT, UPT, UR6, UR36, URZ ;  /* 0x0000002406247290 */ /* 0x008fc8000fffe0ff */
[----:B-1----:R-:W-:-:S09]  /*4590*/  UISETP.GE.AND UP0, UPT, UR36, UR5, UPT ;  /* 0x000000052400728c */ /* 0x002fd2000bf06270 */
[----:B------:R-:W-:Y:S05]  /*45a0*/  BRA.U !UP0, `(.L_x_89) ;  /* 0xffffffd108c47547 */ /* 0x000fea000b83ffff */
[----:B--2---:R-:W-:Y:S05]  /*45b0*/  EXIT ;  /* 0x000000000000794d */ /* 0x004fea0003800000 */
.L_x_28:
[----:B------:R-:W-:-:S08]  /*45c0*/  NOP ;  /* 0x0000000000007918 */ /* 0x000fd00000000000 */
[----:B------:R-:W1:-:S00]  /*45d0*/  USETMAXREG.DEALLOC.CTAPOOL 0x60 ;  /* 0x00000060000079c8 */ /* 0x000e4000080e0500 */
[----:B-1----:R-:W1:Y:S01]  /*45e0*/  LDC R0, c[0x0][0x900] ;  /* 0x00024000ff007b82 */ /* 0x002e620000000800 */
[----:B------:R-:W-:Y:S02]  /*45f0*/  MOV R72, UR36 ;  /* 0x0000002400487c02 */ /* 0x000fe40008000f00 */
[----:B-1----:R-:W-:-:S13]  /*4600*/  ISETP.LE.AND P0, PT, R0, UR36, PT ;  /* 0x0000002400007c0c */ /* 0x002fda000bf03270 */
[----:B------:R-:W-:Y:S05]  /*4610*/  @P0 EXIT ;  /* 0x000000000000094d */ /* 0x000fea0003800000 */
[----:B------:R-:W1:Y:S01]  /*4620*/  S2UR UR4, SR_CTAID.Z ;  /* 0x00000000000479c3 */ /* 0x000e620000002700 */
[----:B------:R-:W2:Y:S01]  /*4630*/  S2R R0, SR_CTAID.Y ;  /* 0x0000000000007919 */ /* 0x000ea20000002600 */
[----:B------:R-:W1:Y:S01]  /*4640*/  LDCU UR36, c[0x0][0x370] ;  /* 0x00006e00ff2477ac */ /* 0x000e620008000800 */
[----:B------:R-:W-:Y:S01]  /*4650*/  LOP3.LUT P0, R78, R79, 0x7f, RZ, 0xc0, !PT ;  /* 0x0000007f4f4e7812 */ /* 0x000fe2000780c0ff */
[----:B------:R-:W-:Y:S01]  /*4660*/  BSSY B8, `(.L_x_90) ;  /* 0x0000866000087945 */ /* 0x000fe20003800000 */
[----:B------:R-:W-:Y:S01]  /*4670*/  IMAD.MOV.U32 R75, RZ, RZ, 0x1 ;  /* 0x00000001ff4b7424 */ /* 0x000fe200078e00ff */
[----:B------:R-:W3:Y:S01]  /*4680*/  LDCU UR5, c[0x0][0x374] ;  /* 0x00006e80ff0577ac */ /* 0x000ee20008000800 */
[----:B------:R-:W-:Y:S01]  /*4690*/  MOV R59, RZ ;  /* 0x000000ff003b7202 */ /* 0x000fe20000000f00 */
[----:B------:R-:W-:Y:S01]  /*46a0*/  IMAD.MOV.U32 R56, RZ, RZ, RZ ;  /* 0x000000ffff387224 */ /* 0x000fe200078e00ff */
[----:B------:R-:W4:Y:S01]  /*46b0*/  LDCU.64 UR44, c[0x0][0x358] ;  /* 0x00006b00ff2c77ac */ /* 0x000f220008000a00 */
[----:B------:R-:W-:Y:S01]  /*46c0*/  UMOV UR43, URZ ;  /* 0x000000ff002b7c82 */ /* 0x000fe20008000000 */
[----:B------:R-:W-:Y:S01]  /*46d0*/  UMOV UR42, URZ ;  /* 0x000000ff002a7c82 */ /* 0x000fe20008000000 */
[----:B-1----:R-:W-:-:S04]  /*46e0*/  UIMAD UR4, UR36, UR4, URZ ;  /* 0x00000004240472a4 */ /* 0x002fc8000f8e02ff */
[----:B------:R-:W-:-:S04]  /*46f0*/  UIADD3 UR4, UPT, UPT, URZ, -UR4, URZ ;  /* 0x80000004ff047290 */ /* 0x000fc8000fffe0ff */
[----:B---3--:R-:W-:Y:S01]  /*4700*/  UIMAD UR4, UR4, UR5, URZ ;  /* 0x00000005040472a4 */ /* 0x008fe2000f8e02ff */
[----:B--2---:R-:W-:-:S05]  /*4710*/  IMAD R0, R0, UR36, R72 ;  /* 0x0000002400007c24 */ /* 0x004fca000f8e0248 */
[----:B------:R-:W-:-:S04]  /*4720*/  ISETP.NE.OR P0, PT, R0, UR4, P0 ;  /* 0x0000000400007c0c */ /* 0x000fc80008705670 */
[----:B----4-:R-:W-:-:S09]  /*4730*/  P2R R80, PR, RZ, 0x1 ;  /* 0x00000001ff507803 */ /* 0x010fd20000000000 */
.L_x_234:
[----:B------:R-:W-:Y:S05]  /*4740*/  YIELD ;  /* 0x0000000000007946 */ /* 0x000fea0003800000 */
[----:B-1----:R-:W1:Y:S01]  /*4750*/  LDC R8, c[0x0][0x904] ;  /* 0x00024100ff087b82 */ /* 0x002e620000000800 */
[----:B--2---:R-:W2:Y:S01]  /*4760*/  LDCU.64 UR4, c[0x0][0x908] ;  /* 0x00012100ff0477ac */ /* 0x004ea20008000a00 */
[----:B------:R-:W-:Y:S01]  /*4770*/  BSSY B7, `(.L_x_91) ;  /* 0x0000850000077945 */ /* 0x000fe20003800000 */
[----:B---3--:R-:W3:Y:S05]  /*4780*/  LDCU.64 UR6, c[0x0][0x920] ;  /* 0x00012400ff0677ac */ /* 0x008eea0008000a00 */
[----:B----4-:R-:W4:Y:S08]  /*4790*/  LDC.64 R4, c[0x0][0x918] ;  /* 0x00024600ff047b82 */ /* 0x010f300000000a00 */
[----:B------:R-:W5:Y:S01]  /*47a0*/  LDC.64 R6, c[0x0][0x910] ;  /* 0x00024400ff067b82 */ /* 0x000f620000000a00 */
[----:B--2---:R-:W-:Y:S01]  /*47b0*/  IMAD.HI.U32 R0, R72, UR4, RZ ;  /* 0x0000000448007c27 */ /* 0x004fe2000f8e00ff */
[----:B------:R-:W2:Y:S04]  /*47c0*/  LDCU UR4, c[0x0][0x380] ;  /* 0x00007000ff0477ac */ /* 0x000ea80008000800 */
[----:B------:R-:W-:-:S02]  /*47d0*/  SHF.R.U32.HI R0, RZ, UR5, R0 ;  /* 0x00000005ff007c19 */ /* 0x000fc40008011600 */
[----:B-1----:R-:W-:-:S04]  /*47e0*/  ISETP.NE.AND P0, PT, R8, 0x1, PT ;  /* 0x000000010800780c */ /* 0x002fc80003f05270 */
[----:B------:R-:W-:Y:S02]  /*47f0*/  SEL R2, R72, R0, !P0 ;  /* 0x0000000048027207 */ /* 0x000fe40004000000 */
[----:B----4-:R-:W-:-:S03]  /*4800*/  ISETP.NE.AND P0, PT, R5, 0x1, PT ;  /* 0x000000010500780c */ /* 0x010fc60003f05270 */
[----:B---3--:R-:W-:-:S04]  /*4810*/  IMAD.HI.U32 R0, R2, UR6, RZ ;  /* 0x0000000602007c27 */ /* 0x008fc8000f8e00ff */
[----:B------:R-:W-:Y:S01]  /*4820*/  IMAD.MOV R3, RZ, RZ, -R2 ;  /* 0x000000ffff037224 */ /* 0x000fe200078e0a02 */
[----:B------:R-:W-:-:S03]  /*4830*/  SHF.R.U32.HI R0, RZ, UR7, R0 ;  /* 0x00000007ff007c19 */ /* 0x000fc60008011600 */
[----:B------:R-:W-:Y:S01]  /*4840*/  IMAD R3, R8, R3, R72 ;  /* 0x0000000308037224 */ /* 0x000fe200078e0248 */
[----:B------:R-:W-:Y:S02]  /*4850*/  SEL R0, R2, R0, !P0 ;  /* 0x0000000002007207 */ /* 0x000fe40004000000 */
[----:B-----5:R-:W-:Y:S01]  /*4860*/  ISETP.NE.AND P0, PT, R6, 0x1, PT ;  /* 0x000000010600780c */ /* 0x020fe20003f05270 */
[----:B------:R-:W-:Y:S02]  /*4870*/  IMAD.SHL.U32 R3, R3, 0x100, RZ ;  /* 0x0000010003037824 */ /* 0x000fe400078e00ff */
[----:B------:R-:W-:-:S05]  /*4880*/  IMAD.HI.U32 R7, R0, R7, RZ ;  /* 0x0000000700077227 */ /* 0x000fca00078e00ff */
[----:B------:R-:W-:-:S04]  /*4890*/  SHF.R.U32.HI R4, RZ, R4, R7 ;  /* 0x00000004ff047219 */ /* 0x000fc80000011607 */
[----:B------:R-:W-:Y:S01]  /*48a0*/  SEL R7, R0, R4, !P0 ;  /* 0x0000000400077207 */ /* 0x000fe20004000000 */
[----:B------:R-:W-:Y:S01]  /*48b0*/  IMAD.MOV R4, RZ, RZ, -R0 ;  /* 0x000000ffff047224 */ /* 0x000fe200078e0a00 */
[----:B--2---:R-:W-:-:S03]  /*48c0*/  ISETP.GE.AND P0, PT, R3, UR4, PT ;  /* 0x0000000403007c0c */ /* 0x004fc6000bf06270 */
[----:B------:R-:W-:Y:S02]  /*48d0*/  IMAD.MOV R3, RZ, RZ, -R7 ;  /* 0x000000ffff037224 */ /* 0x000fe400078e0a07 */
[----:B------:R-:W-:Y:S02]  /*48e0*/  IMAD R77, R5, R4, R2 ;  /* 0x00000004054d7224 */ /* 0x000fe400078e0202 */
[----:B------:R-:W-:-:S06]  /*48f0*/  IMAD R74, R6, R3, R0 ;  /* 0x00000003064a7224 */ /* 0x000fcc00078e0200 */
[----:B------:R-:W-:Y:S05]  /*4900*/  @P0 BRA `(.L_x_92) ;  /* 0x0000008000d80947 */ /* 0x000fea0003800000 */
[----:B------:R-:W1:Y:S02]  /*4910*/  LDC R3, c[0x0][0x384] ;  /* 0x0000e100ff037b82 */ /* 0x000e640000000800 */
[----:B-1----:R-:W-:-:S13]  /*4920*/  ISETP.NE.AND P0, PT, R3, RZ, PT ;  /* 0x000000ff0300720c */ /* 0x002fda0003f05270 */
[----:B------:R-:W-:Y:S05]  /*4930*/  @P0 BRA `(.L_x_93) ;  /* 0x0000004000340947 */ /* 0x000fea0003800000 */
[----:B------:R-:W-:-:S09]  /*4940*/  UISETP.NE.AND UP0, UPT, UR41, URZ, UPT ;  /* 0x000000ff2900728c */ /* 0x000fd2000bf05270 */
[----:B------:R-:W-:Y:S05]  /*4950*/  BRA.U UP0, `(.L_x_94) ;  /* 0x0000000100047547 */ /* 0x000fea000b800000 */
[----:B------:R-:W-:Y:S05]  /*4960*/  BPT.TRAP 0x1 ;  /* 0x000000040000795c */ /* 0x000fea0000300000 */
.L_x_94:
[----:B------:R-:W1:Y:S01]  /*4970*/  S2R R76, SR_CgaCtaId ;  /* 0x00000000004c7919 */ /* 0x000e620000008800 */
[----:B------:R-:W-:Y:S01]  /*4980*/  MOV R2, 0x400 ;  /* 0x0000040000027802 */ /* 0x000fe20000000f00 */
[----:B------:R-:W-:Y:S01]  /*4990*/  BSSY B0, `(.L_x_95) ;  /* 0x0000005000007945 */ /* 0x000fe20003800000 */
[----:B------:R-:W-:Y:S02]  /*49a0*/  SHF.L.U32 R0, R75, 0x1f, RZ ;  /* 0x0000001f4b007819 */ /* 0x000fe400000006ff */
[----:B-1----:R-:W-:-:S04]  /*49b0*/  LEA R76, R76, R2, 0x18 ;  /* 0x000000024c4c7211 */ /* 0x002fc800078ec0ff */
[----:B------:R-:W1:Y:S02]  /*49c0*/  SYNCS.PHASECHK.TRANS64.TRYWAIT P0, [R76+URZ+0x1c0c0], R0 ;  /* 0x01c0c0004c0075a7 */ /* 0x000e6400080011ff */
[----:B-1----:R-:W-:Y:S05]  /*49d0*/  @!P0 BRA `(.L_x_96) ;  /* 0x0000010800c08947 */ /* 0x002fea0003800000 */
.L_x_406:
[----:B------:R-:W-:Y:S05]  /*49e0*/  BSYNC B0 ;  /* 0x0000000000007941 */ /* 0x000fea0003800000 */
.L_x_95:
[----:B------:R-:W-:Y:S01]  /*49f0*/  ISETP.NE.AND P0, PT, R80, RZ, PT ;  /* 0x000000ff5000720c */ /* 0x000fe20003f05270 */
[----:B------:R-:W-:-:S12]  /*4a00*/  BSSY.RECONVERGENT B6, `(.L_x_97) ;  /* 0x0000232000067945 */ /* 0x000fd80003800200 */
[----:B------:R-:W-:Y:S05]  /*4a10*/  @P0 BRA `(.L_x_98) ;  /* 0x0000002000c00947 */ /* 0x000fea0003800000 */
[----:B------:R-:W2:Y:S01]  /*4a20*/  LDC.64 R2, c[0x4][0xa0] ;  /* 0x01002800ff027b82 */ /* 0x000ea20000000a00 */
[----:B------:R-:W-:Y:S01]  /*4a30*/  MOV R16, 0x0 ;  /* 0x0000000000107802 */ /* 0x000fe20000000f00 */
[----:B------:R-:W3:Y:S01]  /*4a40*/  LDCU.64 UR4, c[0x4][0xd0] ;  /* 0x01001a00ff0477ac */ /* 0x000ee20008000a00 */
[----:B------:R-:W-:Y:S02]  /*4a50*/  MOV R6, UR38 ;  /* 0x0000002600067c02 */ /* 0x000fe40008000f00 */
[----:B------:R-:W-:Y:S01]  /*4a60*/  MOV R7, UR37 ;  /* 0x0000002500077c02 */ /* 0x000fe20008000f00 */
[----:B---3--:R-:W-:Y:S02]  /*4a70*/  IMAD.U32 R4, RZ, RZ, UR4 ;  /* 0x00000004ff047e24 */ /* 0x008fe4000f8e00ff */
[----:B------:R-:W-:Y:S01]  /*4a80*/  IMAD.U32 R5, RZ, RZ, UR5 ;  /* 0x00000005ff057e24 */ /* 0x000fe2000f8e00ff */
[----:B--2---:R2:W-:Y:S02]  /*4a90*/  STL.64 [R1], R2 ;  /* 0x0000000201007387 */ /* 0x0045e40000100a00 */
[----:B--2---:R2:W3:Y:S04]  /*4aa0*/  LDC.64 R2, c[0x4][R16] ;  /* 0x0100000010027b82 */ /* 0x0044e80000000a00 */
[----:B------:R-:W-:-:S07]  /*4ab0*/  LEPC R20, `(.L_x_99) ;  /* 0x000000001014794e */ /* 0x000fce0000000000 */
[----:B-123--:R-:W-:Y:S05]  /*4ac0*/  CALL.ABS.NOINC R2 ;  /* 0x0000000002007343 */ /* 0x00efea0003c00000 */
.L_x_99:
[----:B------:R-:W-:Y:S01]  /*4ad0*/  IMAD.MOV.U32 R2, RZ, RZ, 0x3 ;  /* 0x00000003ff027424 */ /* 0x000fe200078e00ff */
[----:B------:R-:W1:Y:S01]  /*4ae0*/  LDCU.64 UR4, c[0x4][0xe8] ;  /* 0x01001d00ff0477ac */ /* 0x000e620008000a00 */
[----:B------:R-:W-:Y:S01]  /*4af0*/  IMAD.MOV.U32 R3, RZ, RZ, 0x4 ;  /* 0x00000004ff037424 */ /* 0x000fe200078e00ff */
[----:B------:R-:W-:Y:S02]  /*4b00*/  MOV R6, UR38 ;  /* 0x0000002600067c02 */ /* 0x000fe40008000f00 */
[----:B------:R-:W-:Y:S01]  /*4b10*/  STL [R1+0x8], R2 ;  /* 0x0000080201007387 */ /* 0x000fe20000100800 */
[----:B------:R-:W-:-:S03]  /*4b20*/  MOV R7, UR37 ;  /* 0x0000002500077c02 */ /* 0x000fc60008000f00 */
[----:B------:R2:W-:Y:S01]  /*4b30*/  STL.64 [R1], R2 ;  /* 0x0000000201007387 */ /* 0x0005e20000100a00 */
[----:B-1----:R-:W-:Y:S01]  /*4b40*/  MOV R4, UR4 ;  /* 0x0000000400047c02 */ /* 0x002fe20008000f00 */
[----:B------:R-:W-:Y:S01]  /*4b50*/  IMAD.U32 R5, RZ, RZ, UR5 ;  /* 0x00000005ff057e24 */ /* 0x000fe2000f8e00ff */
[----:B--2---:R1:W2:Y:S06]  /*4b60*/  LDC.64 R2, c[0x4][R16] ;  /* 0x0100000010027b82 */ /* 0x0042ac0000000a00 */
[----:B------:R-:W-:-:S07]  /*4b70*/  LEPC R20, `(.L_x_100) ;  /* 0x000000001014794e */ /* 0x000fce0000000000 */
[----:B-12---:R-:W-:Y:S05]  /*4b80*/  CALL.ABS.NOINC R2 ;  /* 0x0000000002007343 */ /* 0x006fea0003c00000 */
.L_x_100:
[----:B------:R1:W2:Y:S01]  /*4b90*/  LDC.64 R2, c[0x4][R16] ;  /* 0x0100000010027b82 */ /* 0x0002a20000000a00 */
[----:B------:R-:W3:Y:S01]  /*4ba0*/  LDCU.64 UR4, c[0x4][0xe0] ;  /* 0x01001c00ff0477ac */ /* 0x000ee20008000a00 */
[----:B------:R-:W-:Y:S01]  /*4bb0*/  CS2R R6, SRZ ;  /* 0x0000000000067805 */ /* 0x000fe2000001ff00 */
[----:B---3--:R-:W-:Y:S01]  /*4bc0*/  IMAD.U32 R4, RZ, RZ, UR4 ;  /* 0x00000004ff047e24 */ /* 0x008fe2000f8e00ff */
[----:B------:R-:W-:-:S04]  /*4bd0*/  MOV R5, UR5 ;  /* 0x0000000500057c02 */ /* 0x000fc80008000f00 */
[----:B------:R-:W-:-:S07]  /*4be0*/  LEPC R20, `(.L_x_101) ;  /* 0x000000001014794e */ /* 0x000fce0000000000 */
[----:B-12---:R-:W-:Y:S05]  /*4bf0*/  CALL.ABS.NOINC R2 ;  /* 0x0000000002007343 */ /* 0x006fea0003c00000 */
.L_x_101:
[----:B------:R1:W2:Y:S01]  /*4c00*/  LDC.64 R2, c[0x4][R16] ;  /* 0x0100000010027b82 */ /* 0x0002a20000000a00 */
[----:B------:R-:W3:Y:S01]  /*4c10*/  LDCU.64 UR4, c[0x4][0xf0] ;  /* 0x01001e00ff0477ac */ /* 0x000ee20008000a00 */
[----:B------:R-:W-:Y:S01]  /*4c20*/  CS2R R6, SRZ ;  /* 0x0000000000067805 */ /* 0x000fe2000001ff00 */
[----:B---3--:R-:W-:Y:S01]  /*4c30*/  IMAD.U32 R4, RZ, RZ, UR4 ;  /* 0x00000004ff047e24 */ /* 0x008fe2000f8e00ff */
[----:B------:R-:W-:-:S04]  /*4c40*/  MOV R5, UR5 ;  /* 0x0000000500057c02 */ /* 0x000fc80008000f00 */
[----:B------:R-:W-:-:S07]  /*4c50*/  LEPC R20, `(.L_x_102) ;  /* 0x000000001014794e */ /* 0x000fce0000000000 */
[----:B-12---:R-:W-:Y:S05]  /*4c60*/  CALL.ABS.NOINC R2 ;  /* 0x0000000002007343 */ /* 0x006fea0003c00000 */
.L_x_102:
[----:B------:R1:W2:Y:S01]  /*4c70*/  LDC.64 R2, c[0x4][R16] ;  /* 0x0100000010027b82 */ /* 0x0002a20000000a00 */
[----:B------:R-:W3:Y:S01]  /*4c80*/  LDCU.64 UR4, c[0x4][0xf8] ;  /* 0x01001f00ff0477ac */ /* 0x000ee20008000a00 */
[----:B------:R-:W-:Y:S01]  /*4c90*/  CS2R R6, SRZ ;  /* 0x0000000000067805 */ /* 0x000fe2000001ff00 */
[----:B---3--:R-:W-:Y:S01]  /*4ca0*/  IMAD.U32 R4, RZ, RZ, UR4 ;  /* 0x00000004ff047e24 */ /* 0x008fe2000f8e00ff */
[----:B------:R-:W-:-:S04]  /*4cb0*/  MOV R5, UR5 ;  /* 0x0000000500057c02 */ /* 0x000fc80008000f00 */
[----:B------:R-:W-:-:S07]  /*4cc0*/  LEPC R20, `(.L_x_103) ;  /* 0x000000001014794e */ /* 0x000fce0000000000 */
[----:B-12---:R-:W-:Y:S05]  /*4cd0*/  CALL.ABS.NOINC R2 ;  /* 0x0000000002007343 */ /* 0x006fea0003c00000 */
.L_x_103:
[----:B------:R-:W-:Y:S01]  /*4ce0*/  HFMA2 R0, -RZ, RZ, 0, 9.5367431640625e-07 ;  /* 0x00000010ff007431 */ /* 0x000fe200000001ff */
[----:B------:R1:W2:Y:S01]  /*4cf0*/  LDC.64 R2, c[0x4][R16] ;  /* 0x0100000010027b82 */ /* 0x0002a20000000a00 */
[----:B------:R-:W3:Y:S01]  /*4d00*/  LDCU.64 UR4, c[0x4][0xc8] ;  /* 0x01001900ff0477ac */ /* 0x000ee20008000a00 */
[----:B------:R-:W-:Y:S01]  /*4d10*/  MOV R6, UR38 ;  /* 0x0000002600067c02 */ /* 0x000fe20008000f00 */
[----:B------:R-:W-:Y:S01]  /*4d20*/  IMAD.U32 R7, RZ, RZ, UR37 ;  /* 0x00000025ff077e24 */ /* 0x000fe2000f8e00ff */
[----:B------:R1:W-:Y:S01]  /*4d30*/  STL [R1], R0 ;  /* 0x0000000001007387 */ /* 0x0003e20000100800 */
[----:B---3--:R-:W-:Y:S01]  /*4d40*/  MOV R4, UR4 ;  /* 0x0000000400047c02 */ /* 0x008fe20008000f00 */
[----:B------:R-:W-:-:S04]  /*4d50*/  IMAD.U32 R5, RZ, RZ, UR5 ;  /* 0x00000005ff057e24 */ /* 0x000fc8000f8e00ff */
[----:B------:R-:W-:-:S07]  /*4d60*/  LEPC R20, `(.L_x_104) ;  /* 0x000000001014794e */ /* 0x000fce0000000000 */
[----:B-12---:R-:W-:Y:S05]  /*4d70*/  CALL.ABS.NOINC R2 ;  /* 0x0000000002007343 */ /* 0x006fea0003c00000 */
.L_x_104:
[----:B------:R-:W1:Y:S01]  /*4d80*/  S2R R0, SR_SWINHI ;  /* 0x0000000000007919 */ /* 0x000e620000002f00 */
[----:B------:R2:W3:Y:S01]  /*4d90*/  LDC.64 R8, c[0x4][R16] ;  /* 0x0100000010087b82 */ /* 0x0004e20000000a00 */
[----:B------:R-:W4:Y:S01]  /*4da0*/  LDCU.64 UR4, c[0x4][0x100] ;  /* 0x01002000ff0477ac */ /* 0x000f220008000a00 */
[----:B------:R-:W-:Y:S01]  /*4db0*/  MOV R6, UR38 ;  /* 0x0000002600067c02 */ /* 0x000fe20008000f00 */
[----:B------:R-:W-:Y:S01]  /*4dc0*/  IMAD.U32 R7, RZ, RZ, UR37 ;  /* 0x00000025ff077e24 */ /* 0x000fe2000f8e00ff */
[----:B----4-:R-:W-:Y:S01]  /*4dd0*/  MOV R4, UR4 ;  /* 0x0000000400047c02 */ /* 0x010fe20008000f00 */
[----:B------:R-:W-:Y:S01]  /*4de0*/  IMAD.U32 R5, RZ, RZ, UR5 ;  /* 0x00000005ff057e24 */ /* 0x000fe2000f8e00ff */
[----:B------:R-:W-:Y:S02]  /*4df0*/  MOV R2, R76 ;  /* 0x0000004c00027202 */ /* 0x000fe40000000f00 */
[----:B-1----:R-:W-:Y:S02]  /*4e00*/  MOV R3, R0 ;  /* 0x0000000000037202 */ /* 0x002fe40000000f00 */
[----:B------:R-:W-:-:S05]  /*4e10*/  IADD3 R2, P0, PT, R2, 0x14000, RZ ;  /* 0x0001400002027810 */ /* 0x000fca0007f1e0ff */
[----:B------:R-:W-:-:S05]  /*4e20*/  IMAD.X R3, RZ, RZ, R3, P0 ;  /* 0x000000ffff037224 */ /* 0x000fca00000e0603 */
[----:B------:R2:W-:Y:S03]  /*4e30*/  STL.64 [R1], R2 ;  /* 0x0000000201007387 */ /* 0x0005e60000100a00 */
[----:B------:R-:W-:-:S07]  /*4e40*/  LEPC R20, `(.L_x_105) ;  /* 0x000000001014794e */ /* 0x000fce0000000000 */
[----:B--23--:R-:W-:Y:S05]  /*4e50*/  CALL.ABS.NOINC R8 ;  /* 0x0000000008007343 */ /* 0x00cfea0003c00000 */
.L_x_105:
[----:B------:R-:W1:Y:S01]  /*4e60*/  LDC.64 R4, c[0x4][0xd8] ;  /* 0x01003600ff047b82 */ /* 0x000e620000000a00 */
[----:B------:R-:W2:Y:S01]  /*4e70*/  LDCU.64 UR4, c[0x4][0xd0] ;  /* 0x01001a00ff0477ac */ /* 0x000ea20008000a00 */
[----:B------:R-:W-:Y:S02]  /*4e80*/  MOV R6, UR38 ;  /* 0x0000002600067c02 */ /* 0x000fe40008000f00 */
[----:B------:R-:W-:-:S04]  /*4e90*/  MOV R7, UR37 ;  /* 0x0000002500077c02 */ /* 0x000fc80008000f00 */
[----:B------:R3:W4:Y:S01]  /*4ea0*/  LDC.64 R2, c[0x4][R16] ;  /* 0x0100000010027b82 */ /* 0x0007220000000a00 */
[----:B-1----:R2:W-:Y:S02]  /*4eb0*/  STL.64 [R1], R4 ;  /* 0x0000000401007387 */ /* 0x0025e40000100a00 */
[----:B--2---:R-:W-:Y:S02]  /*4ec0*/  IMAD.U32 R4, RZ, RZ, UR4 ;  /* 0x00000004ff047e24 */ /* 0x004fe4000f8e00ff */
[----:B---34-:R-:W-:-:S03]  /*4ed0*/  IMAD.U32 R5, RZ, RZ, UR5 ;  /* 0x00000005ff057e24 */ /* 0x018fc6000f8e00ff */
[----:B------:R-:W-:-:S07]  /*4ee0*/  LEPC R20, `(.L_x_106) ;  /* 0x000000001014794e */ /* 0x000fce0000000000 */
[----:B------:R-:W-:Y:S05]  /*4ef0*/  CALL.ABS.NOINC R2 ;  /* 0x0000000002007343 */ /* 0x000fea0003c00000 */
.L_x_106:
[----:B------:R-:W-:Y:S01]  /*4f00*/  HFMA2 R0, -RZ, RZ, 0, 2.384185791015625e-06 ;  /* 0x00000028ff007431 */ /* 0x000fe200000001ff */
        /* <DEDUP_REMOVED lines=9> */
.L_x_107:
        /* <DEDUP_REMOVED lines=10> */
.L_x_108:
[----:B------:R1:W2:Y:S01]  /*5040*/  LDC.64 R2, c[0x4][R16] ;  /* 0x0100000010027b82 */ /* 0x0002a20000000a00 */
[----:B------:R-:W3:Y:S01]  /*5050*/  LDCU.64 UR4, c[0x4][0xe0] ;  /* 0x01001c00ff0477ac */ /* 0x000ee20008000a00 */
[----:B------:R-:W-:Y:S01]  /*5060*/  CS2R R6, SRZ ;  /* 0x0000000000067805 */ /* 0x000fe2000001ff00 */
[----:B---3--:R-:W-:Y:S01]  /*5070*/  IMAD.U32 R4, RZ, RZ, UR4 ;  /* 0x00000004ff047e24 */ /* 0x008fe2000f8e00ff */
[----:B------:R-:W-:-:S04]  /*5080*/  MOV R5, UR5 ;  /* 0x0000000500057c02 */ /* 0x000fc80008000f00 */
[----:B------:R-:W-:-:S07]  /*5090*/  LEPC R20, `(.L_x_109) ;  /* 0x000000001014794e */ /* 0x000fce0000000000 */
[----:B-12---:R-:W-:Y:S05]  /*50a0*/  CALL.ABS.NOINC R2 ;  /* 0x0000000002007343 */ /* 0x006fea0003c00000 */
.L_x_109:
[----:B------:R-:W-:Y:S01]  /*50b0*/  HFMA2 R0, -RZ, RZ, 0, 4.76837158203125e-07 ;  /* 0x00000008ff007431 */ /* 0x000fe200000001ff */
        /* <DEDUP_REMOVED lines=9> */
.L_x_110:
[----:B------:R-:W-:Y:S01]  /*5150*/  HFMA2 R0, -RZ, RZ, 0, 2.6226043701171875e-06 ;  /* 0x0000002cff007431 */ /* 0x000fe200000001ff */
        /* <DEDUP_REMOVED lines=9> */
.L_x_111:
[----:B------:R1:W2:Y:S01]  /*51f0*/  LDC.64 R2, c[0x4][R16] ;  /* 0x0100000010027b82 */ /* 0x0002a20000000a00 */
[----:B------:R-:W3:Y:S01]  /*5200*/  LDCU.64 UR4, c[0x4][0xe0] ;  /* 0x01001c00ff0477ac */ /* 0x000ee20008000a00 */
[----:B------:R-:W-:Y:S01]  /*5210*/  CS2R R6, SRZ ;  /* 0x0000000000067805 */ /* 0x000fe2000001ff00 */
[----:B---3--:R-:W-:Y:S01]  /*5220*/  IMAD.U32 R4, RZ, RZ, UR4 ;  /* 0x00000004ff047e24 */ /* 0x008fe2000f8e00ff */
[----:B------:R-:W-:-:S04]  /*5230*/  MOV R5, UR5 ;  /* 0x0000000500057c02 */ /* 0x000fc80008000f00 */
[----:B------:R-:W-:-:S07]  /*5240*/  LEPC R20, `(.L_x_112) ;  /* 0x000000001014794e */ /* 0x000fce0000000000 */
[----:B-12---:R-:W-:Y:S05]  /*5250*/  CALL.ABS.NOINC R2 ;  /* 0x0000000002007343 */ /* 0x006fea0003c00000 */
.L_x_112:
        /* <DEDUP_REMOVED lines=10> */
.L_x_113:
[----:B------:R-:W-:Y:S01]  /*5300*/  HFMA2 R0, -RZ, RZ, 0, 2.443790435791015625e-06 ;  /* 0x00000029ff007431 */ /* 0x000fe200000001ff */
        /* <DEDUP_REMOVED lines=9> */
.L_x_114:
        /* <DEDUP_REMOVED lines=10> */
.L_x_115:
        /* <DEDUP_REMOVED lines=10> */
.L_x_116:
[----:B------:R1:W2:Y:S01]  /*54e0*/  LDC.64 R2, c[0x4][R16] ;  /* 0x0100000010027b82 */ /* 0x0002a20000000a00 */
[----:B------:R-:W3:Y:S01]  /*54f0*/  LDCU.64 UR4, c[0x4][0xe0] ;  /* 0x01001c00ff0477ac */ /* 0x000ee20008000a00 */
[----:B------:R-:W-:Y:S01]  /*5500*/  CS2R R6, SRZ ;  /* 0x0000000000067805 */ /* 0x000fe2000001ff00 */
[----:B---3--:R-:W-:Y:S01]  /*5510*/  IMAD.U32 R4, RZ, RZ, UR4 ;  /* 0x00000004ff047e24 */ /* 0x008fe2000f8e00ff */
[----:B------:R-:W-:-:S04]  /*5520*/  MOV R5, UR5 ;  /* 0x0000000500057c02 */ /* 0x000fc80008000f00 */
[----:B------:R-:W-:-:S07]  /*5530*/  LEPC R20, `(.L_x_117) ;  /* 0x000000001014794e */ /* 0x000fce0000000000 */
[----:B-12---:R-:W-:Y:S05]  /*5540*/  CALL.ABS.NOINC R2 ;  /* 0x0000000002007343 */ /* 0x006fea0003c00000 */
.L_x_117:
[----:B------:R-:W-:Y:S01]  /*5550*/  HFMA2 R0, -RZ, RZ, 0, 3.814697265625e-06 ;  /* 0x00000040ff007431 */ /* 0x000fe200000001ff */
        /* <DEDUP_REMOVED lines=9> */
.L_x_118:
        /* <DEDUP_REMOVED lines=10> */
.L_x_119:
[----:B------:R1:W2:Y:S01]  /*5690*/  LDC.64 R2, c[0x4][R16] ;  /* 0x0100000010027b82 */ /* 0x0002a20000000a00 */
[----:B------:R-:W3:Y:S01]  /*56a0*/  LDCU.64 UR4, c[0x4][0xe0] ;  /* 0x01001c00ff0477ac */ /* 0x000ee20008000a00 */
[----:B------:R-:W-:Y:S01]  /*56b0*/  CS2R R6, SRZ ;  /* 0x0000000000067805 */ /* 0x000fe2000001ff00 */
[----:B---3--:R-:W-:Y:S01]  /*56c0*/  IMAD.U32 R4, RZ, RZ, UR4 ;  /* 0x00000004ff047e24 */ /* 0x008fe2000f8e00ff */
[----:B------:R-:W-:-:S04]  /*56d0*/  MOV R5, UR5 ;  /* 0x0000000500057c02 */ /* 0x000fc80008000f00 */
[----:B------:R-:W-:-:S07]  /*56e0*/  LEPC R20, `(.L_x_120) ;  /* 0x000000001014794e */ /* 0x000fce0000000000 */
[----:B-12---:R-:W-:Y:S05]  /*56f0*/  CALL.ABS.NOINC R2 ;  /* 0x0000000002007343 */ /* 0x006fea0003c00000 */
.L_x_120:
[----:B------:R-:W-:Y:S01]  /*5700*/  HFMA2 R0, -RZ, RZ, 0, 5.9604644775390625e-08 ;  /* 0x00000001ff007431 */ /* 0x000fe200000001ff */
        /* <DEDUP_REMOVED lines=9> */
.L_x_121:
        /* <DEDUP_REMOVED lines=10> */
.L_x_122:
        /* <DEDUP_REMOVED lines=10> */
.L_x_123:
        /* <DEDUP_REMOVED lines=10> */
.L_x_124:
[----:B------:R1:W2:Y:S01]  /*5980*/  LDC.64 R2, c[0x4][R16] ;  /* 0x0100000010027b82 */ /* 0x0002a20000000a00 */
[----:B------:R-:W3:Y:S01]  /*5990*/  LDCU.64 UR4, c[0x4][0xe0] ;  /* 0x01001c00ff0477ac */ /* 0x000ee20008000a00 */
[----:B------:R-:W-:Y:S01]  /*59a0*/  CS2R R6, SRZ ;  /* 0x0000000000067805 */ /* 0x000fe2000001ff00 */
[----:B---3--:R-:W-:Y:S01]  /*59b0*/  IMAD.U32 R4, RZ, RZ, UR4 ;  /* 0x00000004ff047e24 */ /* 0x008fe2000f8e00ff */
[----:B------:R-:W-:-:S04]  /*59c0*/  MOV R5, UR5 ;  /* 0x0000000500057c02 */ /* 0x000fc80008000f00 */
[----:B------:R-:W-:-:S07]  /*59d0*/  LEPC R20, `(.L_x_125) ;  /* 0x000000001014794e */ /* 0x000fce0000000000 */
[----:B-12---:R-:W-:Y:S05]  /*59e0*/  CALL.ABS.NOINC R2 ;  /* 0x0000000002007343 */ /* 0x006fea0003c00000 */
.L_x_125:
        /* <DEDUP_REMOVED lines=10> */
.L_x_126:
        /* <DEDUP_REMOVED lines=10> */
.L_x_127:
[----:B------:R1:W2:Y:S01]  /*5b30*/  LDC.64 R2, c[0x4][R16] ;  /* 0x0100000010027b82 */ /* 0x0002a20000000a00 */
[----:B------:R-:W3:Y:S01]  /*5b40*/  LDCU.64 UR4, c[0x4][0xe0] ;  /* 0x01001c00ff0477ac */ /* 0x000ee20008000a00 */
[----:B------:R-:W-:Y:S01]  /*5b50*/  CS2R R6, SRZ ;  /* 0x0000000000067805 */ /* 0x000fe2000001ff00 */
[----:B---3--:R-:W-:Y:S01]  /*5b60*/  IMAD.U32 R4, RZ, RZ, UR4 ;  /* 0x00000004ff047e24 */ /* 0x008fe2000f8e00ff */
[----:B------:R-:W-:-:S04]  /*5b70*/  MOV R5, UR5 ;  /* 0x0000000500057c02 */ /* 0x000fc80008000f00 */
[----:B------:R-:W-:-:S07]  /*5b80*/  LEPC R20, `(.L_x_128) ;  /* 0x000000001014794e */ /* 0x000fce0000000000 */
[----:B-12---:R-:W-:Y:S05]  /*5b90*/  CALL.ABS.NOINC R2 ;  /* 0x0000000002007343 */ /* 0x006fea0003c00000 */
.L_x_128:
[----:B------:R-:W-:Y:S01]  /*5ba0*/  HFMA2 R0, -RZ, RZ, 0, 1.1920928955078125e-07 ;  /* 0x00000002ff007431 */ /* 0x000fe200000001ff */
        /* <DEDUP_REMOVED lines=9> */
.L_x_129:
        /* <DEDUP_REMOVED lines=10> */
.L_x_130:
        /* <DEDUP_REMOVED lines=10> */
.L_x_131:
        /* <DEDUP_REMOVED lines=10> */
.L_x_132:
        /* <DEDUP_REMOVED lines=10> */
.L_x_133:
        /* <DEDUP_REMOVED lines=10> */
.L_x_134:
[----:B------:R1:W2:Y:S01]  /*5f60*/  LDC.64 R2, c[0x4][R16] ;  /* 0x0100000010027b82 */ /* 0x0002a20000000a00 */
[----:B------:R-:W3:Y:S01]  /*5f70*/  LDCU.64 UR4, c[0x4][0xe0] ;  /* 0x01001c00ff0477ac */ /* 0x000ee20008000a00 */
[----:B------:R-:W-:Y:S01]  /*5f80*/  CS2R R6, SRZ ;  /* 0x0000000000067805 */ /* 0x000fe2000001ff00 */
[----:B---3--:R-:W-:Y:S01]  /*5f90*/  IMAD.U32 R4, RZ, RZ, UR4 ;  /* 0x00000004ff047e24 */ /* 0x008fe2000f8e00ff */
[----:B------:R-:W-:-:S04]  /*5fa0*/  MOV R5, UR5 ;  /* 0x0000000500057c02 */ /* 0x000fc80008000f00 */
[----:B------:R-:W-:-:S07]  /*5fb0*/  LEPC R20, `(.L_x_135) ;  /* 0x000000001014794e */ /* 0x000fce0000000000 */
[----:B-12---:R-:W-:Y:S05]  /*5fc0*/  CALL.ABS.NOINC R2 ;  /* 0x0000000002007343 */ /* 0x006fea0003c00000 */
.L_x_135:
        /* <DEDUP_REMOVED lines=10> */
.L_x_136:
        /* <DEDUP_REMOVED lines=10> */
.L_x_137:
[----:B------:R1:W2:Y:S01]  /*6110*/  LDC.64 R2, c[0x4][R16] ;  /* 0x0100000010027b82 */ /* 0x0002a20000000a00 */
[----:B------:R-:W3:Y:S01]  /*6120*/  LDCU.64 UR4, c[0x4][0xe0] ;  /* 0x01001c00ff0477ac */ /* 0x000ee20008000a00 */
[----:B------:R-:W-:Y:S01]  /*6130*/  CS2R R6, SRZ ;  /* 0x0000000000067805 */ /* 0x000fe2000001ff00 */
[----:B---3--:R-:W-:Y:S01]  /*6140*/  IMAD.U32 R4, RZ, RZ, UR4 ;  /* 0x00000004ff047e24 */ /* 0x008fe2000f8e00ff */
[----:B------:R-:W-:-:S04]  /*6150*/  MOV R5, UR5 ;  /* 0x0000000500057c02 */ /* 0x000fc80008000f00 */
[----:B------:R-:W-:-:S07]  /*6160*/  LEPC R20, `(.L_x_138) ;  /* 0x000000001014794e */ /* 0x000fce0000000000 */
[----:B-12---:R-:W-:Y:S05]  /*6170*/  CALL.ABS.NOINC R2 ;  /* 0x0000000002007343 */ /* 0x006fea0003c00000 */
.L_x_138:
[----:B------:R-:W-:Y:S01]  /*6180*/  HFMA2 R0, -RZ, RZ, 0, 3.0517578125e-05 ;  /* 0x00000200ff007431 */ /* 0x000fe200000001ff */
        /* <DEDUP_REMOVED lines=9> */
.L_x_139:
        /* <DEDUP_REMOVED lines=10> */
.L_x_140:
        /* <DEDUP_REMOVED lines=10> */
.L_x_141:
        /* <DEDUP_REMOVED lines=10> */
.L_x_142:
[----:B------:R1:W2:Y:S01]  /*6400*/  LDC.64 R2, c[0x4][R16] ;  /* 0x0100000010027b82 */ /* 0x0002a20000000a00 */
[----:B------:R-:W3:Y:S01]  /*6410*/  LDCU.64 UR4, c[0x4][0xe0] ;  /* 0x01001c00ff0477ac */ /* 0x000ee20008000a00 */
[----:B------:R-:W-:Y:S01]  /*6420*/  CS2R R6, SRZ ;  /* 0x0000000000067805 */ /* 0x000fe2000001ff00 */
[----:B---3--:R-:W-:Y:S01]  /*6430*/  IMAD.U32 R4, RZ, RZ, UR4 ;  /* 0x00000004ff047e24 */ /* 0x008fe2000f8e00ff */
[----:B------:R-:W-:-:S04]  /*6440*/  MOV R5, UR5 ;  /* 0x0000000500057c02 */ /* 0x000fc80008000f00 */
[----:B------:R-:W-:-:S07]  /*6450*/  LEPC R20, `(.L_x_143) ;  /* 0x000000001014794e */ /* 0x000fce0000000000 */
[----:B-12---:R-:W-:Y:S05]  /*6460*/  CALL.ABS.NOINC R2 ;  /* 0x0000000002007343 */ /* 0x006fea0003c00000 */
.L_x_143:
        /* <DEDUP_REMOVED lines=10> */
.L_x_144:
        /* <DEDUP_REMOVED lines=10> */
.L_x_145:
[----:B------:R1:W2:Y:S01]  /*65b0*/  LDC.64 R2, c[0x4][R16] ;  /* 0x0100000010027b82 */ /* 0x0002a20000000a00 */
[----:B------:R-:W3:Y:S01]  /*65c0*/  LDCU.64 UR4, c[0x4][0xe0] ;  /* 0x01001c00ff0477ac */ /* 0x000ee20008000a00 */
[----:B------:R-:W-:Y:S01]  /*65d0*/  CS2R R6, SRZ ;  /* 0x0000000000067805 */ /* 0x000fe2000001ff00 */
[----:B---3--:R-:W-:Y:S01]  /*65e0*/  IMAD.U32 R4, RZ, RZ, UR4 ;  /* 0x00000004ff047e24 */ /* 0x008fe2000f8e00ff */
[----:B------:R-:W-:-:S04]  /*65f0*/  MOV R5, UR5 ;  /* 0x0000000500057c02 */ /* 0x000fc80008000f00 */
[----:B------:R-:W-:-:S07]  /*6600*/  LEPC R20, `(.L_x_146) ;  /* 0x000000001014794e */ /* 0x000fce0000000000 */
[----:B-12---:R-:W-:Y:S05]  /*6610*/  CALL.ABS.NOINC R2 ;  /* 0x0000000002007343 */ /* 0x006fea0003c00000 */
.L_x_146:
[----:B------:R1:W-:Y:S01]  /*6620*/  STL [R1], RZ ;  /* 0x000000ff01007387 */ /* 0x0003e20000100800 */
[----:B------:R1:W2:Y:S01]  /*6630*/  LDC.64 R2, c[0x4][R16] ;  /* 0x0100000010027b82 */ /* 0x0002a20000000a00 */
[----:B------:R-:W3:Y:S01]  /*6640*/  LDCU.64 UR4, c[0x4][0xc8] ;  /* 0x01001900ff0477ac */ /* 0x000ee20008000a00 */
[----:B------:R-:W-:Y:S02]  /*6650*/  MOV R6, UR38 ;  /* 0x0000002600067c02 */ /* 0x000fe40008000f00 */
[----:B------:R-:W-:Y:S01]  /*6660*/  MOV R7, UR37 ;  /* 0x0000002500077c02 */ /* 0x000fe20008000f00 */
[----:B---3--:R-:W-:Y:S02]  /*6670*/  IMAD.U32 R4, RZ, RZ, UR4 ;  /* 0x00000004ff047e24 */ /* 0x008fe4000f8e00ff */
[----:B------:R-:W-:Y:S02]  /*6680*/  IMAD.U32 R5, RZ, RZ, UR5 ;  /* 0x00000005ff057e24 */ /* 0x000fe4000f8e00ff */
[----:B------:R-:W-:-:S07]  /*6690*/  LEPC R20, `(.L_x_147) ;  /* 0x000000001014794e */ /* 0x000fce0000000000 */
[----:B-12---:R-:W-:Y:S05]  /*66a0*/  CALL.ABS.NOINC R2 ;  /* 0x0000000002007343 */ /* 0x006fea0003c00000 */
.L_x_147:
        /* <DEDUP_REMOVED lines=10> */
.L_x_148:
        /* <DEDUP_REMOVED lines=10> */
.L_x_149:
        /* <DEDUP_REMOVED lines=10> */
.L_x_150:
[----:B------:R1:W2:Y:S01]  /*6890*/  LDC.64 R2, c[0x4][R16] ;  /* 0x0100000010027b82 */ /* 0x0002a20000000a00 */
[----:B------:R-:W3:Y:S01]  /*68a0*/  LDCU.64 UR4, c[0x4][0xe0] ;  /* 0x01001c00ff0477ac */ /* 0x000ee20008000a00 */
[----:B------:R-:W-:Y:S01]  /*68b0*/  CS2R R6, SRZ ;  /* 0x0000000000067805 */ /* 0x000fe2000001ff00 */
[----:B---3--:R-:W-:Y:S01]  /*68c0*/  IMAD.U32 R4, RZ, RZ, UR4 ;  /* 0x00000004ff047e24 */ /* 0x008fe2000f8e00ff */
[----:B------:R-:W-:-:S04]  /*68d0*/  MOV R5, UR5 ;  /* 0x0000000500057c02 */ /* 0x000fc80008000f00 */
[----:B------:R-:W-:-:S07]  /*68e0*/  LEPC R20, `(.L_x_151) ;  /* 0x000000001014794e */ /* 0x000fce0000000000 */
[----:B-12---:R-:W-:Y:S05]  /*68f0*/  CALL.ABS.NOINC R2 ;  /* 0x0000000002007343 */ /* 0x006fea0003c00000 */
.L_x_151:
        /* <DEDUP_REMOVED lines=9> */
.L_x_152:
        /* <DEDUP_REMOVED lines=10> */
.L_x_153:
[----:B------:R1:W2:Y:S01]  /*6a30*/  LDC.64 R2, c[0x4][R16] ;  /* 0x0100000010027b82 */ /* 0x0002a20000000a00 */
[----:B------:R-:W3:Y:S01]  /*6a40*/  LDCU.64 UR4, c[0x4][0xe0] ;  /* 0x01001c00ff0477ac */ /* 0x000ee20008000a00 */
[----:B------:R-:W-:Y:S01]  /*6a50*/  CS2R R6, SRZ ;  /* 0x0000000000067805 */ /* 0x000fe2000001ff00 */
[----:B---3--:R-:W-:Y:S01]  /*6a60*/  IMAD.U32 R4, RZ, RZ, UR4 ;  /* 0x00000004ff047e24 */ /* 0x008fe2000f8e00ff */
[----:B------:R-:W-:-:S04]  /*6a70*/  MOV R5, UR5 ;  /* 0x0000000500057c02 */ /* 0x000fc80008000f00 */
[----:B------:R-:W-:-:S07]  /*6a80*/  LEPC R20, `(.L_x_154) ;  /* 0x000000001014794e */ /* 0x000fce0000000000 */
[----:B-12---:R-:W-:Y:S05]  /*6a90*/  CALL.ABS.NOINC R2 ;  /* 0x0000000002007343 */ /* 0x006fea0003c00000 */
.L_x_154:
[----:B------:R-:W-:Y:S01]  /*6aa0*/  HFMA2 R0, -RZ, RZ, 0, 0.0078125 ;  /* 0x00002000ff007431 */ /* 0x000fe200000001ff */
        /* <DEDUP_REMOVED lines=9> */
.L_x_155:
        /* <DEDUP_REMOVED lines=10> */
.L_x_156:
        /* <DEDUP_REMOVED lines=10> */
.L_x_157:
[----:B------:R-:W1:Y:S01]  /*6c80*/  LDC.64 R2, c[0x4][0xa8] ;  /* 0x01002a00ff027b82 */ /* 0x000e620000000a00 */
[----:B------:R-:W2:Y:S01]  /*6c90*/  LDCU.64 UR4, c[0x4][0xd0] ;  /* 0x01001a00ff0477ac */ /* 0x000ea20008000a00 */
[----:B------:R-:W-:Y:S02]  /*6ca0*/  MOV R6, UR38 ;  /* 0x0000002600067c02 */ /* 0x000fe40008000f00 */
[----:B------:R-:W-:-:S04]  /*6cb0*/  MOV R7, UR37 ;  /* 0x0000002500077c02 */ /* 0x000fc80008000f00 */
[----:B------:R-:W3:Y:S01]  /*6cc0*/  LDC.64 R16, c[0x4][R16] ;  /* 0x0100000010107b82 */ /* 0x000ee20000000a00 */
[----:B--2---:R-:W-:Y:S02]  /*6cd0*/  IMAD.U32 R4, RZ, RZ, UR4 ;  /* 0x00000004ff047e24 */ /* 0x004fe4000f8e00ff */
[----:B------:R-:W-:Y:S01]  /*6ce0*/  IMAD.U32 R5, RZ, RZ, UR5 ;  /* 0x00000005ff057e24 */ /* 0x000fe2000f8e00ff */
[----:B-1----:R1:W-:Y:S04]  /*6cf0*/  STL.64 [R1], R2 ;  /* 0x0000000201007387 */ /* 0x0023e80000100a00 */
[----:B------:R-:W-:-:S07]  /*6d00*/  LEPC R20, `(.L_x_98) ;  /* 0x000000001014794e */ /* 0x000fce0000000000 */
[----:B-1-3--:R-:W-:Y:S05]  /*6d10*/  CALL.ABS.NOINC R16 ;  /* 0x0000000010007343 */ /* 0x00afea0003c00000 */
.L_x_98:
[----:B------:R-:W-:Y:S05]  /*6d20*/  BSYNC.RECONVERGENT B6 ;  /* 0x0000000000067941 */ /* 0x000fea0003800200 */
.L_x_97:
[----:B------:R-:W2:Y:S01]  /*6d30*/  S2R R4, SR_SWINHI ;  /* 0x0000000000047919 */ /* 0x000ea20000002f00 */
[----:B-1----:R-:W-:Y:S01]  /*6d40*/  IMAD.SHL.U32 R0, R79, 0x2, RZ ;  /* 0x000000024f007824 */ /* 0x002fe200078e00ff */
[----:B------:R-:W1:Y:S04]  /*6d50*/  LDCU.64 UR4, c[0x0][0x880] ;  /* 0x00011000ff0477ac */ /* 0x000e680008000a00 */
[----:B------:R-:W-:Y:S02]  /*6d60*/  LOP3.LUT R0, R0, 0xfe, RZ, 0xc0, !PT ;  /* 0x000000fe00007812 */ /* 0x000fe400078ec0ff */
[----:B-1----:R-:W-:-:S04]  /*6d70*/  ISETP.NE.U32.AND P5, PT, RZ, UR4, PT ;  /* 0x00000004ff007c0c */ /* 0x002fc8000bfa5070 */
[----:B------:R-:W-:Y:S02]  /*6d80*/  ISETP.NE.AND.EX P5, PT, RZ, UR5, PT, P5 ;  /* 0x00000005ff007c0c */ /* 0x000fe4000bfa5350 */
[----:B------:R-:W-:Y:S02]  /*6d90*/  MOV R2, R76 ;  /* 0x0000004c00027202 */ /* 0x000fe40000000f00 */
[----:B--2---:R-:W-:-:S03]  /*6da0*/  MOV R3, R4 ;  /* 0x0000000400037202 */ /* 0x004fc60000000f00 */
[----:B------:R-:W-:-:S03]  /*6db0*/  IMAD.WIDE.U32 R2, R0, 0x2, R2 ;  /* 0x0000000200027825 */ /* 0x000fc600078e0002 */
[C---:B------:R-:W-:Y:S02]  /*6dc0*/  IADD3 R4, P2, PT, R2.reuse, 0x14600, RZ ;  /* 0x0001460002047810 */ /* 0x040fe40007f5e0ff */
[C---:B------:R-:W-:Y:S02]  /*6dd0*/  IADD3 R6, P0, PT, R2.reuse, 0x14200, RZ ;  /* 0x0001420002067810 */ /* 0x040fe40007f1e0ff */
[C---:B------:R-:W-:Y:S01]  /*6de0*/  IADD3 R0, P3, PT, R2.reuse, 0x14000, RZ ;  /* 0x0001400002007810 */ /* 0x040fe20007f7e0ff */
[--C-:B------:R-:W-:Y:S01]  /*6df0*/  IMAD.X R65, RZ, RZ, R3.reuse, P2 ;  /* 0x000000ffff417224 */ /* 0x100fe200010e0603 */
[----:B------:R-:W-:Y:S01]  /*6e00*/  IADD3 R5, P1, PT, R2, 0x14400, RZ ;  /* 0x0001440002057810 */ /* 0x000fe20007f3e0ff */
[--C-:B------:R-:W-:Y:S02]  /*6e10*/  IMAD.X R69, RZ, RZ, R3.reuse, P0 ;  /* 0x000000ffff457224 */ /* 0x100fe400000e0603 */
[----:B------:R-:W-:Y:S01]  /*6e20*/  IMAD.X R71, RZ, RZ, R3, P3 ;  /* 0x000000ffff477224 */ /* 0x000fe200018e0603 */
[----:B------:R-:W-:Y:S01]  /*6e30*/  SHF.R.U64 R7, R4, 0x3, R65 ;  /* 0x0000000304077819 */ /* 0x000fe20000001241 */
[----:B------:R-:W-:Y:S01]  /*6e40*/  IMAD.X R67, RZ, RZ, R3, P1 ;  /* 0x000000ffff437224 */ /* 0x000fe200008e0603 */
[----:B------:R-:W-:-:S02]  /*6e50*/  SHF.R.U64 R9, R6, 0x3, R69 ;  /* 0x0000000306097819 */ /* 0x000fc40000001245 */
[----:B------:R-:W-:Y:S02]  /*6e60*/  SHF.R.U64 R10, R0, 0x3, R71 ;  /* 0x00000003000a7819 */ /* 0x000fe40000001247 */
[----:B------:R-:W-:Y:S02]  /*6e70*/  LOP3.LUT R64, R4, 0x70, R7, 0x78, !PT ;  /* 0x0000007004407812 */ /* 0x000fe400078e7807 */
[----:B------:R-:W-:Y:S02]  /*6e80*/  LOP3.LUT R68, R6, 0x70, R9, 0x78, !PT ;  /* 0x0000007006447812 */ /* 0x000fe400078e7809 */
[C---:B------:R-:W-:Y:S02]  /*6e90*/  IADD3 R4, P2, PT, R2.reuse, 0x14c00, RZ ;  /* 0x00014c0002047810 */ /* 0x040fe40007f5e0ff */
[----:B------:R-:W-:Y:S02]  /*6ea0*/  SHF.R.U64 R8, R5, 0x3, R67 ;  /* 0x0000000305087819 */ /* 0x000fe40000001243 */
[----:B------:R-:W-:Y:S01]  /*6eb0*/  IADD3 R6, P0, PT, R2, 0x14800, RZ ;  /* 0x0001480002067810 */ /* 0x000fe20007f1e0ff */
[----:B------:R-:W-:Y:S01]  /*6ec0*/  IMAD.X R55, RZ, RZ, R3, P2 ;  /* 0x000000ffff377224 */ /* 0x000fe200010e0603 */
[----:B------:R-:W-:-:S02]  /*6ed0*/  LOP3.LUT R70, R0, 0x70, R10, 0x78, !PT ;  /* 0x0000007000467812 */ /* 0x000fc400078e780a */
[C---:B------:R-:W-:Y:S01]  /*6ee0*/  IADD3 R0, P3, PT, R2.reuse, 0x14e00, RZ ;  /* 0x00014e0002007810 */ /* 0x040fe20007f7e0ff */
[--C-:B------:R-:W-:Y:S01]  /*6ef0*/  IMAD.X R63, RZ, RZ, R3.reuse, P0 ;  /* 0x000000ffff3f7224 */ /* 0x100fe200000e0603 */
[----:B------:R-:W-:Y:S01]  /*6f00*/  LOP3.LUT R66, R5, 0x70, R8, 0x78, !PT ;  /* 0x0000007005427812 */ /* 0x000fe200078e7808 */
[----:B------:R1:W-:Y:S01]  /*6f10*/  ST.E desc[UR44][R70.64], RZ ;  /* 0x000000ff46007985 */ /* 0x0003e2000c10192c */
[----:B------:R-:W-:Y:S01]  /*6f20*/  IADD3 R5, P1, PT, R2, 0x14a00, RZ ;  /* 0x00014a0002057810 */ /* 0x000fe20007f3e0ff */
[----:B------:R-:W-:Y:S01]  /*6f30*/  IMAD.X R53, RZ, RZ, R3, P3 ;  /* 0x000000ffff357224 */ /* 0x000fe200018e0603 */
[----:B------:R-:W-:Y:S01]  /*6f40*/  SHF.R.U64 R8, R4, 0x3, R55 ;  /* 0x0000000304087819 */ /* 0x000fe20000001237 */
[----:B------:R1:W-:Y:S01]  /*6f50*/  ST.E desc[UR44][R68.64], RZ ;  /* 0x000000ff44007985 */ /* 0x0003e2000c10192c */
[----:B------:R-:W-:Y:S01]  /*6f60*/  SHF.R.U64 R10, R6, 0x3, R63 ;  /* 0x00000003060a7819 */ /* 0x000fe2000000123f */
[----:B------:R-:W-:Y:S01]  /*6f70*/  IMAD.X R61, RZ, RZ, R3, P1 ;  /* 0x000000ffff3d7224 */ /* 0x000fe200008e0603 */
[----:B------:R-:W-:Y:S01]  /*6f80*/  SHF.R.U64 R7, R0, 0x3, R53 ;  /* 0x0000000300077819 */ /* 0x000fe20000001235 */
[----:B------:R1:W-:Y:S01]  /*6f90*/  ST.E desc[UR44][R66.64], RZ ;  /* 0x000000ff42007985 */ /* 0x0003e2000c10192c */
[----:B------:R-:W-:-:S02]  /*6fa0*/  LOP3.LUT R54, R4, 0x70, R8, 0x78, !PT ;  /* 0x0000007004367812 */ /* 0x000fc400078e7808 */
[----:B------:R-:W-:Y:S01]  /*6fb0*/  LOP3.LUT R62, R6, 0x70, R10, 0x78, !PT ;  /* 0x00000070063e7812 */ /* 0x000fe200078e780a */
[----:B------:R1:W-:Y:S01]  /*6fc0*/  ST.E desc[UR44][R64.64], RZ ;  /* 0x000000ff40007985 */ /* 0x0003e2000c10192c */
[C---:B------:R-:W-:Y:S02]  /*6fd0*/  IADD3 R4, P2, PT, R2.reuse, 0x15400, RZ ;  /* 0x0001540002047810 */ /* 0x040fe40007f5e0ff */
[C---:B------:R-:W-:Y:S01]  /*6fe0*/  SHF.R.U64 R9, R5.reuse, 0x3, R61 ;  /* 0x0000000305097819 */ /* 0x040fe2000000123d */
[----:B------:R1:W-:Y:S01]  /*6ff0*/  ST.E desc[UR44][R62.64], RZ ;  /* 0x000000ff3e007985 */ /* 0x0003e2000c10192c */
[----:B------:R-:W-:Y:S01]  /*7000*/  IADD3 R6, P0, PT, R2, 0x15000, RZ ;  /* 0x0001500002067810 */ /* 0x000fe20007f1e0ff */
[----:B------:R-:W-:Y:S01]  /*7010*/  IMAD.X R47, RZ, RZ, R3, P2 ;  /* 0x000000ffff2f7224 */ /* 0x000fe200010e0603 */
[----:B------:R-:W-:Y:S02]  /*7020*/  LOP3.LUT R52, R0, 0x70, R7, 0x78, !PT ;  /* 0x0000007000347812 */ /* 0x000fe400078e7807 */
[----:B------:R-:W-:Y:S01]  /*7030*/  IADD3 R0, P3, PT, R2, 0x15600, RZ ;  /* 0x0001560002007810 */ /* 0x000fe20007f7e0ff */
[----:B------:R-:W-:Y:S01]  /*7040*/  IMAD.X R51, RZ, RZ, R3, P0 ;  /* 0x000000ffff337224 */ /* 0x000fe200000e0603 */
[----:B------:R-:W-:-:S02]  /*7050*/  LOP3.LUT R60, R5, 0x70, R9, 0x78, !PT ;  /* 0x00000070053c7812 */ /* 0x000fc400078e7809 */
        /* <DEDUP_REMOVED lines=8> */
[----:B------:R-:W-:Y:S02]  /*70e0*/  LOP3.LUT R46, R4, 0x70, R8, 0x78, !PT ;  /* 0x00000070042e7812 */ /* 0x000fe400078e7808 */
[----:B------:R-:W-:Y:S01]  /*70f0*/  LOP3.LUT R50, R6, 0x70, R10, 0x78, !PT ;  /* 0x0000007006327812 */ /* 0x000fe200078e780a */
[----:B------:R1:W-:Y:S01]  /*7100*/  ST.E desc[UR44][R52.64], RZ ;  /* 0x000000ff34007985 */ /* 0x0003e2000c10192c */
[----:B------:R-:W-:-:S02]  /*7110*/  IADD3 R4, P2, PT, R2, 0x15c00, RZ ;  /* 0x00015c0002047810 */ /* 0x000fc40007f5e0ff */
[C---:B------:R-:W-:Y:S01]  /*7120*/  SHF.R.U64 R9, R5.reuse, 0x3, R49 ;  /* 0x0000000305097819 */ /* 0x040fe20000001231 */
[----:B------:R1:W-:Y:S01]  /*7130*/  ST.E desc[UR44][R50.64], RZ ;  /* 0x000000ff32007985 */ /* 0x0003e2000c10192c */
[----:B------:R-:W-:Y:S01]  /*7140*/  IADD3 R6, P0, PT, R2, 0x15800, RZ ;  /* 0x0001580002067810 */ /* 0x000fe20007f1e0ff */
[----:B------:R-:W-:Y:S01]  /*7150*/  IMAD.X R39, RZ, RZ, R3, P2 ;  /* 0x000000ffff277224 */ /* 0x000fe200010e0603 */
[----:B------:R-:W-:Y:S02]  /*7160*/  LOP3.LUT R44, R0, 0x70, R7, 0x78, !PT ;  /* 0x00000070002c7812 */ /* 0x000fe400078e7807 */
[C---:B------:R-:W-:Y:S01]  /*7170*/  IADD3 R0, P3, PT, R2.reuse, 0x15e00, RZ ;  /* 0x00015e0002007810 */ /* 0x040fe20007f7e0ff */
[----:B------:R-:W-:Y:S01]  /*7180*/  IMAD.X R43, RZ, RZ, R3, P0 ;  /* 0x000000ffff2b7224 */ /* 0x000fe200000e0603 */
[----:B------:R-:W-:Y:S02]  /*7190*/  LOP3.LUT R48, R5, 0x70, R9, 0x78, !PT ;  /* 0x0000007005307812 */ /* 0x000fe400078e7809 */
        /* <DEDUP_REMOVED lines=77> */
[C---:B------:R-:W-:Y:S02]  /*7670*/  IADD3 R4, P2, PT, R2.reuse, 0x17c00, RZ ;  /* 0x00017c0002047810 */ /* 0x040fe40007f5e0ff */
[----:B------:R-:W-:Y:S02]  /*7680*/  IADD3 R0, P3, PT, R2, 0x17e00, RZ ;  /* 0x00017e0002007810 */ /* 0x000fe40007f7e0ff */
[----:B------:R-:W-:Y:S01]  /*7690*/  LOP3.LUT R16, R5, 0x70, R9, 0x78, !PT ;  /* 0x0000007005107812 */ /* 0x000fe200078e7809 */
[----:B------:R-:W-:Y:S01]  /*76a0*/  IMAD.X R9, RZ, RZ, R3, P1 ;  /* 0x000000ffff097224 */ /* 0x000fe200008e0603 */
[----:B------:R-:W-:Y:S01]  /*76b0*/  SHF.R.U64 R10, R8, 0x3, R11 ;  /* 0x00000003080a7819 */ /* 0x000fe2000000120b */
[----:B------:R-:W-:-:S02]  /*76c0*/  IMAD.X R7, RZ, RZ, R3, P2 ;  /* 0x000000ffff077224 */ /* 0x000fc400010e0603 */
[----:B------:R-:W-:Y:S01]  /*76d0*/  IMAD.X R5, RZ, RZ, R3, P3 ;  /* 0x000000ffff057224 */ /* 0x000fe200018e0603 */
[----:B------:R-:W-:Y:S01]  /*76e0*/  SHF.R.U64 R73, R6, 0x3, R9 ;  /* 0x0000000306497819 */ /* 0x000fe20000001209 */
[----:B------:R1:W-:Y:S01]  /*76f0*/  ST.E desc[UR44][R16.64], RZ ;  /* 0x000000ff10007985 */ /* 0x0003e2000c10192c */
[----:B------:R-:W-:Y:S02]  /*7700*/  SHF.R.U64 R58, R4, 0x3, R7 ;  /* 0x00000003043a7819 */ /* 0x000fe40000001207 */
[----:B------:R-:W-:Y:S01]  /*7710*/  SHF.R.U64 R57, R0, 0x3, R5 ;  /* 0x0000000300397819 */ /* 0x000fe20000001205 */
[----:B------:R1:W-:Y:S01]  /*7720*/  ST.E desc[UR44][R14.64], RZ ;  /* 0x000000ff0e007985 */ /* 0x0003e2000c10192c */
[----:B------:R-:W-:Y:S02]  /*7730*/  LOP3.LUT R10, R8, 0x70, R10, 0x78, !PT ;  /* 0x00000070080a7812 */ /* 0x000fe400078e780a */
[----:B------:R-:W-:Y:S01]  /*7740*/  LOP3.LUT R8, R6, 0x70, R73, 0x78, !PT ;  /* 0x0000007006087812 */ /* 0x000fe200078e7849 */
[----:B------:R1:W-:Y:S01]  /*7750*/  ST.E desc[UR44][R12.64], RZ ;  /* 0x000000ff0c007985 */ /* 0x0003e2000c10192c */
[----:B------:R-:W-:-:S02]  /*7760*/  LOP3.LUT R6, R4, 0x70, R58, 0x78, !PT ;  /* 0x0000007004067812 */ /* 0x000fc400078e783a */
[----:B------:R-:W-:Y:S01]  /*7770*/  LOP3.LUT R4, R0, 0x70, R57, 0x78, !PT ;  /* 0x0000007000047812 */ /* 0x000fe200078e7839 */
[----:B------:R1:W-:Y:S04]  /*7780*/  ST.E desc[UR44][R10.64], RZ ;  /* 0x000000ff0a007985 */ /* 0x0003e8000c10192c */
[----:B------:R1:W-:Y:S04]  /*7790*/  ST.E desc[UR44][R8.64], RZ ;  /* 0x000000ff08007985 */ /* 0x0003e8000c10192c */
[----:B------:R1:W-:Y:S04]  /*77a0*/  ST.E desc[UR44][R6.64], RZ ;  /* 0x000000ff06007985 */ /* 0x0003e8000c10192c */
[----:B------:R1:W-:Y:S01]  /*77b0*/  ST.E desc[UR44][R4.64], RZ ;  /* 0x000000ff04007985 */ /* 0x0003e2000c10192c */
[----:B------:R-:W-:Y:S05]  /*77c0*/  @!P5 BRA `(.L_x_158) ;  /* 0x0000000000c8d947 */ /* 0x000fea0003800000 */
[----:B-1----:R-:W1:Y:S01]  /*77d0*/  LDC R4, c[0x0][0x904] ;  /* 0x00024100ff047b82 */ /* 0x002e620000000800 */
[----:B------:R-:W2:Y:S01]  /*77e0*/  LDCU.64 UR4, c[0x0][0x908] ;  /* 0x00012100ff0477ac */ /* 0x000ea20008000a00 */
[----:B------:R-:W-:Y:S01]  /*77f0*/  BSSY.RECONVERGENT B0, `(.L_x_158) ;  /* 0x000002f000007945 */ /* 0x000fe20003800200 */
[----:B--2---:R-:W-:Y:S01]  /*7800*/  IMAD.HI.U32 R0, R72, UR4, RZ ;  /* 0x0000000448007c27 */ /* 0x004fe2000f8e00ff */
[----:B------:R-:W2:Y:S01]  /*7810*/  LDCU UR4, c[0x0][0x380] ;  /* 0x00007000ff0477ac */ /* 0x000ea20008000800 */
[----:B-1----:R-:W-:-:S03]  /*7820*/  ISETP.NE.AND P0, PT, R4, 0x1, PT ;  /* 0x000000010400780c */ /* 0x002fc60003f05270 */
[----:B------:R-:W-:-:S04]  /*7830*/  SHF.R.U32.HI R0, RZ, UR5, R0 ;  /* 0x00000005ff007c19 */ /* 0x000fc80008011600 */
[----:B------:R-:W-:-:S05]  /*7840*/  SEL R0, R72, R0, !P0 ;  /* 0x0000000048007207 */ /* 0x000fca0004000000 */
[----:B------:R-:W-:-:S04]  /*7850*/  IMAD.MOV R0, RZ, RZ, -R0 ;  /* 0x000000ffff007224 */ /* 0x000fc800078e0a00 */
[----:B------:R-:W-:-:S04]  /*7860*/  IMAD R0, R4, R0, R72 ;  /* 0x0000000004007224 */ /* 0x000fc800078e0248 */
[----:B------:R-:W-:-:S05]  /*7870*/  IMAD R7, R0, 0x100, R78 ;  /* 0x0000010000077824 */ /* 0x000fca00078e024e */
[----:B--2---:R-:W-:-:S13]  /*7880*/  ISETP.GE.AND P0, PT, R7, UR4, PT ;  /* 0x0000000407007c0c */ /* 0x004fda000bf06270 */
[----:B------:R-:W-:Y:S05]  /*7890*/  @P0 BRA `(.L_x_159) ;  /* 0x0000000000900947 */ /* 0x000fea0003800000 */
[----:B------:R-:W1:Y:S01]  /*78a0*/  LDC R9, c[0x0][0x38c] ;  /* 0x0000e300ff097b82 */ /* 0x000e620000000800 */
[----:B------:R-:W-:Y:S01]  /*78b0*/  IABS R6, R74 ;  /* 0x0000004a00067213 */ /* 0x000fe20000000000 */
[----:B------:R-:W2:Y:S01]  /*78c0*/  LDCU UR6, c[0x0][0x890] ;  /* 0x00011200ff0677ac */ /* 0x000ea20008000800 */
[----:B------:R-:W3:Y:S05]  /*78d0*/  LDCU.64 UR4, c[0x0][0x888] ;  /* 0x00011100ff0477ac */ /* 0x000eea0008000a00 */
[----:B------:R-:W4:Y:S01]  /*78e0*/  LDC.64 R10, c[0x0][0x880] ;  /* 0x00022000ff0a7b82 */ /* 0x000f220000000a00 */
[----:B-1----:R-:W-:-:S04]  /*78f0*/  IABS R8, R9 ;  /* 0x0000000900087213 */ /* 0x002fc80000000000 */
[----:B------:R-:W1:Y:S08]  /*7900*/  I2F.RP R4, R8 ;  /* 0x0000000800047306 */ /* 0x000e700000209400 */
[----:B-1----:R-:W1:Y:S02]  /*7910*/  MUFU.RCP R4, R4 ;  /* 0x0000000400047308 */ /* 0x002e640000001000 */
[----:B-1----:R-:W-:-:S06]  /*7920*/  IADD3 R4, PT, PT, R4, 0xffffffe, RZ ;  /* 0x0ffffffe04047810 */ /* 0x002fcc0007ffe0ff */
[----:B------:R-:W1:Y:S02]  /*7930*/  F2I.FTZ.U32.TRUNC.NTZ R5, R4 ;  /* 0x0000000400057305 */ /* 0x000e64000021f000 */
[----:B-1----:R-:W-:Y:S01]  /*7940*/  IADD3 R0, PT, PT, RZ, -R5, RZ ;  /* 0x80000005ff007210 */ /* 0x002fe20007ffe0ff */
[----:B------:R-:W-:-:S04]  /*7950*/  IMAD.MOV.U32 R4, RZ, RZ, RZ ;  /* 0x000000ffff047224 */ /* 0x000fc800078e00ff */
[----:B------:R-:W-:-:S04]  /*7960*/  IMAD R0, R0, R8, RZ ;  /* 0x0000000800007224 */ /* 0x000fc800078e02ff */
[----:B------:R-:W-:Y:S01]  /*7970*/  IMAD.HI.U32 R0, R5, R0, R4 ;  /* 0x0000000005007227 */ /* 0x000fe200078e0004 */
[----:B------:R-:W-:-:S05]  /*7980*/  MOV R4, R6 ;  /* 0x0000000600047202 */ /* 0x000fca0000000f00 */
[----:B------:R-:W-:-:S04]  /*7990*/  IMAD.HI.U32 R0, R0, R4, RZ ;  /* 0x0000000400007227 */ /* 0x000fc800078e00ff */
[----:B------:R-:W-:-:S04]  /*79a0*/  IMAD.MOV R5, RZ, RZ, -R0 ;  /* 0x000000ffff057224 */ /* 0x000fc800078e0a00 */
[----:B------:R-:W-:-:S05]  /*79b0*/  IMAD R4, R8, R5, R4 ;  /* 0x0000000508047224 */ /* 0x000fca00078e0204 */
[----:B------:R-:W-:-:S13]  /*79c0*/  ISETP.GT.U32.AND P1, PT, R8, R4, PT ;  /* 0x000000040800720c */ /* 0x000fda0003f24070 */
[-C--:B------:R-:W-:Y:S01]  /*79d0*/  @!P1 IADD3 R4, PT, PT, R4, -R8.reuse, RZ ;  /* 0x8000000804049210 */ /* 0x080fe20007ffe0ff */
[----:B------:R-:W-:Y:S01]  /*79e0*/  @!P1 VIADD R0, R0, 0x1 ;  /* 0x0000000100009836 */ /* 0x000fe20000000000 */
[----:B------:R-:W-:Y:S02]  /*79f0*/  ISETP.NE.AND P1, PT, R9, RZ, PT ;  /* 0x000000ff0900720c */ /* 0x000fe40003f25270 */
[----:B------:R-:W-:Y:S02]  /*7a00*/  ISETP.GE.U32.AND P2, PT, R4, R8, PT ;  /* 0x000000080400720c */ /* 0x000fe40003f46070 */
[----:B------:R-:W-:-:S04]  /*7a10*/  LOP3.LUT R4, R74, R9, RZ, 0x3c, !PT ;  /* 0x000000094a047212 */ /* 0x000fc800078e3cff */
[----:B------:R-:W-:Y:S01]  /*7a20*/  ISETP.GE.AND P0, PT, R4, RZ, PT ;  /* 0x000000ff0400720c */ /* 0x000fe20003f06270 */
[----:B--2---:R-:W-:-:S06]  /*7a30*/  IMAD R4, R77, UR6, R7 ;  /* 0x000000064d047c24 */ /* 0x004fcc000f8e0207 */
[----:B------:R-:W-:-:S06]  /*7a40*/  @P2 IADD3 R0, PT, PT, R0, 0x1, RZ ;  /* 0x0000000100002810 */ /* 0x000fcc0007ffe0ff */
[----:B------:R-:W-:Y:S01]  /*7a50*/  @!P0 IMAD.MOV R0, RZ, RZ, -R0 ;  /* 0x000000ffff008224 */ /* 0x000fe200078e0a00 */
[----:B------:R-:W-:-:S04]  /*7a60*/  @!P1 LOP3.LUT R0, RZ, R9, RZ, 0x33, !PT ;  /* 0x00000009ff009212 */ /* 0x000fc800078e33ff */
[C---:B------:R-:W-:Y:S01]  /*7a70*/  IADD3 R5, PT, PT, -R0.reuse, RZ, RZ ;  /* 0x000000ff00057210 */ /* 0x040fe20007ffe1ff */
[----:B---3--:R-:W-:-:S04]  /*7a80*/  IMAD R0, R0, UR5, R4 ;  /* 0x0000000500007c24 */ /* 0x008fc8000f8e0204 */
[----:B------:R-:W-:-:S04]  /*7a90*/  IMAD R4, R9, R5, R74 ;  /* 0x0000000509047224 */ /* 0x000fc800078e024a */
[----:B------:R-:W-:Y:S02]  /*7aa0*/  IMAD R4, R4, UR4, R0 ;  /* 0x0000000404047c24 */ /* 0x000fe4000f8e0200 */
[----:B------:R-:W-:Y:S02]  /*7ab0*/  IMAD.MOV.U32 R0, RZ, RZ, -0x800000 ;  /* 0xff800000ff007424 */ /* 0x000fe400078e00ff */
[----:B----4-:R-:W-:-:S05]  /*7ac0*/  IMAD.WIDE R4, R4, 0x4, R10 ;  /* 0x0000000404047825 */ /* 0x010fca00078e020a */
[----:B------:R1:W-:Y:S02]  /*7ad0*/  STG.E desc[UR44][R4.64], R0 ;  /* 0x0000000004007986 */ /* 0x0003e4000c10192c */
.L_x_159:
[----:B------:R-:W-:Y:S05]  /*7ae0*/  BSYNC.RECONVERGENT B0 ;  /* 0x0000000000007941 */ /* 0x000fea0003800200 */
.L_x_158:
[----:B------:R-:W-:-:S09]  /*7af0*/  UISETP.NE.AND UP0, UPT, UR41, URZ, UPT ;  /* 0x000000ff2900728c */ /* 0x000fd2000bf05270 */
[----:B------:R-:W-:Y:S05]  /*7b00*/  BRA.U UP0, `(.L_x_160) ;  /* 0x0000000100047547 */ /* 0x000fea000b800000 */
[----:B------:R-:W-:Y:S05]  /*7b10*/  BPT.TRAP 0x1 ;  /* 0x000000040000795c */ /* 0x000fea0000300000 */
.L_x_160:
[C---:B-1----:R-:W-:Y:S01]  /*7b20*/  IADD3 R64, P0, PT, R2.reuse, 0x18000, RZ ;  /* 0x0001800002407810 */ /* 0x042fe20007f1e0ff */
[----:B------:R1:W-:Y:S01]  /*7b30*/  SYNCS.ARRIVE.TRANS64.A1T0 RZ, [R76+URZ+0x1c0b0], RZ ;  /* 0x01c0b0ff4cff79a7 */ /* 0x0003e200081000ff */
[C---:B------:R-:W-:Y:S01]  /*7b40*/  IADD3 R62, P1, PT, R2.reuse, 0x18200, RZ ;  /* 0x00018200023e7810 */ /* 0x040fe20007f3e0ff */
[----:B------:R-:W-:Y:S01]  /*7b50*/  UISETP.NE.AND UP0, UPT, UR41, URZ, UPT ;  /* 0x000000ff2900728c */ /* 0x000fe2000bf05270 */
[C---:B------:R-:W-:Y:S01]  /*7b60*/  IADD3 R60, P2, PT, R2.reuse, 0x18400, RZ ;  /* 0x00018400023c7810 */ /* 0x040fe20007f5e0ff */
[--C-:B------:R-:W-:Y:S01]  /*7b70*/  IMAD.X R69, RZ, RZ, R3.reuse, P0 ;  /* 0x000000ffff457224 */ /* 0x100fe200000e0603 */
        /* <DEDUP_REMOVED lines=46> */
[----:B------:R-:W-:Y:S01]  /*7e60*/  IADD3 R12, P1, PT, R2, 0x1b400, RZ ;  /* 0x0001b400020c7810 */ /* 0x000fe20007f3e0ff */
[----:B------:R-:W-:Y:S01]  /*7e70*/  IMAD.X R17, RZ, RZ, R3, P4 ;  /* 0x000000ffff117224 */ /* 0x000fe200020e0603 */
[----:B------:R-:W-:Y:S01]  /*7e80*/  SHF.R.U64 R68, R64, 0x3, R69 ;  /* 0x0000000340447819 */ /* 0x000fe20000001245 */
[--C-:B------:R-:W-:Y:S01]  /*7e90*/  IMAD.X R15, RZ, RZ, R3.reuse, P0 ;  /* 0x000000ffff0f7224 */ /* 0x100fe200000e0603 */
[C---:B------:R-:W-:Y:S01]  /*7ea0*/  IADD3 R10, P2, PT, R2.reuse, 0x1b600, RZ ;  /* 0x0001b600020a7810 */ /* 0x040fe20007f5e0ff */
[----:B------:R-:W-:Y:S01]  /*7eb0*/  IMAD.X R13, RZ, RZ, R3, P1 ;  /* 0x000000ffff0d7224 */ /* 0x000fe200008e0603 */
[----:B------:R-:W-:-:S02]  /*7ec0*/  IADD3 R8, P3, PT, R2, 0x1b800, RZ ;  /* 0x0001b80002087810 */ /* 0x000fc40007f7e0ff */
[C---:B------:R-:W-:Y:S01]  /*7ed0*/  IADD3 R6, P4, PT, R2.reuse, 0x1ba00, RZ ;  /* 0x0001ba0002067810 */ /* 0x040fe20007f9e0ff */
[--C-:B------:R-:W-:Y:S01]  /*7ee0*/  IMAD.X R11, RZ, RZ, R3.reuse, P2 ;  /* 0x000000ffff0b7224 */ /* 0x100fe200010e0603 */
[C---:B------:R-:W-:Y:S01]  /*7ef0*/  IADD3 R4, P0, PT, R2.reuse, 0x1bc00, RZ ;  /* 0x0001bc0002047810 */ /* 0x040fe20007f1e0ff */
[--C-:B------:R-:W-:Y:S01]  /*7f00*/  IMAD.X R9, RZ, RZ, R3.reuse, P3 ;  /* 0x000000ffff097224 */ /* 0x100fe200018e0603 */
[----:B------:R-:W-:Y:S01]  /*7f10*/  IADD3 R0, P1, PT, R2, 0x1be00, RZ ;  /* 0x0001be0002007810 */ /* 0x000fe20007f3e0ff */
[----:B------:R-:W-:Y:S01]  /*7f20*/  IMAD.X R7, RZ, RZ, R3, P4 ;  /* 0x000000ffff077224 */ /* 0x000fe200020e0603 */
[----:B------:R-:W-:Y:S01]  /*7f30*/  SHF.R.U64 R66, R62, 0x3, R67 ;  /* 0x000000033e427819 */ /* 0x000fe20000001243 */
[----:B------:R-:W-:Y:S01]  /*7f40*/  IMAD.X R5, RZ, RZ, R3, P0 ;  /* 0x000000ffff057224 */ /* 0x000fe200000e0603 */
[----:B------:R-:W-:Y:S01]  /*7f50*/  SHF.R.U64 R70, R60, 0x3, R65 ;  /* 0x000000033c467819 */ /* 0x000fe20000001241 */
[----:B------:R-:W-:Y:S01]  /*7f60*/  IMAD.X R3, RZ, RZ, R3, P1 ;  /* 0x000000ffff037224 */ /* 0x000fe200008e0603 */
[----:B------:R-:W-:-:S02]  /*7f70*/  SHF.R.U64 R2, R58, 0x3, R63 ;  /* 0x000000033a027819 */ /* 0x000fc4000000123f */
[----:B------:R-:W-:Y:S02]  /*7f80*/  LOP3.LUT R68, R64, 0x70, R68, 0x78, !PT ;  /* 0x0000007040447812 */ /* 0x000fe400078e7844 */
[----:B------:R-:W-:Y:S02]  /*7f90*/  LOP3.LUT R66, R62, 0x70, R66, 0x78, !PT ;  /* 0x000000703e427812 */ /* 0x000fe400078e7842 */
[----:B------:R-:W-:Y:S01]  /*7fa0*/  LOP3.LUT R64, R60, 0x70, R70, 0x78, !PT ;  /* 0x000000703c407812 */ /* 0x000fe200078e7846 */
[----:B------:R1:W-:Y:S01]  /*7fb0*/  ST.E desc[UR44][R68.64], RZ ;  /* 0x000000ff44007985 */ /* 0x0003e2000c10192c */
[----:B------:R-:W-:Y:S02]  /*7fc0*/  LOP3.LUT R62, R58, 0x70, R2, 0x78, !PT ;  /* 0x000000703a3e7812 */ /* 0x000fe400078e7802 */
[----:B------:R-:W-:Y:S01]  /*7fd0*/  SHF.R.U64 R70, R54, 0x3, R55 ;  /* 0x0000000336467819 */ /* 0x000fe20000001237 */
[----:B------:R1:W-:Y:S01]  /*7fe0*/  ST.E desc[UR44][R66.64], RZ ;  /* 0x000000ff42007985 */ /* 0x0003e2000c10192c */
[----:B------:R-:W-:-:S02]  /*7ff0*/  SHF.R.U64 R58, R52, 0x3, R53 ;  /* 0x00000003343a7819 */ /* 0x000fc40000001235 */
[C---:B------:R-:W-:Y:S01]  /*8000*/  SHF.R.U64 R60, R57.reuse, 0x3, R61 ;  /* 0x00000003393c7819 */ /* 0x040fe2000000123d */
[----:B------:R1:W-:Y:S01]  /*8010*/  ST.E desc[UR44][R64.64], RZ ;  /* 0x000000ff40007985 */ /* 0x0003e2000c10192c */
[----:B------:R-:W-:Y:S02]  /*8020*/  SHF.R.U64 R2, R50, 0x3, R51 ;  /* 0x0000000332027819 */ /* 0x000fe40000001233 */
[----:B------:R-:W-:Y:S01]  /*8030*/  LOP3.LUT R54, R54, 0x70, R70, 0x78, !PT ;  /* 0x0000007036367812 */ /* 0x000fe200078e7846 */
[----:B------:R1:W-:Y:S01]  /*8040*/  ST.E desc[UR44][R62.64], RZ ;  /* 0x000000ff3e007985 */ /* 0x0003e2000c10192c */
[----:B------:R-:W-:Y:S02]  /*8050*/  LOP3.LUT R52, R52, 0x70, R58, 0x78, !PT ;  /* 0x0000007034347812 */ /* 0x000fe400078e783a */
[----:B------:R-:W-:Y:S02]  /*8060*/  SHF.R.U64 R70, R48, 0x3, R49 ;  /* 0x0000000330467819 */ /* 0x000fe40000001231 */
[----:B------:R-:W-:-:S02]  /*8070*/  LOP3.LUT R60, R57, 0x70, R60, 0x78, !PT ;  /* 0x00000070393c7812 */ /* 0x000fc400078e783c */
[----:B------:R-:W-:Y:S02]  /*8080*/  SHF.R.U64 R58, R46, 0x3, R47 ;  /* 0x000000032e3a7819 */ /* 0x000fe4000000122f */
[----:B------:R-:W-:Y:S01]  /*8090*/  LOP3.LUT R50, R50, 0x70, R2, 0x78, !PT ;  /* 0x0000007032327812 */ /* 0x000fe200078e7802 */
[----:B------:R1:W-:Y:S01]  /*80a0*/  ST.E desc[UR44][R60.64], RZ ;  /* 0x000000ff3c007985 */ /* 0x0003e2000c10192c */
[----:B------:R-:W-:Y:S02]  /*80b0*/  SHF.R.U64 R57, R44, 0x3, R45 ;  /* 0x000000032c397819 */ /* 0x000fe4000000122d */
[----:B------:R-:W-:Y:S01]  /*80c0*/  SHF.R.U64 R2, R42, 0x3, R43 ;  /* 0x000000032a027819 */ /* 0x000fe2000000122b */
[----:B------:R1:W-:Y:S01]  /*80d0*/  ST.E desc[UR44][R54.64], RZ ;  /* 0x000000ff36007985 */ /* 0x0003e2000c10192c */
[----:B------:R-:W-:Y:S02]  /*80e0*/  LOP3.LUT R48, R48, 0x70, R70, 0x78, !PT ;  /* 0x0000007030307812 */ /* 0x000fe400078e7846 */
[----:B------:R-:W-:Y:S01]  /*80f0*/  LOP3.LUT R46, R46, 0x70, R58, 0x78, !PT ;  /* 0x000000702e2e7812 */ /* 0x000fe200078e783a */
[----:B------:R1:W-:Y:S01]  /*8100*/  ST.E desc[UR44][R52.64], RZ ;  /* 0x000000ff34007985 */ /* 0x0003e2000c10192c */
[----:B------:R-:W-:-:S02]  /*8110*/  SHF.R.U64 R70, R40, 0x3, R41 ;  /* 0x0000000328467819 */ /* 0x000fc40000001229 */
[----:B------:R-:W-:Y:S01]  /*8120*/  LOP3.LUT R44, R44, 0x70, R57, 0x78, !PT ;  /* 0x000000702c2c7812 */ /* 0x000fe200078e7839 */
[----:B------:R1:W-:Y:S01]  /*8130*/  ST.E desc[UR44][R50.64], RZ ;  /* 0x000000ff32007985 */ /* 0x0003e2000c10192c */
[----:B------:R-:W-:Y:S02]  /*8140*/  SHF.R.U64 R58, R38, 0x3, R39 ;  /* 0x00000003263a7819 */ /* 0x000fe40000001227 */
[----:B------:R-:W-:Y:S01]  /*8150*/  LOP3.LUT R42, R42, 0x70, R2, 0x78, !PT ;  /* 0x000000702a2a7812 */ /* 0x000fe200078e7802 */
[----:B------:R1:W-:Y:S01]  /*8160*/  ST.E desc[UR44][R48.64], RZ ;  /* 0x000000ff30007985 */ /* 0x0003e2000c10192c */
[----:B------:R-:W-:Y:S02]  /*8170*/  SHF.R.U64 R57, R36, 0x3, R37 ;  /* 0x0000000324397819 */ /* 0x000fe40000001225 */
[----:B------:R-:W-:Y:S01]  /*8180*/  SHF.R.U64 R2, R34, 0x3, R35 ;  /* 0x0000000322027819 */ /* 0x000fe20000001223 */
[----:B------:R1:W-:Y:S01]  /*8190*/  ST.E desc[UR44][R46.64], RZ ;  /* 0x000000ff2e007985 */ /* 0x0003e2000c10192c */
[----:B------:R-:W-:-:S02]  /*81a0*/  LOP3.LUT R40, R40, 0x70, R70, 0x78, !PT ;  /* 0x0000007028287812 */ /* 0x000fc400078e7846 */
[----:B------:R-:W-:Y:S01]  /*81b0*/  LOP3.LUT R38, R38, 0x70, R58, 0x78, !PT ;  /* 0x0000007026267812 */ /* 0x000fe200078e783a */
[----:B------:R1:W-:Y:S01]  /*81c0*/  ST.E desc[UR44][R44.64], RZ ;  /* 0x000000ff2c007985 */ /* 0x0003e2000c10192c */
[----:B------:R-:W-:Y:S02]  /*81d0*/  SHF.R.U64 R70, R32, 0x3, R33 ;  /* 0x0000000320467819 */ /* 0x000fe40000001221 */
[----:B------:R-:W-:Y:S01]  /*81e0*/  LOP3.LUT R36, R36, 0x70, R57, 0x78, !PT ;  /* 0x0000007024247812 */ /* 0x000fe200078e7839 */
[----:B------:R1:W-:Y:S01]  /*81f0*/  ST.E desc[UR44][R42.64], RZ ;  /* 0x000000ff2a007985 */ /* 0x0003e2000c10192c */
[----:B------:R-:W-:Y:S02]  /*8200*/  SHF.R.U64 R58, R30, 0x3, R31 ;  /* 0x000000031e3a7819 */ /* 0x000fe4000000121f */
[----:B------:R-:W-:Y:S01]  /*8210*/  LOP3.LUT R34, R34, 0x70, R2, 0x78, !PT ;  /* 0x0000007022227812 */ /* 0x000fe200078e7802 */
[----:B------:R1:W-:Y:S01]  /*8220*/  ST.E desc[UR44][R40.64], RZ ;  /* 0x000000ff28007985 */ /* 0x0003e2000c10192c */
[----:B------:R-:W-:-:S02]  /*8230*/  SHF.R.U64 R57, R28, 0x3, R29 ;  /* 0x000000031c397819 */ /* 0x000fc4000000121d */
[----:B------:R-:W-:Y:S01]  /*8240*/  SHF.R.U64 R2, R26, 0x3, R27 ;  /* 0x000000031a027819 */ /* 0x000fe2000000121b */
[----:B------:R1:W-:Y:S01]  /*8250*/  ST.E desc[UR44][R38.64], RZ ;  /* 0x000000ff26007985 */ /* 0x0003e2000c10192c */
[----:B------:R-:W-:Y:S02]  /*8260*/  LOP3.LUT R32, R32, 0x70, R70, 0x78, !PT ;  /* 0x0000007020207812 */ /* 0x000fe400078e7846 */
[----:B------:R-:W-:Y:S01]  /*8270*/  LOP3.LUT R30, R30, 0x70, R58, 0x78, !PT ;  /* 0x000000701e1e7812 */ /* 0x000fe200078e783a */
[----:B------:R1:W-:Y:S01]  /*8280*/  ST.E desc[UR44][R36.64], RZ ;  /* 0x000000ff24007985 */ /* 0x0003e2000c10192c */
[----:B------:R-:W-:Y:S02]  /*8290*/  SHF.R.U64 R70, R24, 0x3, R25 ;  /* 0x0000000318467819 */ /* 0x000fe40000001219 */
[----:B------:R-:W-:Y:S01]  /*82a0*/  LOP3.LUT R28, R28, 0x70, R57, 0x78, !PT ;  /* 0x000000701c1c7812 */ /* 0x000fe200078e7839 */
[----:B------:R1:W-:Y:S01]  /*82b0*/  ST.E desc[UR44][R34.64], RZ ;  /* 0x000000ff22007985 */ /* 0x0003e2000c10192c */
[----:B------:R-:W-:-:S02]  /*82c0*/  SHF.R.U64 R58, R22, 0x3, R23 ;  /* 0x00000003163a7819 */ /* 0x000fc40000001217 */
        /* <DEDUP_REMOVED lines=32> */
[----:B------:R-:W-:Y:S02]  /*84d0*/  LOP3.LUT R4, R4, 0x70, R57, 0x78, !PT ;  /* 0x0000007004047812 */ /* 0x000fe400078e7839 */
[----:B------:R-:W-:Y:S01]  /*84e0*/  LOP3.LUT R2, R0, 0x70, R2, 0x78, !PT ;  /* 0x0000007000027812 */ /* 0x000fe200078e7802 */
[----:B------:R1:W-:Y:S04]  /*84f0*/  ST.E desc[UR44][R10.64], RZ ;  /* 0x000000ff0a007985 */ /* 0x0003e8000c10192c */
[----:B------:R1:W-:Y:S04]  /*8500*/  ST.E desc[UR44][R8.64], RZ ;  /* 0x000000ff08007985 */ /* 0x0003e8000c10192c */
[----:B------:R1:W-:Y:S04]  /*8510*/  ST.E desc[UR44][R6.64], RZ ;  /* 0x000000ff06007985 */ /* 0x0003e8000c10192c */
[----:B------:R1:W-:Y:S04]  /*8520*/  ST.E desc[UR44][R4.64], RZ ;  /* 0x000000ff04007985 */ /* 0x0003e8000c10192c */
[----:B------:R1:W-:Y:S01]  /*8530*/  ST.E desc[UR44][R2.64], RZ ;  /* 0x000000ff02007985 */ /* 0x0003e2000c10192c */
[----:B------:R-:W-:Y:S01]  /*8540*/  @!PT LDS RZ, [RZ] ;  /* 0x00000000fffff984 */ /* 0x000fe20000000800 */
[----:B------:R-:W-:Y:S01]  /*8550*/  @!PT LDS RZ, [RZ] ;  /* 0x00000000fffff984 */ /* 0x000fe20000000800 */
[----:B------:R-:W-:Y:S01]  /*8560*/  @!PT LDS RZ, [RZ] ;  /* 0x00000000fffff984 */ /* 0x000fe20000000800 */
[----:B------:R-:W-:Y:S01]  /*8570*/  @!PT LDS RZ, [RZ] ;  /* 0x00000000fffff984 */ /* 0x000fe20000000800 */
[----:B------:R2:W-:Y:S06]  /*8580*/  MEMBAR.ALL.CTA ;  /* 0x0000000000007992 */ /* 0x0005ec0000008000 */
[----:B--2---:R-:W2:Y:S01]  /*8590*/  FENCE.VIEW.ASYNC.S ;  /* 0x00000000000073c6 */ /* 0x004ea20000000000 */
[----:B------:R-:W-:Y:S05]  /*85a0*/  BRA.U UP0, `(.L_x_161) ;  /* 0x0000000100047547 */ /* 0x000fea000b800000 */
[----:B------:R-:W-:Y:S05]  /*85b0*/  BPT.TRAP 0x1 ;  /* 0x000000040000795c */ /* 0x000fea0000300000 */
.L_x_161:
[----:B------:R-:W-:Y:S01]  /*85c0*/  SHF.L.U32 R0, R75, 0x1f, RZ ;  /* 0x0000001f4b007819 */ /* 0x000fe200000006ff */
[----:B------:R-:W-:Y:S03]  /*85d0*/  BSSY B0, `(.L_x_162) ;  /* 0x0000003000007945 */ /* 0x000fe60003800000 */
[----:B--2---:R-:W2:Y:S02]  /*85e0*/  SYNCS.PHASECHK.TRANS64.TRYWAIT P0, [R76+URZ+0x1c0c8], R0 ;  /* 0x01c0c8004c0075a7 */ /* 0x004ea400080011ff */
[----:B--2---:R-:W-:Y:S05]  /*85f0*/  @!P0 BRA `(.L_x_163) ;  /* 0x000000cc00cc8947 */ /* 0x004fea0003800000 */
.L_x_407:
[----:B------:R-:W-:Y:S05]  /*8600*/  BSYNC B0 ;  /* 0x0000000000007941 */ /* 0x000fea0003800000 */
.L_x_162:
        /* <DEDUP_REMOVED lines=10> */
[----:B------:R-:W-:-:S05]  /*86b0*/  IMAD R0, R2, R0, R72 ;  /* 0x0000000002007224 */ /* 0x000fca00078e0248 */
[----:B------:R-:W-:-:S05]  /*86c0*/  LEA R0, R0, R78, 0x8 ;  /* 0x0000004e00007211 */ /* 0x000fca00078e40ff */
[----:B------:R-:W-:-:S05]  /*86d0*/  VIADD R4, R0, 0x80 ;  /* 0x0000008000047836 */ /* 0x000fca0000000000 */
[----:B--2---:R-:W-:-:S13]  /*86e0*/  ISETP.GE.AND P0, PT, R4, UR4, PT ;  /* 0x0000000404007c0c */ /* 0x004fda000bf06270 */
[----:B------:R-:W-:Y:S05]  /*86f0*/  @P0 BRA `(.L_x_165) ;  /* 0x0000000000900947 */ /* 0x000fea0003800000 */
[----:B------:R-:W1:Y:S01]  /*8700*/  LDC R7, c[0x0][0x38c] ;  /* 0x0000e300ff077b82 */ /* 0x000e620000000800 */
[----:B------:R-:W-:Y:S01]  /*8710*/  IABS R5, R74 ;  /* 0x0000004a00057213 */ /* 0x000fe20000000000 */
[----:B------:R-:W2:Y:S01]  /*8720*/  LDCU UR6, c[0x0][0x890] ;  /* 0x00011200ff0677ac */ /* 0x000ea20008000800 */
[----:B------:R-:W3:Y:S05]  /*8730*/  LDCU.64 UR4, c[0x0][0x888] ;  /* 0x00011100ff0477ac */ /* 0x000eea0008000a00 */
[----:B------:R-:W4:Y:S01]  /*8740*/  LDC.64 R8, c[0x0][0x880] ;  /* 0x00022000ff087b82 */ /* 0x000f220000000a00 */
[----:B--2---:R-:W-:Y:S01]  /*8750*/  IMAD R4, R77, UR6, R4 ;  /* 0x000000064d047c24 */ /* 0x004fe2000f8e0204 */
        /* <DEDUP_REMOVED lines=19> */
[----:B------:R-:W-:-:S07]  /*8890*/  ISETP.GE.AND P1, PT, R2, RZ, PT ;  /* 0x000000ff0200720c */ /* 0x000fce0003f26270 */
        /* <DEDUP_REMOVED lines=10> */
.L_x_165:
[----:B------:R-:W-:Y:S05]  /*8940*/  BSYNC.RECONVERGENT B0 ;  /* 0x0000000000007941 */ /* 0x000fea0003800200 */
.L_x_164:
[----:B------:R-:W-:Y:S01]  /*8950*/  @!PT LDS RZ, [RZ] ;  /* 0x00000000fffff984 */ /* 0x000fe20000000800 */
[----:B------:R-:W-:Y:S01]  /*8960*/  @!PT LDS RZ, [RZ] ;  /* 0x00000000fffff984 */ /* 0x000fe20000000800 */
[----:B------:R-:W-:Y:S01]  /*8970*/  @!PT LDS RZ, [RZ] ;  /* 0x00000000fffff984 */ /* 0x000fe20000000800 */
[----:B------:R-:W-:Y:S01]  /*8980*/  @!PT LDS RZ, [RZ] ;  /* 0x00000000fffff984 */ /* 0x000fe20000000800 */
[----:B------:R3:W-:Y:S06]  /*8990*/  MEMBAR.ALL.CTA ;  /* 0x0000000000007992 */ /* 0x0007ec0000008000 */
[----:B---3--:R-:W3:Y:S01]  /*89a0*/  FENCE.VIEW.ASYNC.S ;  /* 0x00000000000073c6 */ /* 0x008ee20000000000 */
[----:B------:R-:W-:-:S09]  /*89b0*/  UISETP.NE.AND UP0, UPT, UR41, URZ, UPT ;  /* 0x000000ff2900728c */ /* 0x000fd2000bf05270 */
[----:B------:R-:W-:Y:S05]  /*89c0*/  BRA.U UP0, `(.L_x_166) ;  /* 0x0000000100047547 */ /* 0x000fea000b800000 */
[----:B------:R-:W-:Y:S05]  /*89d0*/  BPT.TRAP 0x1 ;  /* 0x000000040000795c */ /* 0x000fea0000300000 */
.L_x_166:
[----:B---3--:R3:W-:Y:S01]  /*89e0*/  SYNCS.ARRIVE.TRANS64.A1T0 RZ, [R76+URZ+0x1c0b8], RZ ;  /* 0x01c0b8ff4cff79a7 */ /* 0x0087e200081000ff */
[----:B------:R-:W-:Y:S01]  /*89f0*/  LOP3.LUT R75, R75, 0x1, RZ, 0x3c, !PT ;  /* 0x000000014b4b7812 */ /* 0x000fe200078e3cff */
[----:B------:R-:W-:Y:S06]  /*8a00*/  BRA `(.L_x_92) ;  /* 0x0000004000987947 */ /* 0x000fec0003800000 */
.L_x_93:
[----:B------:R-:W-:-:S09]  /*8a10*/  UISETP.NE.AND UP0, UPT, UR40, URZ, UPT ;  /* 0x000000ff2800728c */ /* 0x000fd2000bf05270 */
[----:B------:R-:W-:Y:S05]  /*8a20*/  BRA.U !UP0, `(.L_x_167) ;  /* 0x0000000108047547 */ /* 0x000fea000b800000 */
[----:B------:R-:W-:Y:S05]  /*8a30*/  BPT.TRAP 0x1 ;  /* 0x000000040000795c */ /* 0x000fea0000300000 */
.L_x_167:
[----:B------:R-:W1:Y:S01]  /*8a40*/  S2R R62, SR_CgaCtaId ;  /* 0x00000000003e7919 */ /* 0x000e620000008800 */
[----:B------:R-:W-:Y:S01]  /*8a50*/  MOV R60, 0x400 ;  /* 0x00000400003c7802 */ /* 0x000fe20000000f00 */
[----:B------:R-:W-:Y:S01]  /*8a60*/  BSSY B0, `(.L_x_168) ;  /* 0x0000005000007945 */ /* 0x000fe20003800000 */
[----:B------:R-:W-:Y:S02]  /*8a70*/  SHF.L.U32 R0, R59, 0x1f, RZ ;  /* 0x0000001f3b007819 */ /* 0x000fe400000006ff */
[----:B-1----:R-:W-:-:S04]  /*8a80*/  LEA R60, R62, R60, 0x18 ;  /* 0x0000003c3e3c7211 */ /* 0x002fc800078ec0ff */
[----:B------:R-:W1:Y:S02]  /*8a90*/  SYNCS.PHASECHK.TRANS64.TRYWAIT P0, [R60+URZ+0x1c070], R0 ;  /* 0x01c070003c0075a7 */ /* 0x000e6400080011ff */
[----:B-1----:R-:W-:Y:S05]  /*8aa0*/  @!P0 BRA `(.L_x_169) ;  /* 0x000000c800b48947 */ /* 0x002fea0003800000 */
.L_x_408:
[----:B------:R-:W-:Y:S05]  /*8ab0*/  BSYNC B0 ;  /* 0x0000000000007941 */ /* 0x000fea0003800000 */
.L_x_168:
[----:B------:R-:W-:-:S09]  /*8ac0*/  UISETP.NE.AND UP0, UPT, UR40, URZ, UPT ;  /* 0x000000ff2800728c */ /* 0x000fd2000bf05270 */
[----:B------:R-:W-:Y:S05]  /*8ad0*/  BRA.U !UP0, `(.L_x_170) ;  /* 0x0000000108047547 */ /* 0x000fea000b800000 */
[----:B------:R-:W-:Y:S05]  /*8ae0*/  BPT.TRAP 0x1 ;  /* 0x000000040000795c */ /* 0x000fea0000300000 */
.L_x_170:
[----:B------:R-:W-:Y:S01]  /*8af0*/  IADD3 R63, PT, PT, R60, 0x1c078, RZ ;  /* 0x0001c0783c3f7810 */ /* 0x000fe20007ffe0ff */
[----:B------:R-:W-:-:S03]  /*8b00*/  UISETP.NE.AND UP0, UPT, UR39, URZ, UPT ;  /* 0x000000ff2700728c */ /* 0x000fc6000bf05270 */
[----:B-1----:R-:W-:-:S04]  /*8b10*/  PRMT R0, R62, 0x654, R63 ;  /* 0x000006543e007816 */ /* 0x002fc8000000003f */
[----:B------:R1:W-:Y:S02]  /*8b20*/  SYNCS.ARRIVE.TRANS64.RED.A1T0 RZ, [R0+URZ], RZ ;  /* 0x000000ff00ff79a7 */ /* 0x0003e400081004ff */
[----:B------:R-:W-:Y:S05]  /*8b30*/  BRA.U !UP0, `(.L_x_171) ;  /* 0x0000000108047547 */ /* 0x000fea000b800000 */
[----:B------:R-:W-:Y:S05]  /*8b40*/  BPT.TRAP 0x1 ;  /* 0x000000040000795c */ /* 0x000fea0000300000 */
.L_x_171:
[----:B------:R-:W-:Y:S01]  /*8b50*/  IMAD.U32 R2, RZ, RZ, UR42 ;  /* 0x0000002aff027e24 */ /* 0x000fe2000f8e00ff */
[----:B------:R-:W-:-:S04]  /*8b60*/  ISETP.GE.AND P0, PT, R3, 0x81, PT ;  /* 0x000000810300780c */ /* 0x000fc80003f06270 */
[----:B------:R-:W-:-:S04]  /*8b70*/  SHF.L.U32 R2, R2, 0x1f, RZ ;  /* 0x0000001f02027819 */ /* 0x000fc800000006ff */
[----:B------:R-:W2:Y:S02]  /*8b80*/  SYNCS.PHASECHK.TRANS64.TRYWAIT P1, [R60+URZ+0x1c080], R2 ;  /* 0x01c080023c0075a7 */ /* 0x000ea400080211ff */
[----:B--2---:R-:W-:Y:S05]  /*8b90*/  @!P1 BRA `(.L_x_172) ;  /* 0x000000c8008c9947 */ /* 0x004fea0003800000 */
.L_x_409:
[----:B--2---:R-:W-:Y:S02]  /*8ba0*/  LOP3.LUT R2, R59, 0x1, RZ, 0x3c, !PT ;  /* 0x000000013b027812 */ /* 0x004fe400078e3cff */
[----:B------:R-:W-:Y:S01]  /*8bb0*/  MOV R61, R56 ;  /* 0x00000038003d7202 */ /* 0x000fe20000000f00 */
[----:B------:R-:W-:Y:S06]  /*8bc0*/  @!P0 BRA `(.L_x_173) ;  /* 0x00000014007c8947 */ /* 0x000fec0003800000 */
[----:B-1----:R-:W-:-:S05]  /*8bd0*/  VIADD R0, R3, 0x7f ;  /* 0x0000007f03007836 */ /* 0x002fca0000000000 */
[----:B------:R-:W-:-:S04]  /*8be0*/  SHF.R.S32.HI R3, RZ, 0x1f, R0 ;  /* 0x0000001fff037819 */ /* 0x000fc80000011400 */
[----:B------:R-:W-:-:S04]  /*8bf0*/  LEA.HI R0, R3, R0, RZ, 0x7 ;  /* 0x0000000003007211 */ /* 0x000fc800078f38ff */
[----:B------:R-:W-:-:S04]  /*8c00*/  SHF.R.S32.HI R0, RZ, 0x7, R0 ;  /* 0x00000007ff007819 */ /* 0x000fc80000011400 */
[----:B------:R-:W-:-:S04]  /*8c10*/  VIMNMX R3, PT, PT, R0, 0x2, PT ;  /* 0x0000000200037848 */ /* 0x000fc80003fe0100 */
[----:B------:R-:W-:-:S05]  /*8c20*/  IADD3 R0, PT, PT, -R3, R56, R0 ;  /* 0x0000003803007210 */ /* 0x000fca0007ffe100 */
[----:B------:R-:W-:-:S07]  /*8c30*/  VIADD R61, R0, 0x1 ;  /* 0x00000001003d7836 */ /* 0x000fce0000000000 */
.L_x_200:
[----:B------:R-:W-:Y:S05]  /*8c40*/  YIELD ;  /* 0x0000000000007946 */ /* 0x000fea0003800000 */
[----:B------:R-:W-:Y:S01]  /*8c50*/  UISETP.NE.AND UP0, UPT, UR40, URZ, UPT ;  /* 0x000000ff2800728c */ /* 0x000fe2000bf05270 */
[----:B------:R-:W-:Y:S02]  /*8c60*/  VIADD R56, R56, 0x1 ;  /* 0x0000000138387836 */ /* 0x000fe40000000000 */
[----:B------:R-:W-:-:S03]  /*8c70*/  IMAD.MOV.U32 R59, RZ, RZ, R2 ;  /* 0x000000ffff3b7224 */ /* 0x000fc600078e0002 */
[----:B------:R-:W-:-:S04]  /*8c80*/  ISETP.NE.AND P0, PT, R56, R61, PT ;  /* 0x0000003d3800720c */ /* 0x000fc80003f05270 */
[----:B------:R-:W-:Y:S01]  /*8c90*/  P2R R58, PR, RZ, 0x1 ;  /* 0x00000001ff3a7803 */ /* 0x000fe20000000000 */
[----:B-1-34-:R-:W-:Y:S08]  /*8ca0*/  BRA.U !UP0, `(.L_x_174) ;  /* 0x0000000108047547 */ /* 0x01aff0000b800000 */
[----:B------:R-:W-:Y:S05]  /*8cb0*/  BPT.TRAP 0x1 ;  /* 0x000000040000795c */ /* 0x000fea0000300000 */
.L_x_174:
[----:B------:R-:W-:Y:S01]  /*8cc0*/  SHF.L.U32 R0, R59, 0x1f, RZ ;  /* 0x0000001f3b007819 */ /* 0x000fe200000006ff */
[----:B------:R-:W-:-:S03]  /*8cd0*/  IMAD.U32 R23, R79, 0x10000, RZ ;  /* 0x000100004f177824 */ /* 0x000fc600078e00ff */
[----:B------:R-:W1:Y:S02]  /*8ce0*/  SYNCS.PHASECHK.TRANS64.TRYWAIT P0, [R60+URZ+0x1c070], R0 ;  /* 0x01c070003c0075a7 */ /* 0x000e6400080011ff */
[----:B------:R-:W-:Y:S01]  /*8cf0*/  LOP3.LUT R23, R23, 0x600000, RZ, 0xc0, !PT ;  /* 0x0060000017177812 */ /* 0x000fe200078ec0ff */
[----:B-1----:R-:W-:Y:S06]  /*8d00*/  @!P0 BRA `(.L_x_175) ;  /* 0x000000c800448947 */ /* 0x002fec0003800000 */
.L_x_410:
[----:B------:R-:W-:Y:S05]  /*8d10*/  WARPSYNC.ALL ;  /* 0x0000000000007948 */ /* 0x000fea0003800000 */
[----:B------:R-:W-:Y:S01]  /*8d20*/  R2UR UR4, R23 ;  /* 0x00000000170472ca */ /* 0x000fe200000e0000 */
[----:B------:R-:W-:Y:S01]  /*8d30*/  UISETP.NE.AND UP0, UPT, UR41, URZ, UPT ;  /* 0x000000ff2900728c */ /* 0x000fe2000bf05270 */
[----:B------:R-:W-:Y:S01]  /*8d40*/  PLOP3.LUT P0, PT, PT, PT, PT, 0x80, 0x8 ;  /* 0x000000000008781c */ /* 0x000fe20003f0f070 */
[----:B------:R-:W-:-:S10]  /*8d50*/  IMAD.MOV.U32 R22, RZ, RZ, 0x3f800000 ;  /* 0x3f800000ff167424 */ /* 0x000fd400078e00ff */
[----:B------:R-:W2:Y:S02]  /*8d60*/  LDTM.x2 R2, tmem[UR4] ;  /* 0x00000004000279ee */ /* 0x000ea400080c0000 */
[----:B--2---:R-:W-:-:S13]  /*8d70*/  FSETP.NEU.AND P2, PT, R2, R3, PT ;  /* 0x000000030200720b */ /* 0x004fda0003f4d000 */
[----:B------:R-:W2:Y:S01]  /*8d80*/  @P2 LDC R4, c[0x0][0x704] ;  /* 0x0001c100ff042b82 */ /* 0x000ea20000000800 */
[----:B-1----:R-:W-:-:S04]  /*8d90*/  @P2 FADD R0, R2, -R3 ;  /* 0x8000000302002221 */ /* 0x002fc80000000000 */
[----:B--2---:R-:W-:-:S05]  /*8da0*/  @P2 FMUL R0, R0, R4 ;  /* 0x0000000400002220 */ /* 0x004fca0000400000 */
[----:B------:R-:W-:-:S04]  /*8db0*/  @P2 FSETP.GEU.AND P1, PT, R0, -126, PT ;  /* 0xc2fc00000000280b */ /* 0x000fc80003f2e000 */
[----:B------:R-:W-:-:S13]  /*8dc0*/  @P2 PLOP3.LUT P0, PT, P1, PT, PT, 0x80, 0x8 ;  /* 0x000000000008281c */ /* 0x000fda0000f0f070 */
[----:B------:R-:W-:-:S06]  /*8dd0*/  @!P0 FMUL R0, R0, 0.5 ;  /* 0x3f00000000008820 */ /* 0x000fcc0000400000 */
[----:B------:R-:W1:Y:S02]  /*8de0*/  @P2 MUFU.EX2 R0, R0 ;  /* 0x0000000000002308 */ /* 0x000e640000000800 */
[----:B-1----:R-:W-:-:S05]  /*8df0*/  @!P0 FMUL R0, R0, R0 ;  /* 0x0000000000008220 */ /* 0x002fca0000400000 */
[----:B------:R-:W-:Y:S01]  /*8e00*/  @P2 MOV R22, R0 ;  /* 0x0000000000162202 */ /* 0x000fe20000000f00 */
[----:B------:R-:W-:Y:S06]  /*8e10*/  BRA.U UP0, `(.L_x_176) ;  /* 0x0000000100047547 */ /* 0x000fec000b800000 */
[----:B------:R-:W-:Y:S05]  /*8e20*/  BPT.TRAP 0x1 ;  /* 0x000000040000795c */ /* 0x000fea0000300000 */
.L_x_176:
[----:B------:R-:W-:Y:S01]  /*8e30*/  IMAD.U32 R0, RZ, RZ, UR43 ;  /* 0x0000002bff007e24 */ /* 0x000fe2000f8e00ff */
[----:B------:R-:W-:-:S04]  /*8e40*/  FSETP.NEU.AND P1, PT, R22, 1, PT ;  /* 0x3f8000001600780b */ /* 0x000fc80003f2d000 */
[----:B------:R-:W-:-:S04]  /*8e50*/  SHF.L.U32 R0, R0, 0x1f, RZ ;  /* 0x0000001f00007819 */ /* 0x000fc800000006ff */
[----:B------:R-:W1:Y:S02]  /*8e60*/  SYNCS.PHASECHK.TRANS64.TRYWAIT P0, [R60+URZ+0x1c090], R0 ;  /* 0x01c090003c0075a7 */ /* 0x000e6400080011ff */
[----:B-1----:R-:W-:Y:S05]  /*8e70*/  @!P0 BRA `(.L_x_177) ;  /* 0x000000c400fc8947 */ /* 0x002fea0003800000 */
.L_x_411:
[----:B------:R-:W-:-:S13]  /*8e80*/  VOTE.ANY P1, P1 ;  /* 0x0000000000ff7806 */ /* 0x000fda0000820100 */
[----:B------:R-:W-:Y:S05]  /*8e90*/  @!P1 BRA `(.L_x_178) ;  /* 0x0000000400e49947 */ /* 0x000fea0003800000 */
[----:B------:R-:W-:Y:S01]  /*8ea0*/  SHF.R.U32.HI R19, RZ, 0x5, R79 ;  /* 0x00000005ff137819 */ /* 0x000fe2000001164f */
[----:B------:R-:W-:Y:S01]  /*8eb0*/  BSSY.RECONVERGENT B6, `(.L_x_179) ;  /* 0x0000018000067945 */ /* 0x000fe20003800200 */
[----:B------:R-:W-:Y:S02]  /*8ec0*/  LOP3.LUT R17, R23, 0x100, RZ, 0xfc, !PT ;  /* 0x0000010017117812 */ /* 0x000fe400078efcff */
[----:B------:R-:W-:Y:S02]  /*8ed0*/  SHF.R.U32.HI R16, RZ, 0x15, R23 ;  /* 0x00000015ff107819 */ /* 0x000fe40000011617 */
[----:B------:R-:W-:Y:S02]  /*8ee0*/  LOP3.LUT R19, R19, 0x3, RZ, 0xc0, !PT ;  /* 0x0000000313137812 */ /* 0x000fe400078ec0ff */
[----:B------:R-:W-:Y:S02]  /*8ef0*/  R2UR UR4, R17 ;  /* 0x00000000110472ca */ /* 0x000fe400000e0000 */
[----:B------:R-:W-:-:S11]  /*8f00*/  ISETP.NE.AND P0, PT, R19, R16, PT ;  /* 0x000000101300720c */ /* 0x000fd60003f05270 */
[----:B------:R-:W2:Y:S02]  /*8f10*/  LDTM.x16 R24, tmem[UR4] ;  /* 0x00000004001879ee */ /* 0x000ea40008240000 */
[----:B--2---:R-:W-:Y:S05]  /*8f20*/  @!P0 BRA `(.L_x_180) ;  /* 0x0000000000408947 */ /* 0x004fea0003800000 */
[----:B------:R-:W-:Y:S01]  /*8f30*/  MOV R2, 0x8 ;  /* 0x0000000800027802 */ /* 0x000fe20000000f00 */
[----:B------:R-:W2:Y:S01]  /*8f40*/  LDCU.64 UR8, c[0x4][0xb0] ;  /* 0x01001600ff0877ac */ /* 0x000ea20008000a00 */
[----:B------:R-:W-:Y:S02]  /*8f50*/  HFMA2 R12, -RZ, RZ, 0, 5.9604644775390625e-08 ;  /* 0x00000001ff0c7431 */ /* 0x000fe400000001ff */
[----:B------:R-:W-:Y:S01]  /*8f60*/  IMAD.MOV.U32 R8, RZ, RZ, 0x192 ;  /* 0x00000192ff087424 */ /* 0x000fe200078e00ff */
[----:B------:R-:W3:Y:S01]  /*8f70*/  LDCU.64 UR6, c[0x4][0xb8] ;  /* 0x01001700ff0677ac */ /* 0x000ee20008000a00 */
[----:B------:R-:W4:Y:S01]  /*8f80*/  LDC.64 R2, c[0x4][R2] ;  /* 0x0100000002027b82 */ /* 0x000f220000000a00 */
[----:B------:R-:W-:Y:S01]  /*8f90*/  IMAD.MOV.U32 R13, RZ, RZ, RZ ;  /* 0x000000ffff0d7224 */ /* 0x000fe200078e00ff */
[----:B------:R-:W5:Y:S01]  /*8fa0*/  LDCU.64 UR4, c[0x4][0x30] ;  /* 0x01000600ff0477ac */ /* 0x000f620008000a00 */
[----:B--2---:R-:W-:Y:S01]  /*8fb0*/  IMAD.U32 R4, RZ, RZ, UR8 ;  /* 0x00000008ff047e24 */ /* 0x004fe2000f8e00ff */
[----:B------:R-:W-:Y:S01]  /*8fc0*/  MOV R5, UR9 ;  /* 0x0000000900057c02 */ /* 0x000fe20008000f00 */
[----:B---3--:R-:W-:Y:S01]  /*8fd0*/  IMAD.U32 R6, RZ, RZ, UR6 ;  /* 0x00000006ff067e24 */ /* 0x008fe2000f8e00ff */
[----:B------:R-:W-:Y:S01]  /*8fe0*/  MOV R7, UR7 ;  /* 0x0000000700077c02 */ /* 0x000fe20008000f00 */
[----:B-----5:R-:W-:Y:S01]  /*8ff0*/  IMAD.U32 R10, RZ, RZ, UR4 ;  /* 0x00000004ff0a7e24 */ /* 0x020fe2000f8e00ff */
[----:B------:R-:W-:-:S02]  /*9000*/  MOV R11, UR5 ;  /* 0x00000005000b7c02 */ /* 0x000fc40008000f00 */
[----:B------:R-:W-:-:S07]  /*9010*/  LEPC R20, `(.L_x_180) ;  /* 0x000000001014794e */ /* 0x000fce0000000000 */
[----:B-1--4-:R-:W-:Y:S05]  /*9020*/  CALL.ABS.NOINC R2 ;  /* 0x0000000002007343 */ /* 0x012fea0003c00000 */
.L_x_180:
[----:B------:R-:W-:Y:S05]  /*9030*/  BSYNC.RECONVERGENT B6 ;  /* 0x0000000000067941 */ /* 0x000fea0003800200 */
.L_x_179:
[----:B------:R-:W-:Y:S01]  /*9040*/  FSETP.NEU.AND P0, PT, R22, 1, PT ;  /* 0x3f8000001600780b */ /* 0x000fe20003f0d000 */
[----:B------:R-:W-:Y:S05]  /*9050*/  WARPSYNC.ALL ;  /* 0x0000000000007948 */ /* 0x000fea0003800000 */
[----:B------:R-:W-:Y:S01]  /*9060*/  LOP3.LUT R18, R23, 0x110, RZ, 0xfc, !PT ;  /* 0x0000011017127812 */ /* 0x000fe200078efcff */
[----:B------:R-:W-:Y:S01]  /*9070*/  BSSY.RECONVERGENT B6, `(.L_x_181) ;  /* 0x000001f000067945 */ /* 0x000fe20003800200 */
[----:B------:R-:W-:Y:S02]  /*9080*/  R2UR UR4, R17 ;  /* 0x00000000110472ca */ /* 0x000fe400000e0000 */
[----:B------:R-:W-:-:S03]  /*9090*/  R2UR UR5, R18 ;  /* 0x00000000120572ca */ /* 0x000fc600000e0000 */
[C---:B------:R-:W-:Y:S02]  /*90a0*/  @P0 FMUL2 R24, R22.reuse.F32, R24.F32x2.HI_LO ;  /* 0x000000181618024a */ /* 0x040fe40000040000 */
[C---:B------:R-:W-:Y:S02]  /*90b0*/  @P0 FMUL2 R26, R22.reuse.F32, R26.F32x2.HI_LO ;  /* 0x0000001a161a024a */ /* 0x040fe40000040000 */
[C---:B------:R-:W-:Y:S02]  /*90c0*/  @P0 FMUL2 R28, R22.reuse.F32, R28.F32x2.HI_LO ;  /* 0x0000001c161c024a */ /* 0x040fe40000040000 */
[C---:B------:R-:W-:Y:S02]  /*90d0*/  @P0 FMUL2 R30, R22.reuse.F32, R30.F32x2.HI_LO ;  /* 0x0000001e161e024a */ /* 0x040fe40000040000 */
[C---:B------:R-:W-:Y:S02]  /*90e0*/  @P0 FMUL2 R32, R22.reuse.F32, R32.F32x2.HI_LO ;  /* 0x000000201620024a */ /* 0x040fe40000040000 */
[C---:B------:R-:W-:Y:S01]  /*90f0*/  @P0 FMUL2 R34, R22.reuse.F32, R34.F32x2.HI_LO ;  /* 0x000000221622024a */ /* 0x040fe20000040000 */
[----:B------:R-:W2:Y:S01]  /*9100*/  LDTM.x16 R40, tmem[UR5] ;  /* 0x00000005002879ee */ /* 0x000ea20008240000 */
[----:B------:R-:W-:-:S02]  /*9110*/  @P0 FMUL2 R36, R22.F32, R36.F32x2.HI_LO ;  /* 0x000000241624024a */ /* 0x000fc40000040000 */
[----:B------:R-:W-:Y:S01]  /*9120*/  @P0 FMUL2 R38, R22.F32, R38.F32x2.HI_LO ;  /* 0x000000261626024a */ /* 0x000fe20000040000 */
[----:B------:R-:W-:-:S03]  /*9130*/  ISETP.NE.AND P0, PT, R19, R16, PT ;  /* 0x000000101300720c */ /* 0x000fc60003f05270 */
[----:B------:R3:W-:Y:S10]  /*9140*/  STTM.x16 tmem[UR4], R24 ;  /* 0x00000018000079ed */ /* 0x0007f40008240004 */
[----:B--2---:R-:W-:Y:S05]  /*9150*/  @!P0 BRA `(.L_x_182) ;  /* 0x0000000000408947 */ /* 0x004fea0003800000 */
[----:B------:R-:W-:Y:S01]  /*9160*/  MOV R2, 0x8 ;  /* 0x0000000800027802 */ /* 0x000fe20000000f00 */
[----:B------:R-:W2:Y:S01]  /*9170*/  LDCU.64 UR8, c[0x4][0xb0] ;  /* 0x01001600ff0877ac */ /* 0x000ea20008000a00 */
[----:B------:R-:W-:Y:S02]  /*9180*/  HFMA2 R12, -RZ, RZ, 0, 5.9604644775390625e-08 ;  /* 0x00000001ff0c7431 */ /* 0x000fe400000001ff */
[----:B------:R-:W-:Y:S01]  /*9190*/  IMAD.MOV.U32 R8, RZ, RZ, 0x192 ;  /* 0x00000192ff087424 */ /* 0x000fe200078e00ff */
[----:B------:R-:W4:Y:S01]  /*91a0*/  LDCU.64 UR6, c[0x4][0xb8] ;  /* 0x01001700ff0677ac */ /* 0x000f220008000a00 */
[----:B------:R-:W1:Y:S01]  /*91b0*/  LDC.64 R2, c[0x4][R2] ;  /* 0x0100000002027b82 */ /* 0x000e620000000a00 */
[----:B------:R-:W-:Y:S01]  /*91c0*/  IMAD.MOV.U32 R13, RZ, RZ, RZ ;  /* 0x000000ffff0d7224 */ /* 0x000fe200078e00ff */
[----:B------:R-:W5:Y:S01]  /*91d0*/  LDCU.64 UR4, c[0x4][0x30] ;  /* 0x01000600ff0477ac */ /* 0x000f620008000a00 */
[----:B--2---:R-:W-:Y:S01]  /*91e0*/  IMAD.U32 R4, RZ, RZ, UR8 ;  /* 0x00000008ff047e24 */ /* 0x004fe2000f8e00ff */
[----:B------:R-:W-:Y:S01]  /*91f0*/  MOV R5, UR9 ;  /* 0x0000000900057c02 */ /* 0x000fe20008000f00 */
[----:B----4-:R-:W-:Y:S01]  /*9200*/  IMAD.U32 R6, RZ, RZ, UR6 ;  /* 0x00000006ff067e24 */ /* 0x010fe2000f8e00ff */
[----:B------:R-:W-:Y:S01]  /*9210*/  MOV R7, UR7 ;  /* 0x0000000700077c02 */ /* 0x000fe20008000f00 */
[----:B-----5:R-:W-:Y:S01]  /*9220*/  IMAD.U32 R10, RZ, RZ, UR4 ;  /* 0x00000004ff0a7e24 */ /* 0x020fe2000f8e00ff */
[----:B------:R-:W-:-:S02]  /*9230*/  MOV R11, UR5 ;  /* 0x00000005000b7c02 */ /* 0x000fc40008000f00 */
[----:B------:R-:W-:-:S07]  /*9240*/  LEPC R20, `(.L_x_182) ;  /* 0x000000001014794e */ /* 0x000fce0000000000 */
[----:B-1-3--:R-:W-:Y:S05]  /*9250*/  CALL.ABS.NOINC R2 ;  /* 0x0000000002007343 */ /* 0x00afea0003c00000 */
.L_x_182:
[----:B------:R-:W-:Y:S05]  /*9260*/  BSYNC.RECONVERGENT B6 ;  /* 0x0000000000067941 */ /* 0x000fea0003800200 */
.L_x_181:
        /* <DEDUP_REMOVED lines=12> */
[----:B---3--:R-:W2:Y:S01]  /*9330*/  LDTM.x16 R24, tmem[UR5] ;  /* 0x00000005001879ee */ /* 0x008ea20008240000 */
        /* <DEDUP_REMOVED lines=21> */
.L_x_184:
[----:B------:R-:W-:Y:S05]  /*9490*/  BSYNC.RECONVERGENT B6 ;  /* 0x0000000000067941 */ /* 0x000fea0003800200 */
.L_x_183:
[----:B-1----:R-:W-:Y:S01]  /*94a0*/  LOP3.LUT R0, R23, 0x130, RZ, 0xfc, !PT ;  /* 0x0000013017007812 */ /* 0x002fe200078efcff */
[----:B------:R-:W-:Y:S05]  /*94b0*/  WARPSYNC.ALL ;  /* 0x0000000000007948 */ /* 0x000fea0003800000 */
[----:B------:R-:W-:Y:S02]  /*94c0*/  R2UR UR4, R0 ;  /* 0x00000000000472ca */ /* 0x000fe400000e0000 */
[----:B------:R-:W-:Y:S02]  /*94d0*/  FSETP.NEU.AND P0, PT, R22, 1, PT ;  /* 0x3f8000001600780b */ /* 0x000fe40003f0d000 */
[----:B------:R-:W-:-:S09]  /*94e0*/  R2UR UR5, R57 ;  /* 0x00000000390572ca */ /* 0x000fd200000e0000 */
[----:B------:R-:W1:Y:S01]  /*94f0*/  LDTM.x16 R4, tmem[UR4] ;  /* 0x00000004000479ee */ /* 0x000e620008240000 */
[----:B------:R-:W-:Y:S01]  /*9500*/  R2UR UR4, R0 ;  /* 0x00000000000472ca */ /* 0x000fe200000e0000 */
[C---:B------:R-:W-:Y:S02]  /*9510*/  @P0 FMUL2 R24, R22.reuse.F32, R24.F32x2.HI_LO ;  /* 0x000000181618024a */ /* 0x040fe40000040000 */
[C---:B------:R-:W-:Y:S02]  /*9520*/  @P0 FMUL2 R26, R22.reuse.F32, R26.F32x2.HI_LO ;  /* 0x0000001a161a024a */ /* 0x040fe40000040000 */
[C---:B------:R-:W-:Y:S02]  /*9530*/  @P0 FMUL2 R28, R22.reuse.F32, R28.F32x2.HI_LO ;  /* 0x0000001c161c024a */ /* 0x040fe40000040000 */
[C---:B------:R-:W-:Y:S02]  /*9540*/  @P0 FMUL2 R30, R22.reuse.F32, R30.F32x2.HI_LO ;  /* 0x0000001e161e024a */ /* 0x040fe40000040000 */
[----:B------:R-:W-:-:S02]  /*9550*/  @P0 FMUL2 R32, R22.F32, R32.F32x2.HI_LO ;  /* 0x000000201620024a */ /* 0x000fc40000040000 */
[C---:B------:R-:W-:Y:S02]  /*9560*/  @P0 FMUL2 R34, R22.reuse.F32, R34.F32x2.HI_LO ;  /* 0x000000221622024a */ /* 0x040fe40000040000 */
[C---:B------:R-:W-:Y:S02]  /*9570*/  @P0 FMUL2 R36, R22.reuse.F32, R36.F32x2.HI_LO ;  /* 0x000000241624024a */ /* 0x040fe40000040000 */
[----:B------:R-:W-:-:S04]  /*9580*/  @P0 FMUL2 R38, R22.F32, R38.F32x2.HI_LO ;  /* 0x000000261626024a */ /* 0x000fc80000040000 */
[----:B------:R2:W-:Y:S01]  /*9590*/  STTM.x16 tmem[UR5], R24 ;  /* 0x00000018000079ed */ /* 0x0005e20008240005 */
[C---:B-1----:R-:W-:Y:S02]  /*95a0*/  @P0 FMUL2 R4, R22.reuse.F32, R4.F32x2.HI_LO ;  /* 0x000000041604024a */ /* 0x042fe40000040000 */
[C---:B------:R-:W-:Y:S02]  /*95b0*/  @P0 FMUL2 R6, R22.reuse.F32, R6.F32x2.HI_LO ;  /* 0x000000061606024a */ /* 0x040fe40000040000 */
[C---:B------:R-:W-:Y:S02]  /*95c0*/  @P0 FMUL2 R8, R22.reuse.F32, R8.F32x2.HI_LO ;  /* 0x000000081608024a */ /* 0x040fe40000040000 */
[C---:B------:R-:W-:Y:S02]  /*95d0*/  @P0 FMUL2 R10, R22.reuse.F32, R10.F32x2.HI_LO ;  /* 0x0000000a160a024a */ /* 0x040fe40000040000 */
[C---:B------:R-:W-:Y:S02]  /*95e0*/  @P0 FMUL2 R12, R22.reuse.F32, R12.F32x2.HI_LO ;  /* 0x0000000c160c024a */ /* 0x040fe40000040000 */
[----:B------:R-:W-:-:S02]  /*95f0*/  @P0 FMUL2 R14, R22.F32, R14.F32x2.HI_LO ;  /* 0x0000000e160e024a */ /* 0x000fc40000040000 */
[C---:B------:R-:W-:Y:S02]  /*9600*/  @P0 FMUL2 R16, R22.reuse.F32, R16.F32x2.HI_LO ;  /* 0x000000101610024a */ /* 0x040fe40000040000 */
[----:B------:R-:W-:-:S04]  /*9610*/  @P0 FMUL2 R18, R22.F32, R18.F32x2.HI_LO ;  /* 0x000000121612024a */ /* 0x000fc80000040000 */
[----:B------:R2:W-:Y:S02]  /*9620*/  STTM.x16 tmem[UR4], R4 ;  /* 0x00000004000079ed */ /* 0x0005e40008240004 */
.L_x_178:
[----:B------:R-:W-:-:S09]  /*9630*/  UISETP.NE.AND UP0, UPT, UR39, URZ, UPT ;  /* 0x000000ff2700728c */ /* 0x000fd2000bf05270 */
[----:B------:R-:W-:Y:S05]  /*9640*/  BRA.U !UP0, `(.L_x_185) ;  /* 0x0000000108047547 */ /* 0x000fea000b800000 */
[----:B------:R-:W-:Y:S05]  /*9650*/  BPT.TRAP 0x1 ;  /* 0x000000040000795c */ /* 0x000fea0000300000 */
.L_x_185:
[----:B-1----:R-:W-:Y:S01]  /*9660*/  IADD3 R0, PT, PT, R60, 0x1c088, RZ ;  /* 0x0001c0883c007810 */ /* 0x002fe20007ffe0ff */
[----:B------:R-:W-:Y:S02]  /*9670*/  UISETP.NE.AND UP0, UPT, UR41, URZ, UPT ;  /* 0x000000ff2900728c */ /* 0x000fe4000bf05270 */
[----:B------:R-:W-:Y:S01]  /*9680*/  ULOP3.LUT UR42, UR42, 0x1, URZ, 0x3c, !UPT ;  /* 0x000000012a2a7892 */ /* 0x000fe2000f8e3cff */
[----:B------:R-:W-:-:S04]  /*9690*/  PRMT R0, R62, 0x654, R0 ;  /* 0x000006543e007816 */ /* 0x000fc80000000000 */
[----:B------:R1:W-:Y:S01]  /*96a0*/  SYNCS.ARRIVE.TRANS64.RED.A1T0 RZ, [R0+URZ], RZ ;  /* 0x000000ff00ff79a7 */ /* 0x0003e200081004ff */
[----:B------:R-:W4:Y:S01]  /*96b0*/  FENCE.VIEW.ASYNC.T ;  /* 0x00000000000073c6 */ /* 0x000f220000000200 */
[----:B------:R-:W-:Y:S05]  /*96c0*/  BRA.U UP0, `(.L_x_186) ;  /* 0x0000000100087547 */ /* 0x000fea000b800000 */
[----:B------:R-:W-:Y:S05]  /*96d0*/  BPT.TRAP 0x1 ;  /* 0x000000040000795c */ /* 0x000fea0000300000 */
[----:B------:R-:W-:Y:S05]  /*96e0*/  BPT.TRAP 0x1 ;  /* 0x000000040000795c */ /* 0x000fea0000300000 */
.L_x_186:
[----:B-1----:R-:W-:Y:S01]  /*96f0*/  IADD3 R0, PT, PT, R60, 0x1c0a0, RZ ;  /* 0x0001c0a03c007810 */ /* 0x002fe20007ffe0ff */
[----:B------:R-:W-:-:S03]  /*9700*/  UISETP.NE.AND UP0, UPT, UR39, URZ, UPT ;  /* 0x000000ff2700728c */ /* 0x000fc6000bf05270 */
[----:B------:R-:W-:-:S04]  /*9710*/  PRMT R0, R62, 0x654, R0 ;  /* 0x000006543e007816 */ /* 0x000fc80000000000 */
[----:B----4-:R1:W-:Y:S02]  /*9720*/  SYNCS.ARRIVE.TRANS64.RED.A1T0 RZ, [R0+URZ], RZ ;  /* 0x000000ff00ff79a7 */ /* 0x0103e400081004ff */
[----:B------:R-:W-:Y:S05]  /*9730*/  BRA.U !UP0, `(.L_x_187) ;  /* 0x0000000108047547 */ /* 0x000fea000b800000 */
[----:B------:R-:W-:Y:S05]  /*9740*/  BPT.TRAP 0x1 ;  /* 0x000000040000795c */ /* 0x000fea0000300000 */
.L_x_187:
[----:B-1----:R-:W-:Y:S01]  /*9750*/  IMAD.U32 R0, RZ, RZ, UR42 ;  /* 0x0000002aff007e24 */ /* 0x002fe2000f8e00ff */
[----:B------:R-:W-:-:S04]  /*9760*/  LOP3.LUT R2, R23, 0x80, RZ, 0xfc, !PT ;  /* 0x0000008017027812 */ /* 0x000fc800078efcff */
[----:B------:R-:W-:-:S04]  /*9770*/  SHF.L.U32 R0, R0, 0x1f, RZ ;  /* 0x0000001f00007819 */ /* 0x000fc800000006ff */
[----:B------:R-:W1:Y:S02]  /*9780*/  SYNCS.PHASECHK.TRANS64.TRYWAIT P0, [R60+URZ+0x1c080], R0 ;  /* 0x01c080003c0075a7 */ /* 0x000e6400080011ff */
[----:B-1----:R-:W-:Y:S05]  /*9790*/  @!P0 BRA `(.L_x_188) ;  /* 0x000000bc00c88947 */ /* 0x002fea0003800000 */
.L_x_412:
[----:B------:R-:W-:Y:S01]  /*97a0*/  R2UR UR4, R2 ;  /* 0x00000000020472ca */ /* 0x000fe200000e0000 */
[----:B------:R-:W-:Y:S01]  /*97b0*/  UISETP.NE.AND UP0, UPT, UR41, URZ, UPT ;  /* 0x000000ff2900728c */ /* 0x000fe2000bf05270 */
[----:B------:R-:W-:Y:S01]  /*97c0*/  PLOP3.LUT P0, PT, PT, PT, PT, 0x80, 0x8 ;  /* 0x000000000008781c */ /* 0x000fe20003f0f070 */
[----:B------:R-:W-:-:S10]  /*97d0*/  IMAD.MOV.U32 R22, RZ, RZ, 0x3f800000 ;  /* 0x3f800000ff167424 */ /* 0x000fd400078e00ff */
[----:B------:R-:W4:Y:S02]  /*97e0*/  LDTM.x2 R2, tmem[UR4] ;  /* 0x00000004000279ee */ /* 0x000f2400080c0000 */
[----:B----4-:R-:W-:-:S13]  /*97f0*/  FSETP.NEU.AND P2, PT, R2, R3, PT ;  /* 0x000000030200720b */ /* 0x010fda0003f4d000 */
[----:B--2---:R-:W2:Y:S01]  /*9800*/  @P2 LDC R4, c[0x0][0x704] ;  /* 0x0001c100ff042b82 */ /* 0x004ea20000000800 */
        /* <DEDUP_REMOVED lines=10> */
.L_x_189:
[----:B------:R-:W-:Y:S01]  /*98b0*/  IMAD.U32 R0, RZ, RZ, UR43 ;  /* 0x0000002bff007e24 */ /* 0x000fe2000f8e00ff */
[----:B------:R-:W-:-:S04]  /*98c0*/  FSETP.NEU.AND P1, PT, R22, 1, PT ;  /* 0x3f8000001600780b */ /* 0x000fc80003f2d000 */
[----:B------:R-:W-:-:S04]  /*98d0*/  SHF.L.U32 R0, R0, 0x1f, RZ ;  /* 0x0000001f00007819 */ /* 0x000fc800000006ff */
[----:B------:R-:W1:Y:S02]  /*98e0*/  SYNCS.PHASECHK.TRANS64.TRYWAIT P0, [R60+URZ+0x1c098], R0 ;  /* 0x01c098003c0075a7 */ /* 0x000e6400080011ff */
[----:B-1----:R-:W-:Y:S05]  /*98f0*/  @!P0 BRA `(.L_x_190) ;  /* 0x000000bc00848947 */ /* 0x002fea0003800000 */
.L_x_413:
        /* <DEDUP_REMOVED lines=27> */
.L_x_193:
[----:B------:R-:W-:Y:S05]  /*9ab0*/  BSYNC.RECONVERGENT B6 ;  /* 0x0000000000067941 */ /* 0x000fea0003800200 */
.L_x_192:
        /* <DEDUP_REMOVED lines=34> */
.L_x_195:
[----:B------:R-:W-:Y:S05]  /*9ce0*/  BSYNC.RECONVERGENT B6 ;  /* 0x0000000000067941 */ /* 0x000fea0003800200 */
.L_x_194:
        /* <DEDUP_REMOVED lines=34> */
.L_x_197:
[----:B------:R-:W-:Y:S05]  /*9f10*/  BSYNC.RECONVERGENT B6 ;  /* 0x0000000000067941 */ /* 0x000fea0003800200 */
.L_x_196:
[----:B------:R-:W-:Y:S01]  /*9f20*/  LOP3.LUT R23, R23, 0x1b0, RZ, 0xfc, !PT ;  /* 0x000001b017177812 */ /* 0x000fe200078efcff */
[----:B------:R-:W-:Y:S05]  /*9f30*/  WARPSYNC.ALL ;  /* 0x0000000000007948 */ /* 0x000fea0003800000 */
[----:B------:R-:W-:Y:S02]  /*9f40*/  R2UR UR4, R23 ;  /* 0x00000000170472ca */ /* 0x000fe400000e0000 */
[----:B------:R-:W-:Y:S02]  /*9f50*/  FSETP.NEU.AND P0, PT, R22, 1, PT ;  /* 0x3f8000001600780b */ /* 0x000fe40003f0d000 */
[----:B------:R-:W-:-:S09]  /*9f60*/  R2UR UR5, R57 ;  /* 0x00000000390572ca */ /* 0x000fd200000e0000 */
[----:B------:R-:W2:Y:S01]  /*9f70*/  LDTM.x16 R4, tmem[UR4] ;  /* 0x00000004000479ee */ /* 0x000ea20008240000 */
        /* <DEDUP_REMOVED lines=10> */
[C---:B--2---:R-:W-:Y:S02]  /*a020*/  @P0 FMUL2 R4, R22.reuse.F32, R4.F32x2.HI_LO ;  /* 0x000000041604024a */ /* 0x044fe40000040000 */
        /* <DEDUP_REMOVED lines=8> */
.L_x_191:
[----:B------:R-:W-:-:S09]  /*a0b0*/  UISETP.NE.AND UP0, UPT, UR40, URZ, UPT ;  /* 0x000000ff2800728c */ /* 0x000fd2000bf05270 */
[----:B------:R-:W-:Y:S05]  /*a0c0*/  BRA.U !UP0, `(.L_x_198) ;  /* 0x0000000108047547 */ /* 0x000fea000b800000 */
[----:B------:R-:W-:Y:S05]  /*a0d0*/  BPT.TRAP 0x1 ;  /* 0x000000040000795c */ /* 0x000fea0000300000 */
.L_x_198:
[----:B-1----:R-:W-:Y:S01]  /*a0e0*/  PRMT R0, R62, 0x654, R63 ;  /* 0x000006543e007816 */ /* 0x002fe2000000003f */
[----:B------:R-:W-:-:S03]  /*a0f0*/  UISETP.NE.AND UP0, UPT, UR41, URZ, UPT ;  /* 0x000000ff2900728c */ /* 0x000fc6000bf05270 */
[----:B------:R1:W-:Y:S01]  /*a100*/  SYNCS.ARRIVE.TRANS64.RED.A1T0 RZ, [R0+URZ], RZ ;  /* 0x000000ff00ff79a7 */ /* 0x0003e200081004ff */
[----:B------:R-:W2:Y:S05]  /*a110*/  FENCE.VIEW.ASYNC.T ;  /* 0x00000000000073c6 */ /* 0x000eaa0000000200 */
[----:B------:R-:W-:Y:S05]  /*a120*/  BRA.U UP0, `(.L_x_199) ;  /* 0x0000000100087547 */ /* 0x000fea000b800000 */
[----:B------:R-:W-:Y:S05]  /*a130*/  BPT.TRAP 0x1 ;  /* 0x000000040000795c */ /* 0x000fea0000300000 */
[----:B------:R-:W-:Y:S05]  /*a140*/  BPT.TRAP 0x1 ;  /* 0x000000040000795c */ /* 0x000fea0000300000 */
.L_x_199:
[----:B------:R-:W-:Y:S01]  /*a150*/  ISETP.NE.AND P0, PT, R58, RZ, PT ;  /* 0x000000ff3a00720c */ /* 0x000fe20003f05270 */
[----:B------:R-:W-:Y:S01]  /*a160*/  VIADD R2, R60, 0x1c0a8 ;  /* 0x0001c0a83c027836 */ /* 0x000fe20000000000 */
[----:B------:R-:W-:-:S04]  /*a170*/  ULOP3.LUT UR43, UR43, 0x1, URZ, 0x3c, !UPT ;  /* 0x000000012b2b7892 */ /* 0x000fc8000f8e3cff */
[----:B------:R-:W-:-:S04]  /*a180*/  PRMT R2, R62, 0x654, R2 ;  /* 0x000006543e027816 */ /* 0x000fc80000000002 */
[----:B--2---:R2:W-:Y:S02]  /*a190*/  SYNCS.ARRIVE.TRANS64.RED.A1T0 RZ, [R2+URZ], RZ ;  /* 0x000000ff02ff79a7 */ /* 0x0045e400081004ff */
[----:B--2---:R-:W-:Y:S01]  /*a1a0*/  LOP3.LUT R2, R59, 0x1, RZ, 0x3c, !PT ;  /* 0x000000013b027812 */ /* 0x004fe200078e3cff */
[----:B------:R-:W-:Y:S06]  /*a1b0*/  @P0 BRA `(.L_x_200) ;  /* 0xffffffe800a00947 */ /* 0x000fec000383ffff */
.L_x_173:
[----:B------:R-:W-:-:S09]  /*a1c0*/  UISETP.NE.AND UP0, UPT, UR39, URZ, UPT ;  /* 0x000000ff2700728c */ /* 0x000fd2000bf05270 */
[----:B------:R-:W-:Y:S05]  /*a1d0*/  BRA.U !UP0, `(.L_x_201) ;  /* 0x0000000108047547 */ /* 0x000fea000b800000 */
[----:B------:R-:W-:Y:S05]  /*a1e0*/  BPT.TRAP 0x1 ;  /* 0x000000040000795c */ /* 0x000fea0000300000 */
.L_x_201:
[----:B----4-:R-:W-:Y:S01]  /*a1f0*/  IADD3 R32, PT, PT, R60, 0x1c088, RZ ;  /* 0x0001c0883c207810 */ /* 0x010fe20007ffe0ff */
[----:B------:R-:W-:-:S03]  /*a200*/  UISETP.NE.AND UP0, UPT, UR40, URZ, UPT ;  /* 0x000000ff2800728c */ /* 0x000fc6000bf05270 */
[----:B------:R-:W-:-:S04]  /*a210*/  PRMT R3, R62, 0x654, R32 ;  /* 0x000006543e037816 */ /* 0x000fc80000000020 */
[----:B------:R2:W-:Y:S02]  /*a220*/  SYNCS.ARRIVE.TRANS64.RED.A1T0 RZ, [R3+URZ], RZ ;  /* 0x000000ff03ff79a7 */ /* 0x0005e400081004ff */
[----:B------:R-:W-:Y:S05]  /*a230*/  BRA.U !UP0, `(.L_x_202) ;  /* 0x0000000108047547 */ /* 0x000fea000b800000 */
[----:B------:R-:W-:Y:S05]  /*a240*/  BPT.TRAP 0x1 ;  /* 0x000000040000795c */ /* 0x000fea0000300000 */
.L_x_202:
[----:B------:R-:W-:Y:S01]  /*a250*/  SHF.L.U32 R2, R2, 0x1f, RZ ;  /* 0x0000001f02027819 */ /* 0x000fe200000006ff */
[----:B------:R-:W-:-:S03]  /*a260*/  IMAD.U32 R23, R79, 0x10000, RZ ;  /* 0x000100004f177824 */ /* 0x000fc600078e00ff */
[----:B------:R-:W4:Y:S02]  /*a270*/  SYNCS.PHASECHK.TRANS64.TRYWAIT P0, [R60+URZ+0x1c070], R2 ;  /* 0x01c070023c0075a7 */ /* 0x000f2400080011ff */
[----:B------:R-:W-:Y:S01]  /*a280*/  LOP3.LUT R23, R23, 0x600000, RZ, 0xc0, !PT ;  /* 0x0060000017177812 */ /* 0x000fe200078ec0ff */
[----:B----4-:R-:W-:Y:S06]  /*a290*/  @!P0 BRA `(.L_x_203) ;  /* 0x000000b400308947 */ /* 0x010fec0003800000 */
.L_x_414:
[----:B------:R-:W-:Y:S05]  /*a2a0*/  WARPSYNC.ALL ;  /* 0x0000000000007948 */ /* 0x000fea0003800000 */
[----:B------:R-:W-:Y:S01]  /*a2b0*/  R2UR UR4, R23 ;  /* 0x00000000170472ca */ /* 0x000fe200000e0000 */
[----:B------:R-:W-:-:S12]  /*a2c0*/  UISETP.NE.AND UP0, UPT, UR40, URZ, UPT ;  /* 0x000000ff2800728c */ /* 0x000fd8000bf05270 */
[----:B------:R-:W1:Y:S02]  /*a2d0*/  LDTM.x2 R24, tmem[UR4] ;  /* 0x00000004001879ee */ /* 0x000e6400080c0000 */
[----:B-1----:R-:W-:Y:S05]  /*a2e0*/  BRA.U !UP0, `(.L_x_204) ;  /* 0x0000000108047547 */ /* 0x002fea000b800000 */
[----:B------:R-:W-:Y:S05]  /*a2f0*/  BPT.TRAP 0x1 ;  /* 0x000000040000795c */ /* 0x000fea0000300000 */
.L_x_204:
[----:B------:R1:W-:Y:S01]  /*a300*/  SYNCS.ARRIVE.TRANS64.RED.A1T0 RZ, [R0+URZ], RZ ;  /* 0x000000ff00ff79a7 */ /* 0x0003e200081004ff */
[----:B------:R-:W-:-:S09]  /*a310*/  UISETP.NE.AND UP0, UPT, UR41, URZ, UPT ;  /* 0x000000ff2900728c */ /* 0x000fd2000bf05270 */
[----:B------:R-:W-:Y:S05]  /*a320*/  BRA.U UP0, `(.L_x_205) ;  /* 0x0000000100047547 */ /* 0x000fea000b800000 */
[----:B------:R-:W-:Y:S05]  /*a330*/  BPT.TRAP 0x1 ;  /* 0x000000040000795c */ /* 0x000fea0000300000 */
.L_x_205:
[----:B-1----:R-:W-:-:S04]  /*a340*/  MOV R0, UR43 ;  /* 0x0000002b00007c02 */ /* 0x002fc80008000f00 */
[----:B------:R-:W-:-:S04]  /*a350*/  SHF.L.U32 R0, R0, 0x1f, RZ ;  /* 0x0000001f00007819 */ /* 0x000fc800000006ff */
[----:B------:R-:W1:Y:S02]  /*a360*/  SYNCS.PHASECHK.TRANS64.TRYWAIT P0, [R60+URZ+0x1c090], R0 ;  /* 0x01c090003c0075a7 */ /* 0x000e6400080011ff */
[----:B-1----:R-:W-:Y:S05]  /*a370*/  @!P0 BRA `(.L_x_206) ;  /* 0x000000b4000c8947 */ /* 0x002fea0003800000 */
.L_x_415:
[----:B------:R-:W-:-:S09]  /*a380*/  UISETP.NE.AND UP0, UPT, UR41, URZ, UPT ;  /* 0x000000ff2900728c */ /* 0x000fd2000bf05270 */
[----:B------:R-:W-:Y:S05]  /*a390*/  BRA.U UP0, `(.L_x_207) ;  /* 0x0000000100047547 */ /* 0x000fea000b800000 */
[----:B------:R-:W-:Y:S05]  /*a3a0*/  BPT.TRAP 0x1 ;  /* 0x000000040000795c */ /* 0x000fea0000300000 */
.L_x_207:
[----:B----4-:R-:W-:Y:S01]  /*a3b0*/  SHF.L.U32 R2, R75, 0x1f, RZ ;  /* 0x0000001f4b027819 */ /* 0x010fe200000006ff */
[----:B------:R1:W4:Y:S01]  /*a3c0*/  MUFU.RCP R0, R24 ;  /* 0x0000001800007308 */ /* 0x0003220000001000 */
[----:B------:R-:W-:Y:S02]  /*a3d0*/  BSSY B0, `(.L_x_208) ;  /* 0x0000003000007945 */ /* 0x000fe40003800000 */
[----:B------:R-:W5:Y:S02]  /*a3e0*/  SYNCS.PHASECHK.TRANS64.TRYWAIT P0, [R60+URZ+0x1c0c0], R2 ;  /* 0x01c0c0023c0075a7 */ /* 0x000f6400080011ff */
[----:B-1--45:R-:W-:Y:S05]  /*a3f0*/  @!P0 BRA `(.L_x_209) ;  /* 0x000000b400008947 */ /* 0x032fea0003800000 */
.L_x_416:
[----:B------:R-:W-:Y:S05]  /*a400*/  BSYNC B0 ;  /* 0x0000000000007941 */ /* 0x000fea0003800000 */
.L_x_208:
[----:B------:R-:W4:Y:S01]  /*a410*/  LDCU UR4, c[0x0][0x708] ;  /* 0x0000e100ff0477ac */ /* 0x000f220008000800 */
[----:B-1----:R-:W-:Y:S01]  /*a420*/  FFMA R2, -R24, R0, 1 ;  /* 0x3f80000018027423 */ /* 0x002fe20000000100 */
[----:B------:R-:W1:Y:S03]  /*a430*/  LDC R34, c[0x0][0x708] ;  /* 0x0001c200ff227b82 */ /* 0x000e660000000800 */
[----:B------:R-:W-:Y:S01]  /*a440*/  FFMA R0, R0, R2, R0 ;  /* 0x0000000200007223 */ /* 0x000fe20000000000 */
[----:B----4-:R-:W-:-:S03]  /*a450*/  MOV R2, UR4 ;  /* 0x0000000400027c02 */ /* 0x010fc60008000f00 */
[----:B------:R-:W-:Y:S01]  /*a460*/  FFMA R22, R0, UR4, RZ ;  /* 0x0000000400167c23 */ /* 0x000fe200080000ff */
[----:B------:R4:W5:Y:S03]  /*a470*/  FCHK P0, R2, R24 ;  /* 0x0000001802007302 */ /* 0x0009660000000000 */
[----:B----4-:R-:W-:-:S04]  /*a480*/  FFMA R2, -R24, R22, UR4 ;  /* 0x0000000418027e23 */ /* 0x010fc80008000116 */
[----:B------:R-:W-:Y:S01]  /*a490*/  FFMA R22, R0, R2, R22 ;  /* 0x0000000200167223 */ /* 0x000fe20000000016 */
[----:B-1---5:R-:W-:Y:S06]  /*a4a0*/  @!P0 BRA `(.L_x_210) ;  /* 0x0000000000108947 */ /* 0x022fec0003800000 */
[----:B------:R-:W-:Y:S02]  /*a4b0*/  MOV R0, R24 ;  /* 0x0000001800007202 */ /* 0x000fe40000000f00 */
[----:B------:R-:W-:Y:S02]  /*a4c0*/  MOV R8, 0xa4e0 ;  /* 0x0000a4e000087802 */ /* 0x000fe40000000f00 */
[----:B--23--:R-:W-:Y:S05]  /*a4d0*/  CALL.REL.NOINC `($__internal_3_$__cuda_sm3x_div_rn_noftz_f32_slowpath) ;  /* 0x000000bc00ac7944 */ /* 0x00cfea0003c00000 */
[----:B------:R-:W-:-:S07]  /*a4e0*/  MOV R22, R0 ;  /* 0x0000000000167202 */ /* 0x000fce0000000f00 */
.L_x_210:
[----:B------:R-:W-:Y:S01]  /*a4f0*/  LOP3.LUT R0, R23, 0x100, RZ, 0xfc, !PT ;  /* 0x0000010017007812 */ /* 0x000fe200078efcff */
[----:B------:R-:W-:Y:S05]  /*a500*/  WARPSYNC.ALL ;  /* 0x0000000000007948 */ /* 0x000fea0003800000 */
[----:B------:R-:W-:Y:S01]  /*a510*/  R2UR UR4, R0 ;  /* 0x00000000000472ca */ /* 0x000fe200000e0000 */
[----:B------:R-:W-:Y:S01]  /*a520*/  IMAD.SHL.U32 R33, R79, 0x40, RZ ;  /* 0x000000404f217824 */ /* 0x000fe200078e00ff */
[----:B------:R-:W2:Y:S01]  /*a530*/  S2R R0, SR_SWINHI ;  /* 0x0000000000007919 */ /* 0x000ea20000002f00 */
[----:B------:R-:W-:Y:S02]  /*a540*/  SHF.R.U32.HI R31, RZ, 0x5, R79 ;  /* 0x00000005ff1f7819 */ /* 0x000fe4000001164f */
[----:B------:R-:W-:-:S02]  /*a550*/  SHF.R.U32.HI R30, RZ, 0x15, R23 ;  /* 0x00000015ff1e7819 */ /* 0x000fc40000011617 */
[----:B------:R-:W-:Y:S02]  /*a560*/  LOP3.LUT R33, R33, 0x1fc0, RZ, 0xc0, !PT ;  /* 0x00001fc021217812 */ /* 0x000fe400078ec0ff */
[----:B------:R-:W-:-:S04]  /*a570*/  LOP3.LUT R31, R31, 0x3, RZ, 0xc0, !PT ;  /* 0x000000031f1f7812 */ /* 0x000fc800078ec0ff */
[----:B------:R-:W1:Y:S01]  /*a580*/  LDTM.x16 R4, tmem[UR4] ;  /* 0x00000004000479ee */ /* 0x000e620008240000 */
[----:B------:R-:W-:Y:S02]  /*a590*/  MOV R2, R60 ;  /* 0x0000003c00027202 */ /* 0x000fe40000000f00 */
[----:B--2---:R-:W-:Y:S01]  /*a5a0*/  MOV R3, R0 ;  /* 0x0000000000037202 */ /* 0x004fe20000000f00 */
[----:B-1----:R-:W-:Y:S02]  /*a5b0*/  FMUL2 R4, R22.F32, R4.F32x2.HI_LO ;  /* 0x000000041604724a */ /* 0x002fe40000040000 */
[----:B------:R-:W-:-:S04]  /*a5c0*/  IMAD.WIDE.U32 R2, R33, 0x2, R2 ;  /* 0x0000000221027825 */ /* 0x000fc800078e0002 */
[C---:B------:R-:W-:Y:S01]  /*a5d0*/  FMUL2 R20, R22.reuse.F32, R12.F32x2.HI_LO ;  /* 0x0000000c1614724a */ /* 0x040fe20000040000 */
[----:B------:R-:W-:Y:S01]  /*a5e0*/  F2FP.F16.F32.PACK_AB R12, R5, R4 ;  /* 0x00000004050c723e */ /* 0x000fe200000000ff */
[----:B------:R-:W-:Y:S01]  /*a5f0*/  FMUL2 R6, R22.F32, R6.F32x2.HI_LO ;  /* 0x000000061606724a */ /* 0x000fe20000040000 */
[----:B------:R-:W-:Y:S01]  /*a600*/  IADD3 R0, P1, PT, R2, 0x14000, RZ ;  /* 0x0001400002007810 */ /* 0x000fe20007f3e0ff */
[----:B------:R-:W-:Y:S01]  /*a610*/  FMUL2 R8, R22.F32, R8.F32x2.HI_LO ;  /* 0x000000081608724a */ /* 0x000fe20000040000 */
[----:B------:R-:W-:Y:S01]  /*a620*/  IADD3 R2, P0, PT, R2, 0x14010, RZ ;  /* 0x0001401002027810 */ /* 0x000fe20007f1e0ff */
[C---:B------:R-:W-:Y:S01]  /*a630*/  FMUL2 R26, R22.reuse.F32, R10.F32x2.HI_LO ;  /* 0x0000000a161a724a */ /* 0x040fe20000040000 */
[----:B------:R-:W-:Y:S01]  /*a640*/  F2FP.F16.F32.PACK_AB R13, R7, R6 ;  /* 0x00000006070d723e */ /* 0x000fe200000000ff */
[----:B------:R-:W-:Y:S02]  /*a650*/  IMAD.X R5, RZ, RZ, R3, P1 ;  /* 0x000000ffff057224 */ /* 0x000fe400008e0603 */
[----:B------:R-:W-:-:S02]  /*a660*/  FMUL2 R10, R22.F32, R14.F32x2.HI_LO ;  /* 0x0000000e160a724a */ /* 0x000fc40000040000 */
[----:B------:R-:W-:Y:S02]  /*a670*/  IMAD.X R3, RZ, RZ, R3, P0 ;  /* 0x000000ffff037224 */ /* 0x000fe400000e0603 */
[C---:B------:R-:W-:Y:S01]  /*a680*/  FMUL2 R16, R22.reuse.F32, R16.F32x2.HI_LO ;  /* 0x000000101610724a */ /* 0x040fe20000040000 */
[----:B------:R-:W-:Y:S01]  /*a690*/  F2FP.F16.F32.PACK_AB R14, R9, R8 ;  /* 0x00000008090e723e */ /* 0x000fe200000000ff */
[----:B------:R-:W-:Y:S01]  /*a6a0*/  FMUL2 R18, R22.F32, R18.F32x2.HI_LO ;  /* 0x000000121612724a */ /* 0x000fe20000040000 */
[----:B------:R-:W-:Y:S02]  /*a6b0*/  SHF.R.U64 R4, R0, 0x3, R5 ;  /* 0x0000000300047819 */ /* 0x000fe40000001205 */
[----:B------:R-:W-:Y:S02]  /*a6c0*/  SHF.R.U64 R6, R2, 0x3, R3 ;  /* 0x0000000302067819 */ /* 0x000fe40000001203 */
[----:B------:R-:W-:Y:S02]  /*a6d0*/  F2FP.F16.F32.PACK_AB R15, R27, R26 ;  /* 0x0000001a1b0f723e */ /* 0x000fe400000000ff */
[----:B------:R-:W-:-:S02]  /*a6e0*/  F2FP.F16.F32.PACK_AB R9, R11, R10 ;  /* 0x0000000a0b09723e */ /* 0x000fc400000000ff */
[----:B------:R-:W-:Y:S02]  /*a6f0*/  LOP3.LUT R4, R0, 0x70, R4, 0x78, !PT ;  /* 0x0000007000047812 */ /* 0x000fe400078e7804 */
[----:B------:R-:W-:Y:S02]  /*a700*/  F2FP.F16.F32.PACK_AB R8, R21, R20 ;  /* 0x000000141508723e */ /* 0x000fe400000000ff */
[----:B------:R-:W-:Y:S01]  /*a710*/  F2FP.F16.F32.PACK_AB R10, R17, R16 ;  /* 0x00000010110a723e */ /* 0x000fe200000000ff */
[----:B------:R1:W-:Y:S01]  /*a720*/  ST.E.128 desc[UR44][R4.64], R12 ;  /* 0x0000000c04007985 */ /* 0x0003e2000c101d2c */
[----:B------:R-:W-:Y:S02]  /*a730*/  LOP3.LUT R2, R2, 0x70, R6, 0x78, !PT ;  /* 0x0000007002027812 */ /* 0x000fe400078e7806 */
[----:B------:R-:W-:Y:S02]  /*a740*/  F2FP.F16.F32.PACK_AB R11, R19, R18 ;  /* 0x00000012130b723e */ /* 0x000fe400000000ff */
[----:B------:R-:W-:-:S03]  /*a750*/  ISETP.NE.AND P0, PT, R31, R30, PT ;  /* 0x0000001e1f00720c */ /* 0x000fc60003f05270 */
[----:B------:R1:W-:Y:S10]  /*a760*/  ST.E.128 desc[UR44][R2.64], R8 ;  /* 0x0000000802007985 */ /* 0x0003f4000c101d2c */
[----:B------:R-:W-:Y:S05]  /*a770*/  @!P0 BRA `(.L_x_211) ;  /* 0x0000000000408947 */ /* 0x000fea0003800000 */
[----:B-1----:R-:W-:Y:S01]  /*a780*/  MOV R2, 0x8 ;  /* 0x0000000800027802 */ /* 0x002fe20000000f00 */
[----:B------:R-:W1:Y:S01]  /*a790*/  LDCU.64 UR6, c[0x4][0xb0] ;  /* 0x01001600ff0677ac */ /* 0x000e620008000a00 */
[----:B------:R-:W-:Y:S02]  /*a7a0*/  HFMA2 R12, -RZ, RZ, 0, 5.9604644775390625e-08 ;  /* 0x00000001ff0c7431 */ /* 0x000fe400000001ff */
[----:B------:R-:W-:Y:S01]  /*a7b0*/  IMAD.MOV.U32 R8, RZ, RZ, 0x192 ;  /* 0x00000192ff087424 */ /* 0x000fe200078e00ff */
[----:B------:R-:W2:Y:S01]  /*a7c0*/  LDCU.64 UR4, c[0x4][0xb8] ;  /* 0x01001700ff0477ac */ /* 0x000ea20008000a00 */
[----:B------:R-:W4:Y:S01]  /*a7d0*/  LDC.64 R2, c[0x4][R2] ;  /* 0x0100000002027b82 */ /* 0x000f220000000a00 */
[----:B------:R-:W-:Y:S01]  /*a7e0*/  IMAD.MOV.U32 R13, RZ, RZ, RZ ;  /* 0x000000ffff0d7224 */ /* 0x000fe200078e00ff */
[----:B------:R-:W5:Y:S01]  /*a7f0*/  LDCU.64 UR8, c[0x4][0x40] ;  /* 0x01000800ff0877ac */ /* 0x000f620008000a00 */
[----:B-1----:R-:W-:Y:S01]  /*a800*/  IMAD.U32 R4, RZ, RZ, UR6 ;  /* 0x00000006ff047e24 */ /* 0x002fe2000f8e00ff */
[----:B------:R-:W-:Y:S01]  /*a810*/  MOV R5, UR7 ;  /* 0x0000000700057c02 */ /* 0x000fe20008000f00 */
[----:B--2---:R-:W-:Y:S01]  /*a820*/  IMAD.U32 R6, RZ, RZ, UR4 ;  /* 0x00000004ff067e24 */ /* 0x004fe2000f8e00ff */
[----:B------:R-:W-:Y:S01]  /*a830*/  MOV R7, UR5 ;  /* 0x0000000500077c02 */ /* 0x000fe20008000f00 */
[----:B-----5:R-:W-:Y:S01]  /*a840*/  IMAD.U32 R10, RZ, RZ, UR8 ;  /* 0x00000008ff0a7e24 */ /* 0x020fe2000f8e00ff */
[----:B------:R-:W-:-:S02]  /*a850*/  MOV R11, UR9 ;  /* 0x00000009000b7c02 */ /* 0x000fc40008000f00 */
[----:B------:R-:W-:-:S07]  /*a860*/  LEPC R20, `(.L_x_211) ;  /* 0x000000001014794e */ /* 0x000fce0000000000 */
[----:B---34-:R-:W-:Y:S05]  /*a870*/  CALL.ABS.NOINC R2 ;  /* 0x0000000002007343 */ /* 0x018fea0003c00000 */
.L_x_211:
[----:B------:R-:W-:Y:S01]  /*a880*/  LOP3.LUT R0, R23, 0x110, RZ, 0xfc, !PT ;  /* 0x0000011017007812 */ /* 0x000fe200078efcff */
[----:B------:R-:W-:Y:S05]  /*a890*/  WARPSYNC.ALL ;  /* 0x0000000000007948 */ /* 0x000fea0003800000 */
[----:B------:R-:W-:Y:S02]  /*a8a0*/  R2UR UR4, R0 ;  /* 0x00000000000472ca */ /* 0x000fe400000e0000 */
[----:B------:R-:W2:Y:S11]  /*a8b0*/  S2R R0, SR_SWINHI ;  /* 0x0000000000007919 */ /* 0x000eb60000002f00 */
[----:B-1----:R-:W1:Y:S01]  /*a8c0*/  LDTM.x16 R4, tmem[UR4] ;  /* 0x00000004000479ee */ /* 0x002e620008240000 */
[----:B------:R-:W-:-:S02]  /*a8d0*/  MOV R2, R60 ;  /* 0x0000003c00027202 */ /* 0x000fc40000000f00 */
[----:B--2---:R-:W-:Y:S01]  /*a8e0*/  MOV R3, R0 ;  /* 0x0000000000037202 */ /* 0x004fe20000000f00 */
[----:B-1----:R-:W-:Y:S02]  /*a8f0*/  FMUL2 R28, R22.F32, R4.F32x2.HI_LO ;  /* 0x00000004161c724a */ /* 0x002fe40000040000 */
[----:B------:R-:W-:-:S04]  /*a900*/  IMAD.WIDE.U32 R2, R33, 0x2, R2 ;  /* 0x0000000221027825 */ /* 0x000fc800078e0002 */
[C---:B------:R-:W-:Y:S02]  /*a910*/  FMUL2 R26, R22.reuse.F32, R6.F32x2.HI_LO ;  /* 0x00000006161a724a */ /* 0x040fe40000040000 */
        /* <DEDUP_REMOVED lines=16> */
[----:B------:R-:W-:Y:S02]  /*aa20*/  F2FP.F16.F32.PACK_AB R14, R21, R20 ;  /* 0x00000014150e723e */ /* 0x000fe400000000ff */
[----:B------:R-:W-:Y:S02]  /*aa30*/  F2FP.F16.F32.PACK_AB R9, R11, R10 ;  /* 0x0000000a0b09723e */ /* 0x000fe400000000ff */
[----:B------:R-:W-:Y:S02]  /*aa40*/  LOP3.LUT R2, R0, 0x70, R2, 0x78, !PT ;  /* 0x0000007000027812 */ /* 0x000fe400078e7802 */
[----:B------:R-:W-:Y:S02]  /*aa50*/  F2FP.F16.F32.PACK_AB R10, R17, R16 ;  /* 0x00000010110a723e */ /* 0x000fe400000000ff */
[----:B------:R-:W-:Y:S01]  /*aa60*/  LOP3.LUT R4, R4, 0x70, R6, 0x78, !PT ;  /* 0x0000007004047812 */ /* 0x000fe200078e7806 */
[----:B------:R1:W-:Y:S01]  /*aa70*/  ST.E.128 desc[UR44][R2.64], R12 ;  /* 0x0000000c02007985 */ /* 0x0003e2000c101d2c */
[----:B------:R-:W-:-:S02]  /*aa80*/  F2FP.F16.F32.PACK_AB R11, R19, R18 ;  /* 0x00000012130b723e */ /* 0x000fc400000000ff */
        /* <DEDUP_REMOVED lines=19> */
.L_x_212:
        /* <DEDUP_REMOVED lines=52> */
.L_x_213:
[----:B------:R-:W-:Y:S01]  /*af00*/  LOP3.LUT R0, R23, 0x130, RZ, 0xfc, !PT ;  /* 0x0000013017007812 */ /* 0x000fe200078efcff */
[----:B------:R-:W-:Y:S05]  /*af10*/  WARPSYNC.ALL ;  /* 0x0000000000007948 */ /* 0x000fea0003800000 */
[----:B------:R-:W-:Y:S02]  /*af20*/  R2UR UR4, R0 ;  /* 0x00000000000472ca */ /* 0x000fe400000e0000 */
[----:B------:R-:W2:Y:S11]  /*af30*/  S2R R0, SR_SWINHI ;  /* 0x0000000000007919 */ /* 0x000eb60000002f00 */
[----:B-1----:R-:W1:Y:S01]  /*af40*/  LDTM.x16 R4, tmem[UR4] ;  /* 0x00000004000479ee */ /* 0x002e620008240000 */
[----:B------:R-:W4:Y:S02]  /*af50*/  LDCU.64 UR4, c[0x0][0x880] ;  /* 0x00011000ff0477ac */ /* 0x000f240008000a00 */
[----:B----4-:R-:W-:Y:S01]  /*af60*/  UISETP.NE.U32.AND UP0, UPT, UR4, URZ, UPT ;  /* 0x000000ff0400728c */ /* 0x010fe2000bf05070 */
[----:B------:R-:W-:-:S02]  /*af70*/  MOV R2, R60 ;  /* 0x0000003c00027202 */ /* 0x000fc40000000f00 */
[----:B--2---:R-:W-:Y:S01]  /*af80*/  MOV R3, R0 ;  /* 0x0000000000037202 */ /* 0x004fe20000000f00 */
[----:B------:R-:W-:Y:S01]  /*af90*/  UISETP.NE.AND.EX UP0, UPT, UR5, URZ, UPT, UP0 ;  /* 0x000000ff0500728c */ /* 0x000fe2000bf05300 */
        /* <DEDUP_REMOVED lines=25> */
[----:B------:R-:W-:-:S05]  /*b130*/  F2FP.F16.F32.PACK_AB R11, R19, R18 ;  /* 0x00000012130b723e */ /* 0x000fca00000000ff */
[----:B------:R1:W-:Y:S01]  /*b140*/  ST.E.128 desc[UR44][R4.64], R8 ;  /* 0x0000000804007985 */ /* 0x0003e2000c101d2c */
[----:B------:R-:W-:Y:S01]  /*b150*/  @!PT LDS RZ, [RZ] ;  /* 0x00000000fffff984 */ /* 0x000fe20000000800 */
[----:B------:R-:W-:Y:S01]  /*b160*/  @!PT LDS RZ, [RZ] ;  /* 0x00000000fffff984 */ /* 0x000fe20000000800 */
[----:B------:R-:W-:Y:S01]  /*b170*/  @!PT LDS RZ, [RZ] ;  /* 0x00000000fffff984 */ /* 0x000fe20000000800 */
[----:B------:R-:W-:Y:S01]  /*b180*/  @!PT LDS RZ, [RZ] ;  /* 0x00000000fffff984 */ /* 0x000fe20000000800 */
[----:B------:R2:W-:Y:S06]  /*b190*/  MEMBAR.ALL.CTA ;  /* 0x0000000000007992 */ /* 0x0005ec0000008000 */
[----:B--2---:R-:W2:Y:S01]  /*b1a0*/  FENCE.VIEW.ASYNC.S ;  /* 0x00000000000073c6 */ /* 0x004ea20000000000 */
[----:B------:R-:W-:Y:S05]  /*b1b0*/  BRA.U !UP0, `(.L_x_214) ;  /* 0x0000000508347547 */ /* 0x000fea000b800000 */
[C---:B------:R-:W-:Y:S01]  /*b1c0*/  FSETP.GEU.AND P0, PT, R24.reuse, 1.175494350822287508e-38, PT ;  /* 0x008000001800780b */ /* 0x040fe20003f0e000 */
[----:B------:R-:W4:Y:S01]  /*b1d0*/  LDC R7, c[0x0][0x904] ;  /* 0x00024100ff077b82 */ /* 0x000f220000000800 */
[----:B-1----:R-:W-:Y:S01]  /*b1e0*/  MOV R3, 0x3e055027 ;  /* 0x3e05502700037802 */ /* 0x002fe20000000f00 */
[----:B------:R-:W1:Y:S01]  /*b1f0*/  LDCU.64 UR4, c[0x0][0x908] ;  /* 0x00012100ff0477ac */ /* 0x000e620008000a00 */
[----:B------:R-:W-:Y:S01]  /*b200*/  FSEL R6, RZ, -23, P0 ;  /* 0xc1b80000ff067808 */ /* 0x000fe20000000000 */
[----:B------:R-:W-:Y:S08]  /*b210*/  BSSY.RECONVERGENT B0, `(.L_x_214) ;  /* 0x0000047000007945 */ /* 0x000ff00003800200 */
[----:B------:R-:W-:-:S05]  /*b220*/  @!P0 FMUL R24, R24, 8388608 ;  /* 0x4b00000018188820 */ /* 0x000fca0000400000 */
[C---:B------:R-:W-:Y:S02]  /*b230*/  IADD3 R2, PT, PT, R24.reuse, -0x3f2aaaab, RZ ;  /* 0xc0d5555518027810 */ /* 0x040fe40007ffe0ff */
[----:B------:R-:W-:Y:S01]  /*b240*/  ISETP.GT.U32.AND P1, PT, R24, 0x7f7fffff, PT ;  /* 0x7f7fffff1800780c */ /* 0x000fe20003f24070 */
[----:B-1----:R-:W-:Y:S01]  /*b250*/  IMAD.HI.U32 R4, R72, UR4, RZ ;  /* 0x0000000448047c27 */ /* 0x002fe2000f8e00ff */
[----:B------:R-:W-:Y:S01]  /*b260*/  LOP3.LUT R2, R2, 0xff800000, RZ, 0xc0, !PT ;  /* 0xff80000002027812 */ /* 0x000fe200078ec0ff */
[----:B------:R-:W1:Y:S01]  /*b270*/  LDCU UR4, c[0x0][0x380] ;  /* 0x00007000ff0477ac */ /* 0x000e620008000800 */
[----:B----4-:R-:W-:Y:S02]  /*b280*/  ISETP.NE.AND P0, PT, R7, 0x1, PT ;  /* 0x000000010700780c */ /* 0x010fe40003f05270 */
[-C--:B------:R-:W-:Y:S02]  /*b290*/  IADD3 R0, PT, PT, R24, -R2.reuse, RZ ;  /* 0x8000000218007210 */ /* 0x080fe40007ffe0ff */
[----:B------:R-:W-:Y:S01]  /*b2a0*/  SHF.R.U32.HI R5, RZ, UR5, R4 ;  /* 0x00000005ff057c19 */ /* 0x000fe20008011604 */
[----:B------:R-:W4:Y:S01]  /*b2b0*/  LDCU UR5, c[0x0][0x700] ;  /* 0x0000e000ff0577ac */ /* 0x000f220008000800 */
[----:B------:R-:W-:Y:S01]  /*b2c0*/  I2FP.F32.S32 R4, R2 ;  /* 0x0000000200047245 */ /* 0x000fe20000201400 */
[----:B------:R-:W-:Y:S01]  /*b2d0*/  FADD R0, R0, -1 ;  /* 0xbf80000000007421 */ /* 0x000fe20000000000 */
[----:B------:R-:W-:-:S03]  /*b2e0*/  SEL R5, R72, R5, !P0 ;  /* 0x0000000548057207 */ /* 0x000fc60004000000 */
[----:B------:R-:W-:-:S04]  /*b2f0*/  FFMA R3, R0, -R3, 0.14084610342979431152 ;  /* 0x3e1039f600037423 */ /* 0x000fc80000000803 */
[----:B------:R-:W-:-:S04]  /*b300*/  FFMA R3, R0, R3, -0.12148627638816833496 ;  /* 0xbdf8cdcc00037423 */ /* 0x000fc80000000003 */
[----:B------:R-:W-:-:S04]  /*b310*/  FFMA R3, R0, R3, 0.13980610668659210205 ;  /* 0x3e0f295500037423 */ /* 0x000fc80000000003 */
[----:B------:R-:W-:-:S04]  /*b320*/  FFMA R3, R0, R3, -0.16684235632419586182 ;  /* 0xbe2ad8b900037423 */ /* 0x000fc80000000003 */
[----:B------:R-:W-:-:S04]  /*b330*/  FFMA R3, R0, R3, 0.20012299716472625732 ;  /* 0x3e4ced0b00037423 */ /* 0x000fc80000000003 */
[----:B------:R-:W-:-:S04]  /*b340*/  FFMA R3, R0, R3, -0.24999669194221496582 ;  /* 0xbe7fff2200037423 */ /* 0x000fc80000000003 */
[----:B------:R-:W-:-:S04]  /*b350*/  FFMA R3, R0, R3, 0.33333182334899902344 ;  /* 0x3eaaaa7800037423 */ /* 0x000fc80000000003 */
[----:B------:R-:W-:-:S04]  /*b360*/  FFMA R3, R0, R3, -0.5 ;  /* 0xbf00000000037423 */ /* 0x000fc80000000003 */
[----:B------:R-:W-:Y:S01]  /*b370*/  FMUL R2, R0, R3 ;  /* 0x0000000300027220 */ /* 0x000fe20000400000 */
[----:B------:R-:W-:-:S03]  /*b380*/  FFMA R3, R4, 1.1920928955078125e-07, R6 ;  /* 0x3400000004037823 */ /* 0x000fc60000000006 */
[----:B------:R-:W-:Y:S01]  /*b390*/  FFMA R0, R0, R2, R0 ;  /* 0x0000000200007223 */ /* 0x000fe20000000000 */
[----:B------:R-:W-:-:S03]  /*b3a0*/  IADD3 R2, PT, PT, -R5, RZ, RZ ;  /* 0x000000ff05027210 */ /* 0x000fc60007ffe1ff */
[----:B------:R-:W-:Y:S01]  /*b3b0*/  FFMA R0, R3, 0.69314718246459960938, R0 ;  /* 0x3f31721803007823 */ /* 0x000fe20000000000 */
[----:B------:R-:W-:Y:S01]  /*b3c0*/  MOV R3, 0x7f800000 ;  /* 0x7f80000000037802 */ /* 0x000fe20000000f00 */
[----:B------:R-:W-:-:S04]  /*b3d0*/  IMAD R2, R7, R2, R72 ;  /* 0x0000000207027224 */ /* 0x000fc800078e0248 */
[----:B------:R-:W-:Y:S01]  /*b3e0*/  @P1 FFMA R0, R24, R3, +INF ;  /* 0x7f80000018001423 */ /* 0x000fe20000000003 */
[----:B------:R-:W-:Y:S02]  /*b3f0*/  LEA R5, R2, R78, 0x8 ;  /* 0x0000004e02057211 */ /* 0x000fe400078e40ff */
[----:B------:R-:W-:Y:S02]  /*b400*/  FSETP.NEU.AND P1, PT, R24, RZ, PT ;  /* 0x000000ff1800720b */ /* 0x000fe40003f2d000 */
[----:B-1----:R-:W-:Y:S02]  /*b410*/  ISETP.GE.AND P0, PT, R5, UR4, PT ;  /* 0x0000000405007c0c */ /* 0x002fe4000bf06270 */
[----:B------:R-:W-:-:S05]  /*b420*/  FSEL R0, R0, -INF , P1 ;  /* 0xff80000000007808 */ /* 0x000fca0000800000 */
[----:B----4-:R-:W-:-:S06]  /*b430*/  FFMA R25, R25, UR5, R0 ;  /* 0x0000000519197c23 */ /* 0x010fcc0008000000 */
[----:B------:R-:W-:Y:S05]  /*b440*/  @P0 BRA `(.L_x_215) ;  /* 0x00000000008c0947 */ /* 0x000fea0003800000 */
[----:B------:R-:W1:Y:S01]  /*b450*/  LDC R7, c[0x0][0x38c] ;  /* 0x0000e300ff077b82 */ /* 0x000e620000000800 */
[----:B------:R-:W-:Y:S01]  /*b460*/  IABS R4, R74 ;  /* 0x0000004a00047213 */ /* 0x000fe20000000000 */
[----:B------:R-:W4:Y:S01]  /*b470*/  LDCU UR6, c[0x0][0x890] ;  /* 0x00011200ff0677ac */ /* 0x000f220008000800 */
[----:B------:R-:W5:Y:S05]  /*b480*/  LDCU.64 UR4, c[0x0][0x888] ;  /* 0x00011100ff0477ac */ /* 0x000f6a0008000a00 */
[----:B------:R-:W2:Y:S01]  /*b490*/  LDC.64 R8, c[0x0][0x880] ;  /* 0x00022000ff087b82 */ /* 0x000ea20000000a00 */
[----:B-1----:R-:W-:-:S04]  /*b4a0*/  IABS R6, R7 ;  /* 0x0000000700067213 */ /* 0x002fc80000000000 */
[----:B------:R-:W1:Y:S08]  /*b4b0*/  I2F.RP R2, R6 ;  /* 0x0000000600027306 */ /* 0x000e700000209400 */
[----:B-1----:R-:W1:Y:S02]  /*b4c0*/  MUFU.RCP R2, R2 ;  /* 0x0000000200027308 */ /* 0x002e640000001000 */
[----:B-1----:R-:W-:-:S06]  /*b4d0*/  IADD3 R2, PT, PT, R2, 0xffffffe, RZ ;  /* 0x0ffffffe02027810 */ /* 0x002fcc0007ffe0ff */
[----:B------:R1:W3:Y:S02]  /*b4e0*/  F2I.FTZ.U32.TRUNC.NTZ R3, R2 ;  /* 0x0000000200037305 */ /* 0x0002e4000021f000 */
[----:B-1----:R-:W-:Y:S02]  /*b4f0*/  HFMA2 R2, -RZ, RZ, 0, 0 ;  /* 0x00000000ff027431 */ /* 0x002fe400000001ff */
[----:B---3--:R-:W-:-:S04]  /*b500*/  IMAD.MOV R0, RZ, RZ, -R3 ;  /* 0x000000ffff007224 */ /* 0x008fc800078e0a03 */
[----:B------:R-:W-:-:S04]  /*b510*/  IMAD R0, R0, R6, RZ ;  /* 0x0000000600007224 */ /* 0x000fc800078e02ff */
[----:B------:R-:W-:-:S04]  /*b520*/  IMAD.HI.U32 R0, R3, R0, R2 ;  /* 0x0000000003007227 */ /* 0x000fc800078e0002 */
[----:B------:R-:W-:-:S04]  /*b530*/  IMAD.MOV.U32 R2, RZ, RZ, R4 ;  /* 0x000000ffff027224 */ /* 0x000fc800078e0004 */
[----:B------:R-:W-:-:S05]  /*b540*/  IMAD.HI.U32 R0, R0, R2, RZ ;  /* 0x0000000200007227 */ /* 0x000fca00078e00ff */
[----:B------:R-:W-:-:S05]  /*b550*/  IADD3 R3, PT, PT, -R0, RZ, RZ ;  /* 0x000000ff00037210 */ /* 0x000fca0007ffe1ff */
[----:B------:R-:W-:-:S05]  /*b560*/  IMAD R2, R6, R3, R2 ;  /* 0x0000000306027224 */ /* 0x000fca00078e0202 */
[----:B------:R-:W-:-:S13]  /*b570*/  ISETP.GT.U32.AND P0, PT, R6, R2, PT ;  /* 0x000000020600720c */ /* 0x000fda0003f04070 */
[----:B------:R-:W-:Y:S01]  /*b580*/  @!P0 IMAD.IADD R2, R2, 0x1, -R6 ;  /* 0x0000000102028824 */ /* 0x000fe200078e0a06 */
[----:B------:R-:W-:Y:S02]  /*b590*/  @!P0 IADD3 R0, PT, PT, R0, 0x1, RZ ;  /* 0x0000000100008810 */ /* 0x000fe40007ffe0ff */
[----:B------:R-:W-:Y:S02]  /*b5a0*/  ISETP.NE.AND P0, PT, R7, RZ, PT ;  /* 0x000000ff0700720c */ /* 0x000fe40003f05270 */
[----:B------:R-:W-:Y:S02]  /*b5b0*/  ISETP.GE.U32.AND P2, PT, R2, R6, PT ;  /* 0x000000060200720c */ /* 0x000fe40003f46070 */
[----:B------:R-:W-:-:S04]  /*b5c0*/  LOP3.LUT R2, R74, R7, RZ, 0x3c, !PT ;  /* 0x000000074a027212 */ /* 0x000fc800078e3cff */
[----:B------:R-:W-:Y:S01]  /*b5d0*/  ISETP.GE.AND P1, PT, R2, RZ, PT ;  /* 0x000000ff0200720c */ /* 0x000fe20003f26270 */
[----:B----4-:R-:W-:-:S06]  /*b5e0*/  IMAD R2, R77, UR6, R5 ;  /* 0x000000064d027c24 */ /* 0x010fcc000f8e0205 */
[----:B------:R-:W-:-:S06]  /*b5f0*/  @P2 VIADD R0, R0, 0x1 ;  /* 0x0000000100002836 */ /* 0x000fcc0000000000 */
[----:B------:R-:W-:Y:S02]  /*b600*/  @!P1 IADD3 R0, PT, PT, -R0, RZ, RZ ;  /* 0x000000ff00009210 */ /* 0x000fe40007ffe1ff */
[----:B------:R-:W-:-:S04]  /*b610*/  @!P0 LOP3.LUT R0, RZ, R7, RZ, 0x33, !PT ;  /* 0x00000007ff008212 */ /* 0x000fc800078e33ff */
[C---:B------:R-:W-:Y:S01]  /*b620*/  IADD3 R3, PT, PT, -R0.reuse, RZ, RZ ;  /* 0x000000ff00037210 */ /* 0x040fe20007ffe1ff */
[----:B-----5:R-:W-:-:S04]  /*b630*/  IMAD R0, R0, UR5, R2 ;  /* 0x0000000500007c24 */ /* 0x020fc8000f8e0202 */
[----:B------:R-:W-:-:S04]  /*b640*/  IMAD R2, R7, R3, R74 ;  /* 0x0000000307027224 */ /* 0x000fc800078e024a */
[----:B------:R-:W-:-:S04]  /*b650*/  IMAD R2, R2, UR4, R0 ;  /* 0x0000000402027c24 */ /* 0x000fc8000f8e0200 */
[----:B--2---:R-:W-:-:S05]  /*b660*/  IMAD.WIDE R2, R2, 0x4, R8 ;  /* 0x0000000402027825 */ /* 0x004fca00078e0208 */
[----:B------:R1:W-:Y:S02]  /*b670*/  STG.E desc[UR44][R2.64], R25 ;  /* 0x0000001902007986 */ /* 0x0003e4000c10192c */
.L_x_215:
[----:B------:R-:W-:Y:S05]  /*b680*/  BSYNC.RECONVERGENT B0 ;  /* 0x0000000000007941 */ /* 0x000fea0003800200 */
.L_x_214:
[----:B------:R-:W-:Y:S01]  /*b690*/  UISETP.NE.AND UP0, UPT, UR41, URZ, UPT ;  /* 0x000000ff2900728c */ /* 0x000fe2000bf05270 */
[----:B------:R-:W-:-:S08]  /*b6a0*/  NOP ;  /* 0x0000000000007918 */ /* 0x000fd00000000000 */
[----:B------:R-:W-:Y:S05]  /*b6b0*/  BRA.U UP0, `(.L_x_216) ;  /* 0x0000000100087547 */ /* 0x000fea000b800000 */
[----:B------:R-:W-:Y:S05]  /*b6c0*/  BPT.TRAP 0x1 ;  /* 0x000000040000795c */ /* 0x000fea0000300000 */
[----:B------:R-:W-:Y:S05]  /*b6d0*/  BPT.TRAP 0x1 ;  /* 0x000000040000795c */ /* 0x000fea0000300000 */
.L_x_216:
[----:B------:R-:W-:Y:S01]  /*b6e0*/  IADD3 R0, PT, PT, R60, 0x1c0a0, RZ ;  /* 0x0001c0a03c007810 */ /* 0x000fe20007ffe0ff */
[----:B------:R-:W-:-:S03]  /*b6f0*/  UISETP.NE.AND UP0, UPT, UR41, URZ, UPT ;  /* 0x000000ff2900728c */ /* 0x000fc6000bf05270 */
[----:B------:R-:W-:-:S04]  /*b700*/  PRMT R0, R62, 0x654, R0 ;  /* 0x000006543e007816 */ /* 0x000fc80000000000 */
[----:B--2---:R2:W-:Y:S02]  /*b710*/  SYNCS.ARRIVE.TRANS64.RED.A1T0 RZ, [R0+URZ], RZ ;  /* 0x000000ff00ff79a7 */ /* 0x0045e400081004ff */
[----:B------:R-:W-:Y:S05]  /*b720*/  BRA.U UP0, `(.L_x_217) ;  /* 0x0000000100047547 */ /* 0x000fea000b800000 */
[----:B------:R-:W-:Y:S05]  /*b730*/  BPT.TRAP 0x1 ;  /* 0x000000040000795c */ /* 0x000fea0000300000 */
.L_x_217:
[----:B------:R4:W-:Y:S01]  /*b740*/  SYNCS.ARRIVE.TRANS64.A1T0 RZ, [R60+URZ+0x1c0b0], RZ ;  /* 0x01c0b0ff3cff79a7 */ /* 0x0009e200081000ff */
[----:B------:R-:W-:-:S09]  /*b750*/  UISETP.NE.AND UP0, UPT, UR39, URZ, UPT ;  /* 0x000000ff2700728c */ /* 0x000fd2000bf05270 */
[----:B------:R-:W-:Y:S05]  /*b760*/  BRA.U !UP0, `(.L_x_218) ;  /* 0x0000000108047547 */ /* 0x000fea000b800000 */
[----:B------:R-:W-:Y:S05]  /*b770*/  BPT.TRAP 0x1 ;  /* 0x000000040000795c */ /* 0x000fea0000300000 */
.L_x_218:
[----:B------:R-:W-:Y:S01]  /*b780*/  ULOP3.LUT UR4, UR42, 0x1, URZ, 0x3c, !UPT ;  /* 0x000000012a047892 */ /* 0x000fe2000f8e3cff */
[----:B-1----:R-:W-:-:S05]  /*b790*/  LOP3.LUT R2, R23, 0x80, RZ, 0xfc, !PT ;  /* 0x0000008017027812 */ /* 0x002fca00078efcff */
[----:B--2---:R-:W-:-:S05]  /*b7a0*/  IMAD.U32 R0, RZ, RZ, UR4 ;  /* 0x00000004ff007e24 */ /* 0x004fca000f8e00ff */
[----:B------:R-:W-:-:S04]  /*b7b0*/  SHF.L.U32 R0, R0, 0x1f, RZ ;  /* 0x0000001f00007819 */ /* 0x000fc800000006ff */
[----:B------:R-:W1:Y:S02]  /*b7c0*/  SYNCS.PHASECHK.TRANS64.TRYWAIT P0, [R60+URZ+0x1c080], R0 ;  /* 0x01c080003c0075a7 */ /* 0x000e6400080011ff */
[----:B-1----:R-:W-:Y:S05]  /*b7d0*/  @!P0 BRA `(.L_x_219) ;  /* 0x000000a0001c8947 */ /* 0x002fea0003800000 */
.L_x_417:
[----:B------:R-:W-:Y:S01]  /*b7e0*/  R2UR UR4, R2 ;  /* 0x00000000020472ca */ /* 0x000fe200000e0000 */
[----:B------:R-:W-:-:S12]  /*b7f0*/  UISETP.NE.AND UP0, UPT, UR39, URZ, UPT ;  /* 0x000000ff2700728c */ /* 0x000fd8000bf05270 */
[----:B------:R-:W2:Y:S02]  /*b800*/  LDTM.x2 R24, tmem[UR4] ;  /* 0x00000004001879ee */ /* 0x000ea400080c0000 */
[----:B--2---:R-:W-:Y:S05]  /*b810*/  BRA.U !UP0, `(.L_x_220) ;  /* 0x0000000108047547 */ /* 0x004fea000b800000 */
[----:B------:R-:W-:Y:S05]  /*b820*/  BPT.TRAP 0x1 ;  /* 0x000000040000795c */ /* 0x000fea0000300000 */
.L_x_220:
[----:B-1----:R-:W-:Y:S01]  /*b830*/  PRMT R0, R62, 0x654, R32 ;  /* 0x000006543e007816 */ /* 0x002fe20000000020 */
[----:B------:R-:W-:-:S03]  /*b840*/  UISETP.NE.AND UP0, UPT, UR41, URZ, UPT ;  /* 0x000000ff2900728c */ /* 0x000fc6000bf05270 */
[----:B------:R1:W-:Y:S06]  /*b850*/  SYNCS.ARRIVE.TRANS64.RED.A1T0 RZ, [R0+URZ], RZ ;  /* 0x000000ff00ff79a7 */ /* 0x0003ec00081004ff */
[----:B------:R-:W-:Y:S05]  /*b860*/  BRA.U UP0, `(.L_x_221) ;  /* 0x0000000100047547 */ /* 0x000fea000b800000 */
[----:B------:R-:W-:Y:S05]  /*b870*/  BPT.TRAP 0x1 ;  /* 0x000000040000795c */ /* 0x000fea0000300000 */
.L_x_221:
[----:B-1----:R-:W-:-:S04]  /*b880*/  MOV R0, UR43 ;  /* 0x0000002b00007c02 */ /* 0x002fc80008000f00 */
[----:B------:R-:W-:-:S04]  /*b890*/  SHF.L.U32 R0, R0, 0x1f, RZ ;  /* 0x0000001f00007819 */ /* 0x000fc800000006ff */
[----:B------:R-:W1:Y:S02]  /*b8a0*/  SYNCS.PHASECHK.TRANS64.TRYWAIT P0, [R60+URZ+0x1c098], R0 ;  /* 0x01c098003c0075a7 */ /* 0x000e6400080011ff */
[----:B-1----:R-:W-:Y:S05]  /*b8b0*/  @!P0 BRA `(.L_x_222) ;  /* 0x0000009c00f88947 */ /* 0x002fea0003800000 */
.L_x_418:
[----:B------:R-:W-:-:S09]  /*b8c0*/  UISETP.NE.AND UP0, UPT, UR41, URZ, UPT ;  /* 0x000000ff2900728c */ /* 0x000fd2000bf05270 */
[----:B------:R-:W-:Y:S05]  /*b8d0*/  BRA.U UP0, `(.L_x_223) ;  /* 0x0000000100047547 */ /* 0x000fea000b800000 */
[----:B------:R-:W-:Y:S05]  /*b8e0*/  BPT.TRAP 0x1 ;  /* 0x000000040000795c */ /* 0x000fea0000300000 */
.L_x_223:
[----:B------:R-:W-:Y:S01]  /*b8f0*/  SHF.L.U32 R2, R75, 0x1f, RZ ;  /* 0x0000001f4b027819 */ /* 0x000fe200000006ff */
[----:B-1----:R1:W2:Y:S01]  /*b900*/  MUFU.RCP R0, R24 ;  /* 0x0000001800007308 */ /* 0x0022a20000001000 */
[----:B------:R-:W-:Y:S02]  /*b910*/  BSSY B0, `(.L_x_224) ;  /* 0x0000003000007945 */ /* 0x000fe40003800000 */
[----:B------:R-:W5:Y:S02]  /*b920*/  SYNCS.PHASECHK.TRANS64.TRYWAIT P0, [R60+URZ+0x1c0c8], R2 ;  /* 0x01c0c8023c0075a7 */ /* 0x000f6400080011ff */
[----:B-12--5:R-:W-:Y:S05]  /*b930*/  @!P0 BRA `(.L_x_225) ;  /* 0x0000009c00ec8947 */ /* 0x026fea0003800000 */
.L_x_419:
[----:B------:R-:W-:Y:S05]  /*b940*/  BSYNC B0 ;  /* 0x0000000000007941 */ /* 0x000fea0003800000 */
.L_x_224:
[----:B------:R-:W2:Y:S01]  /*b950*/  LDCU UR4, c[0x0][0x708] ;  /* 0x0000e100ff0477ac */ /* 0x000ea20008000800 */
[----:B-1----:R-:W-:-:S04]  /*b960*/  FFMA R2, -R24, R0, 1 ;  /* 0x3f80000018027423 */ /* 0x002fc80000000100 */
[----:B------:R-:W-:Y:S01]  /*b970*/  FFMA R0, R0, R2, R0 ;  /* 0x0000000200007223 */ /* 0x000fe20000000000 */
[----:B--2---:R-:W-:-:S03]  /*b980*/  MOV R2, UR4 ;  /* 0x0000000400027c02 */ /* 0x004fc60008000f00 */
[----:B------:R-:W-:Y:S01]  /*b990*/  FFMA R22, R0, UR4, RZ ;  /* 0x0000000400167c23 */ /* 0x000fe200080000ff */
[----:B------:R1:W2:Y:S03]  /*b9a0*/  FCHK P0, R2, R24 ;  /* 0x0000001802007302 */ /* 0x0002a60000000000 */
[----:B-1----:R-:W-:-:S04]  /*b9b0*/  FFMA R2, -R24, R22, UR4 ;  /* 0x0000000418027e23 */ /* 0x002fc80008000116 */
[----:B------:R-:W-:Y:S01]  /*b9c0*/  FFMA R22, R0, R2, R22 ;  /* 0x0000000200167223 */ /* 0x000fe20000000016 */
[----:B--2---:R-:W-:Y:S06]  /*b9d0*/  @!P0 BRA `(.L_x_226) ;  /* 0x0000000000108947 */ /* 0x004fec0003800000 */
[----:B------:R-:W-:Y:S02]  /*b9e0*/  MOV R0, R24 ;  /* 0x0000001800007202 */ /* 0x000fe40000000f00 */
[----:B------:R-:W-:Y:S02]  /*b9f0*/  MOV R8, 0xba10 ;  /* 0x0000ba1000087802 */ /* 0x000fe40000000f00 */
[----:B---34-:R-:W-:Y:S05]  /*ba00*/  CALL.REL.NOINC `($__internal_3_$__cuda_sm3x_div_rn_noftz_f32_slowpath) ;  /* 0x000000a800607944 */ /* 0x018fea0003c00000 */
[----:B------:R-:W-:-:S07]  /*ba10*/  MOV R22, R0 ;  /* 0x0000000000167202 */ /* 0x000fce0000000f00 */
.L_x_226:
[----:B------:R-:W-:Y:S01]  /*ba20*/  LOP3.LUT R0, R23, 0x180, RZ, 0xfc, !PT ;  /* 0x0000018017007812 */ /* 0x000fe200078efcff */
[----:B------:R-:W-:Y:S05]  /*ba30*/  WARPSYNC.ALL ;  /* 0x0000000000007948 */ /* 0x000fea0003800000 */
[----:B------:R-:W-:Y:S02]  /*ba40*/  R2UR UR4, R0 ;  /* 0x00000000000472ca */ /* 0x000fe400000e0000 */
[----:B------:R-:W1:Y:S11]  /*ba50*/  S2R R0, SR_SWINHI ;  /* 0x0000000000007919 */ /* 0x000e760000002f00 */
[----:B------:R-:W2:Y:S01]  /*ba60*/  LDTM.x16 R4, tmem[UR4] ;  /* 0x00000004000479ee */ /* 0x000ea20008240000 */
[----:B------:R-:W-:-:S02]  /*ba70*/  MOV R2, R60 ;  /* 0x0000003c00027202 */ /* 0x000fc40000000f00 */
[----:B-1----:R-:W-:Y:S01]  /*ba80*/  MOV R3, R0 ;  /* 0x0000000000037202 */ /* 0x002fe20000000f00 */
[----:B--2---:R-:W-:Y:S02]  /*ba90*/  FMUL2 R28, R22.F32, R4.F32x2.HI_LO ;  /* 0x00000004161c724a */ /* 0x004fe40000040000 */
        /* <DEDUP_REMOVED lines=33> */
[----:B------:R-:W3:Y:S01]  /*bcb0*/  LDC.64 R2, c[0x4][R2] ;  /* 0x0100000002027b82 */ /* 0x000ee20000000a00 */
        /* <DEDUP_REMOVED lines=10> */
.L_x_227:
        /* <DEDUP_REMOVED lines=52> */
.L_x_228:
        /* <DEDUP_REMOVED lines=52> */
.L_x_229:
[----:B------:R-:W2:Y:S01]  /*c3e0*/  LDCU.64 UR4, c[0x0][0x880] ;  /* 0x00011000ff0477ac */ /* 0x000ea20008000a00 */
[----:B------:R-:W-:Y:S01]  /*c3f0*/  LOP3.LUT R0, R23, 0x1b0, RZ, 0xfc, !PT ;  /* 0x000001b017007812 */ /* 0x000fe200078efcff */
[----:B------:R-:W5:Y:S01]  /*c400*/  S2R R20, SR_SWINHI ;  /* 0x0000000000147919 */ /* 0x000f620000002f00 */
[----:B--2---:R-:W-:-:S04]  /*c410*/  ISETP.NE.U32.AND P0, PT, RZ, UR4, PT ;  /* 0x00000004ff007c0c */ /* 0x004fc8000bf05070 */
[----:B------:R-:W-:Y:S01]  /*c420*/  ISETP.NE.AND.EX P0, PT, RZ, UR5, PT, P0 ;  /* 0x00000005ff007c0c */ /* 0x000fe2000bf05300 */
[----:B------:R-:W-:Y:S05]  /*c430*/  WARPSYNC.ALL ;  /* 0x0000000000007948 */ /* 0x000fea0003800000 */
[----:B------:R-:W-:Y:S02]  /*c440*/  R2UR UR4, R0 ;  /* 0x00000000000472ca */ /* 0x000fe400000e0000 */
[----:B-1----:R-:W-:Y:S02]  /*c450*/  MOV R2, R60 ;  /* 0x0000003c00027202 */ /* 0x002fe40000000f00 */
[----:B-----5:R-:W-:-:S03]  /*c460*/  MOV R3, R20 ;  /* 0x0000001400037202 */ /* 0x020fc60000000f00 */
[----:B------:R-:W-:-:S06]  /*c470*/  IMAD.WIDE.U32 R2, R33, 0x2, R2 ;  /* 0x0000000221027825 */ /* 0x000fcc00078e0002 */
[----:B------:R-:W1:Y:S01]  /*c480*/  LDTM.x16 R4, tmem[UR4] ;  /* 0x00000004000479ee */ /* 0x000e620008240000 */
[----:B------:R-:W-:Y:S01]  /*c490*/  IADD3 R0, P2, PT, R2, 0x18070, RZ ;  /* 0x0001807002007810 */ /* 0x000fe20007f5e0ff */
[----:B-1----:R-:W-:Y:S01]  /*c4a0*/  FMUL2 R30, R22.F32, R4.F32x2.HI_LO ;  /* 0x00000004161e724a */ /* 0x002fe20000040000 */
[----:B------:R-:W-:Y:S01]  /*c4b0*/  IADD3 R4, P1, PT, R2, 0x18060, RZ ;  /* 0x0001806002047810 */ /* 0x000fe20007f3e0ff */
[C---:B------:R-:W-:Y:S02]  /*c4c0*/  FMUL2 R26, R22.reuse.F32, R8.F32x2.HI_LO ;  /* 0x00000008161a724a */ /* 0x040fe40000040000 */
[C---:B------:R-:W-:Y:S02]  /*c4d0*/  FMUL2 R20, R22.reuse.F32, R10.F32x2.HI_LO ;  /* 0x0000000a1614724a */ /* 0x040fe40000040000 */
[----:B------:R-:W-:Y:S02]  /*c4e0*/  IMAD.X R5, RZ, RZ, R3, P1 ;  /* 0x000000ffff057224 */ /* 0x000fe400008e0603 */
[----:B------:R-:W-:-:S02]  /*c4f0*/  FMUL2 R8, R22.F32, R12.F32x2.HI_LO ;  /* 0x0000000c1608724a */ /* 0x000fc40000040000 */
[----:B------:R-:W-:Y:S02]  /*c500*/  IMAD.X R3, RZ, RZ, R3, P2 ;  /* 0x000000ffff037224 */ /* 0x000fe400010e0603 */
[C---:B------:R-:W-:Y:S01]  /*c510*/  FMUL2 R28, R22.reuse.F32, R6.F32x2.HI_LO ;  /* 0x00000006161c724a */ /* 0x040fe20000040000 */
[----:B------:R-:W-:Y:S01]  /*c520*/  F2FP.F16.F32.PACK_AB R12, R31, R30 ;  /* 0x0000001e1f0c723e */ /* 0x000fe200000000ff */
[----:B------:R-:W-:Y:S01]  /*c530*/  FMUL2 R10, R22.F32, R14.F32x2.HI_LO ;  /* 0x0000000e160a724a */ /* 0x000fe20000040000 */
[----:B------:R-:W-:Y:S01]  /*c540*/  SHF.R.U64 R6, R4, 0x3, R5 ;  /* 0x0000000304067819 */ /* 0x000fe20000001205 */
[----:B------:R-:W-:Y:S01]  /*c550*/  FMUL2 R16, R22.F32, R16.F32x2.HI_LO ;  /* 0x000000101610724a */ /* 0x000fe20000040000 */
[----:B------:R-:W-:Y:S01]  /*c560*/  SHF.R.U64 R2, R0, 0x3, R3 ;  /* 0x0000000300027819 */ /* 0x000fe20000001203 */
[----:B------:R-:W-:Y:S01]  /*c570*/  FMUL2 R18, R22.F32, R18.F32x2.HI_LO ;  /* 0x000000121612724a */ /* 0x000fe20000040000 */
[----:B------:R-:W-:Y:S02]  /*c580*/  F2FP.F16.F32.PACK_AB R8, R9, R8 ;  /* 0x000000080908723e */ /* 0x000fe400000000ff */
[----:B------:R-:W-:-:S02]  /*c590*/  LOP3.LUT R4, R4, 0x70, R6, 0x78, !PT ;  /* 0x0000007004047812 */ /* 0x000fc400078e7806 */
[----:B------:R-:W-:Y:S02]  /*c5a0*/  F2FP.F16.F32.PACK_AB R13, R29, R28 ;  /* 0x0000001c1d0d723e */ /* 0x000fe400000000ff */
[----:B------:R-:W-:Y:S02]  /*c5b0*/  F2FP.F16.F32.PACK_AB R14, R27, R26 ;  /* 0x0000001a1b0e723e */ /* 0x000fe400000000ff */
[----:B------:R-:W-:Y:S02]  /*c5c0*/  F2FP.F16.F32.PACK_AB R15, R21, R20 ;  /* 0x00000014150f723e */ /* 0x000fe400000000ff */
[----:B------:R-:W-:Y:S02]  /*c5d0*/  F2FP.F16.F32.PACK_AB R9, R11, R10 ;  /* 0x0000000a0b09723e */ /* 0x000fe400000000ff */
[----:B------:R-:W-:Y:S01]  /*c5e0*/  LOP3.LUT R2, R0, 0x70, R2, 0x78, !PT ;  /* 0x0000007000027812 */ /* 0x000fe200078e7802 */
[----:B------:R1:W-:Y:S01]  /*c5f0*/  ST.E.128 desc[UR44][R4.64], R12 ;  /* 0x0000000c04007985 */ /* 0x0003e2000c101d2c */
[----:B------:R-:W-:-:S02]  /*c600*/  F2FP.F16.F32.PACK_AB R10, R17, R16 ;  /* 0x00000010110a723e */ /* 0x000fc400000000ff */
        /* <DEDUP_REMOVED lines=8> */
[----:B------:R-:W-:Y:S05]  /*c690*/  @!P0 BRA `(.L_x_230) ;  /* 0x0000000400388947 */ /* 0x000fea0003800000 */
[C---:B------:R-:W-:Y:S01]  /*c6a0*/  FSETP.GEU.AND P1, PT, R24.reuse, 1.175494350822287508e-38, PT ;  /* 0x008000001800780b */ /* 0x040fe20003f2e000 */
[----:B------:R-:W5:Y:S01]  /*c6b0*/  LDC R7, c[0x0][0x904] ;  /* 0x00024100ff077b82 */ /* 0x000f620000000800 */
[----:B-1----:R-:W-:Y:S01]  /*c6c0*/  MOV R3, 0x3e055027 ;  /* 0x3e05502700037802 */ /* 0x002fe20000000f00 */
[----:B------:R-:W1:Y:S01]  /*c6d0*/  LDCU.64 UR4, c[0x0][0x908] ;  /* 0x00012100ff0477ac */ /* 0x000e620008000a00 */
[----:B------:R-:W-:Y:S01]  /*c6e0*/  FSEL R6, RZ, -23, P1 ;  /* 0xc1b80000ff067808 */ /* 0x000fe20000800000 */
[----:B------:R-:W-:Y:S08]  /*c6f0*/  BSSY.RECONVERGENT B0, `(.L_x_230) ;  /* 0x0000048000007945 */ /* 0x000ff00003800200 */
[----:B------:R-:W-:-:S05]  /*c700*/  @!P1 FMUL R24, R24, 8388608 ;  /* 0x4b00000018189820 */ /* 0x000fca0000400000 */
[C---:B------:R-:W-:Y:S02]  /*c710*/  IADD3 R2, PT, PT, R24.reuse, -0x3f2aaaab, RZ ;  /* 0xc0d5555518027810 */ /* 0x040fe40007ffe0ff */
[----:B------:R-:W-:Y:S01]  /*c720*/  FSETP.NEU.AND P1, PT, R24, RZ, PT ;  /* 0x000000ff1800720b */ /* 0x000fe20003f2d000 */
[----:B-1----:R-:W-:Y:S01]  /*c730*/  IMAD.HI.U32 R4, R72, UR4, RZ ;  /* 0x0000000448047c27 */ /* 0x002fe2000f8e00ff */
[----:B------:R-:W-:Y:S01]  /*c740*/  LOP3.LUT R2, R2, 0xff800000, RZ, 0xc0, !PT ;  /* 0xff80000002027812 */ /* 0x000fe200078ec0ff */
[----:B------:R-:W1:Y:S01]  /*c750*/  LDCU UR4, c[0x0][0x380] ;  /* 0x00007000ff0477ac */ /* 0x000e620008000800 */
[----:B-----5:R-:W-:Y:S02]  /*c760*/  ISETP.NE.AND P0, PT, R7, 0x1, PT ;  /* 0x000000010700780c */ /* 0x020fe40003f05270 */
[----:B------:R-:W-:Y:S02]  /*c770*/  IADD3 R0, PT, PT, R24, -R2, RZ ;  /* 0x8000000218007210 */ /* 0x000fe40007ffe0ff */
[----:B------:R-:W-:Y:S01]  /*c780*/  SHF.R.U32.HI R4, RZ, UR5, R4 ;  /* 0x00000005ff047c19 */ /* 0x000fe20008011604 */
[----:B------:R-:W5:Y:S02]  /*c790*/  LDCU UR5, c[0x0][0x700] ;  /* 0x0000e000ff0577ac */ /* 0x000f640008000800 */
[----:B------:R-:W-:Y:S01]  /*c7a0*/  FADD R0, R0, -1 ;  /* 0xbf80000000007421 */ /* 0x000fe20000000000 */
[----:B------:R-:W-:-:S02]  /*c7b0*/  SEL R5, R72, R4, !P0 ;  /* 0x0000000448057207 */ /* 0x000fc40004000000 */
[----:B------:R-:W-:Y:S01]  /*c7c0*/  I2FP.F32.S32 R4, R2 ;  /* 0x0000000200047245 */ /* 0x000fe20000201400 */
[----:B------:R-:W-:Y:S01]  /*c7d0*/  FFMA R3, R0, -R3, 0.14084610342979431152 ;  /* 0x3e1039f600037423 */ /* 0x000fe20000000803 */
[----:B------:R-:W-:Y:S02]  /*c7e0*/  IADD3 R5, PT, PT, -R5, RZ, RZ ;  /* 0x000000ff05057210 */ /* 0x000fe40007ffe1ff */
[----:B------:R-:W-:Y:S01]  /*c7f0*/  ISETP.GT.U32.AND P0, PT, R24, 0x7f7fffff, PT ;  /* 0x7f7fffff1800780c */ /* 0x000fe20003f04070 */
[----:B------:R-:W-:Y:S01]  /*c800*/  FFMA R3, R0, R3, -0.12148627638816833496 ;  /* 0xbdf8cdcc00037423 */ /* 0x000fe20000000003 */
[----:B------:R-:W-:-:S03]  /*c810*/  FFMA R4, R4, 1.1920928955078125e-07, R6 ;  /* 0x3400000004047823 */ /* 0x000fc60000000006 */
[----:B------:R-:W-:-:S04]  /*c820*/  FFMA R3, R0, R3, 0.13980610668659210205 ;  /* 0x3e0f295500037423 */ /* 0x000fc80000000003 */
[----:B------:R-:W-:-:S04]  /*c830*/  FFMA R3, R0, R3, -0.16684235632419586182 ;  /* 0xbe2ad8b900037423 */ /* 0x000fc80000000003 */
[----:B------:R-:W-:-:S04]  /*c840*/  FFMA R3, R0, R3, 0.20012299716472625732 ;  /* 0x3e4ced0b00037423 */ /* 0x000fc80000000003 */
[----:B------:R-:W-:-:S04]  /*c850*/  FFMA R3, R0, R3, -0.24999669194221496582 ;  /* 0xbe7fff2200037423 */ /* 0x000fc80000000003 */
[----:B------:R-:W-:-:S04]  /*c860*/  FFMA R3, R0, R3, 0.33333182334899902344 ;  /* 0x3eaaaa7800037423 */ /* 0x000fc80000000003 */
[----:B------:R-:W-:-:S04]  /*c870*/  FFMA R3, R0, R3, -0.5 ;  /* 0xbf00000000037423 */ /* 0x000fc80000000003 */
[----:B------:R-:W-:Y:S01]  /*c880*/  FMUL R2, R0, R3 ;  /* 0x0000000300027220 */ /* 0x000fe20000400000 */
[----:B------:R-:W-:-:S03]  /*c890*/  MOV R3, 0x7f800000 ;  /* 0x7f80000000037802 */ /* 0x000fc60000000f00 */
[----:B------:R-:W-:Y:S01]  /*c8a0*/  FFMA R0, R0, R2, R0 ;  /* 0x0000000200007223 */ /* 0x000fe20000000000 */
[----:B------:R-:W-:-:S03]  /*c8b0*/  IMAD R2, R7, R5, R72 ;  /* 0x0000000507027224 */ /* 0x000fc600078e0248 */
[----:B------:R-:W-:Y:S01]  /*c8c0*/  FFMA R0, R4, 0.69314718246459960938, R0 ;  /* 0x3f31721804007823 */ /* 0x000fe20000000000 */
[----:B------:R-:W-:Y:S01]  /*c8d0*/  @P0 FFMA R0, R24, R3, +INF ;  /* 0x7f80000018000423 */ /* 0x000fe20000000003 */
[----:B------:R-:W-:-:S04]  /*c8e0*/  LEA R2, R2, R78, 0x8 ;  /* 0x0000004e02027211 */ /* 0x000fc800078e40ff */
[----:B------:R-:W-:Y:S02]  /*c8f0*/  IADD3 R5, PT, PT, R2, 0x80, RZ ;  /* 0x0000008002057810 */ /* 0x000fe40007ffe0ff */
[----:B------:R-:W-:Y:S02]  /*c900*/  FSEL R0, R0, -INF , P1 ;  /* 0xff80000000007808 */ /* 0x000fe40000800000 */
[----:B-1----:R-:W-:-:S03]  /*c910*/  ISETP.GE.AND P0, PT, R5, UR4, PT ;  /* 0x0000000405007c0c */ /* 0x002fc6000bf06270 */
[----:B-----5:R-:W-:-:S10]  /*c920*/  FFMA R25, R25, UR5, R0 ;  /* 0x0000000519197c23 */ /* 0x020fd40008000000 */
[----:B------:R-:W-:Y:S05]  /*c930*/  @P0 BRA `(.L_x_231) ;  /* 0x00000000008c0947 */ /* 0x000fea0003800000 */
[----:B------:R-:W1:Y:S01]  /*c940*/  LDC R7, c[0x0][0x38c] ;  /* 0x0000e300ff077b82 */ /* 0x000e620000000800 */
[----:B------:R-:W-:Y:S01]  /*c950*/  IABS R4, R74 ;  /* 0x0000004a00047213 */ /* 0x000fe20000000000 */
[----:B------:R-:W5:Y:S01]  /*c960*/  LDCU UR6, c[0x0][0x890] ;  /* 0x00011200ff0677ac */ /* 0x000f620008000800 */
[----:B------:R-:W2:Y:S05]  /*c970*/  LDCU.64 UR4, c[0x0][0x888] ;  /* 0x00011100ff0477ac */ /* 0x000eaa0008000a00 */
[----:B------:R-:W3:Y:S01]  /*c980*/  LDC.64 R8, c[0x0][0x880] ;  /* 0x00022000ff087b82 */ /* 0x000ee20000000a00 */
[----:B-1----:R-:W-:-:S04]  /*c990*/  IABS R6, R7 ;  /* 0x0000000700067213 */ /* 0x002fc80000000000 */
[----:B------:R-:W1:Y:S08]  /*c9a0*/  I2F.RP R2, R6 ;  /* 0x0000000600027306 */ /* 0x000e700000209400 */
[----:B-1----:R-:W1:Y:S02]  /*c9b0*/  MUFU.RCP R2, R2 ;  /* 0x0000000200027308 */ /* 0x002e640000001000 */
[----:B-1----:R-:W-:-:S06]  /*c9c0*/  IADD3 R2, PT, PT, R2, 0xffffffe, RZ ;  /* 0x0ffffffe02027810 */ /* 0x002fcc0007ffe0ff */
[----:B------:R1:W4:Y:S02]  /*c9d0*/  F2I.FTZ.U32.TRUNC.NTZ R3, R2 ;  /* 0x0000000200037305 */ /* 0x000324000021f000 */
[----:B-1----:R-:W-:Y:S02]  /*c9e0*/  HFMA2 R2, -RZ, RZ, 0, 0 ;  /* 0x00000000ff027431 */ /* 0x002fe400000001ff */
[----:B----4-:R-:W-:-:S04]  /*c9f0*/  IMAD.MOV R0, RZ, RZ, -R3 ;  /* 0x000000ffff007224 */ /* 0x010fc800078e0a03 */
        /* <DEDUP_REMOVED lines=13> */
[----:B-----5:R-:W-:-:S06]  /*cad0*/  IMAD R2, R77, UR6, R5 ;  /* 0x000000064d027c24 */ /* 0x020fcc000f8e0205 */
[----:B------:R-:W-:-:S06]  /*cae0*/  @P2 VIADD R0, R0, 0x1 ;  /* 0x0000000100002836 */ /* 0x000fcc0000000000 */
[----:B------:R-:W-:Y:S02]  /*caf0*/  @!P1 IADD3 R0, PT, PT, -R0, RZ, RZ ;  /* 0x000000ff00009210 */ /* 0x000fe40007ffe1ff */
[----:B------:R-:W-:-:S04]  /*cb00*/  @!P0 LOP3.LUT R0, RZ, R7, RZ, 0x33, !PT ;  /* 0x00000007ff008212 */ /* 0x000fc800078e33ff */
[C---:B------:R-:W-:Y:S01]  /*cb10*/  IADD3 R3, PT, PT, -R0.reuse, RZ, RZ ;  /* 0x000000ff00037210 */ /* 0x040fe20007ffe1ff */
[----:B--2---:R-:W-:-:S04]  /*cb20*/  IMAD R0, R0, UR5, R2 ;  /* 0x0000000500007c24 */ /* 0x004fc8000f8e0202 */
[----:B------:R-:W-:-:S04]  /*cb30*/  IMAD R2, R7, R3, R74 ;  /* 0x0000000307027224 */ /* 0x000fc800078e024a */
[----:B------:R-:W-:-:S04]  /*cb40*/  IMAD R2, R2, UR4, R0 ;  /* 0x0000000402027c24 */ /* 0x000fc8000f8e0200 */
[----:B---3--:R-:W-:-:S05]  /*cb50*/  IMAD.WIDE R2, R2, 0x4, R8 ;  /* 0x0000000402027825 */ /* 0x008fca00078e0208 */
[----:B------:R1:W-:Y:S02]  /*cb60*/  STG.E desc[UR44][R2.64], R25 ;  /* 0x0000001902007986 */ /* 0x0003e4000c10192c */
.L_x_231:
[----:B------:R-:W-:Y:S05]  /*cb70*/  BSYNC.RECONVERGENT B0 ;  /* 0x0000000000007941 */ /* 0x000fea0003800200 */
.L_x_230:
[----:B------:R-:W-:Y:S01]  /*cb80*/  UISETP.NE.AND UP0, UPT, UR41, URZ, UPT ;  /* 0x000000ff2900728c */ /* 0x000fe2000bf05270 */
[----:B------:R-:W-:-:S08]  /*cb90*/  NOP ;  /* 0x0000000000007918 */ /* 0x000fd00000000000 */
[----:B------:R-:W-:Y:S05]  /*cba0*/  BRA.U UP0, `(.L_x_232) ;  /* 0x0000000100087547 */ /* 0x000fea000b800000 */
[----:B------:R-:W-:Y:S05]  /*cbb0*/  BPT.TRAP 0x1 ;  /* 0x000000040000795c */ /* 0x000fea0000300000 */
[----:B------:R-:W-:Y:S05]  /*cbc0*/  BPT.TRAP 0x1 ;  /* 0x000000040000795c */ /* 0x000fea0000300000 */
.L_x_232:
[----:B------:R-:W-:Y:S01]  /*cbd0*/  IADD3 R0, PT, PT, R60, 0x1c0a8, RZ ;  /* 0x0001c0a83c007810 */ /* 0x000fe20007ffe0ff */
[----:B------:R-:W-:-:S03]  /*cbe0*/  UISETP.NE.AND UP0, UPT, UR41, URZ, UPT ;  /* 0x000000ff2900728c */ /* 0x000fc6000bf05270 */
[----:B------:R-:W-:-:S04]  /*cbf0*/  PRMT R62, R62, 0x654, R0 ;  /* 0x000006543e3e7816 */ /* 0x000fc80000000000 */
[----:B--2---:R2:W-:Y:S02]  /*cc00*/  SYNCS.ARRIVE.TRANS64.RED.A1T0 RZ, [R62+URZ], RZ ;  /* 0x000000ff3eff79a7 */ /* 0x0045e400081004ff */
[----:B------:R-:W-:Y:S05]  /*cc10*/  BRA.U UP0, `(.L_x_233) ;  /* 0x0000000100047547 */ /* 0x000fea000b800000 */
[----:B------:R-:W-:Y:S05]  /*cc20*/  BPT.TRAP 0x1 ;  /* 0x000000040000795c */ /* 0x000fea0000300000 */
.L_x_233:
[----:B------:R1:W-:Y:S01]  /*cc30*/  SYNCS.ARRIVE.TRANS64.A1T0 RZ, [R60+URZ+0x1c0b8], RZ ;  /* 0x01c0b8ff3cff79a7 */ /* 0x0003e200081000ff */
[----:B------:R-:W-:Y:S01]  /*cc40*/  LOP3.LUT R75, R75, 0x1, RZ, 0x3c, !PT ;  /* 0x000000014b4b7812 */ /* 0x000fe200078e3cff */
[----:B------:R-:W-:Y:S01]  /*cc50*/  ULOP3.LUT UR43, UR43, 0x1, URZ, 0x3c, !UPT ;  /* 0x000000012b2b7892 */ /* 0x000fe2000f8e3cff */
[----:B------:R-:W-:-:S11]  /*cc60*/  IADD3 R56, PT, PT, R61, 0x2, RZ ;  /* 0x000000023d387810 */ /* 0x000fd60007ffe0ff */
.L_x_92:
[----:B------:R-:W-:Y:S05]  /*cc70*/  BSYNC B7 ;  /* 0x0000000000077941 */ /* 0x000fea0003800000 */
.L_x_91:
[----:B------:R-:W5:Y:S01]  /*cc80*/  LDCU UR4, c[0x0][0x900] ;  /* 0x00012000ff0477ac */ /* 0x000f620008000800 */
[----:B------:R-:W-:-:S04]  /*cc90*/  IADD3 R72, PT, PT, R72, UR36, RZ ;  /* 0x0000002448487c10 */ /* 0x000fc8000fffe0ff */
[----:B-----5:R-:W-:-:S13]  /*cca0*/  ISETP.GE.AND P0, PT, R72, UR4, PT ;  /* 0x0000000448007c0c */ /* 0x020fda000bf06270 */
[----:B------:R-:W-:Y:S05]  /*ccb0*/  @!P0 BRA `(.L_x_234) ;  /* 0xffffff7800a08947 */ /* 0x000fea000383ffff */
[----:B------:R-:W-:Y:S05]  /*ccc0*/  BSYNC B8 ;  /* 0x0000000000087941 */ /* 0x000fea0003800000 */
.L_x_90:
[----:B------:R-:W-:Y:S05]  /*ccd0*/  EXIT ;  /* 0x000000000000794d */ /* 0x000fea0003800000 */
.L_x_27:
[----:B------:R-:W-:-:S08]  /*cce0*/  NOP ;  /* 0x0000000000007918 */ /* 0x000fd00000000000 */
[----:B------:R-:W1:Y:S02]  /*ccf0*/  USETMAXREG.TRY_ALLOC.CTAPOOL UP0, 0xc0 ;  /* 0x000000c0000079c8 */ /* 0x000e640008000600 */
[----:B-1----:R-:W-:Y:S05]  /*cd00*/  BRA.U !UP0, `(.L_x_27) ;  /* 0xfffffffd08f47547 */ /* 0x002fea000b83ffff */
[----:B------:R-:W1:Y:S08]  /*cd10*/  LDC R0, c[0x0][0x900] ;  /* 0x00024000ff007b82 */ /* 0x000e700000000800 */
[----:B------:R-:W2:Y:S01]  /*cd20*/  S2UR UR39, SR_CgaCtaId ;  /* 0x00000000002779c3 */ /* 0x000ea20000008800 */
[----:B-1----:R-:W-:-:S13]  /*cd30*/  ISETP.LE.AND P0, PT, R0, UR36, PT ;  /* 0x0000002400007c0c */ /* 0x002fda000bf03270 */
[----:B--2---:R-:W-:Y:S05]  /*cd40*/  @P0 EXIT ;  /* 0x000000000000094d */ /* 0x004fea0003800000 */
[----:B------:R-:W-:Y:S02]  /*cd50*/  UISETP.NE.AND UP0, UPT, UR51, URZ, UPT ;  /* 0x000000ff3300728c */ /* 0x000fe4000bf05270 */
[----:B------:R-:W-:Y:S01]  /*cd60*/  USEL UR42, URZ, 0x8, !UP4 ;  /* 0x00000008ff2a7887 */ /* 0x000fe2000e000000 */
[----:B------:R-:W-:Y:S01]  /*cd70*/  UMOV UR41, 0x400 ;  /* 0x0000040000297882 */ /* 0x000fe20000000000 */
[----:B------:R-:W-:Y:S02]  /*cd80*/  USEL UR44, UR7, UR4, UP0 ;  /* 0x00000004072c7287 */ /* 0x000fe40008000000 */
[----:B------:R-:W-:Y:S02]  /*cd90*/  ULEA UR41, UR39, UR41, 0x18 ;  /* 0x0000002927297291 */ /* 0x000fe4000f8ec0ff */
[----:B------:R-:W-:Y:S02]  /*cda0*/  ULOP3.LUT UR8, UR42, 0x8, URZ, 0x3c, !UPT ;  /* 0x000000082a087892 */ /* 0x000fe4000f8e3cff */
[----:B------:R-:W-:-:S02]  /*cdb0*/  UIADD3 UR42, UPT, UPT, UR42, 0x1c0d0, UR41 ;  /* 0x0001c0d02a2a7890 */ /* 0x000fc4000fffe029 */
[----:B------:R-:W-:Y:S02]  /*cdc0*/  USEL UR43, UR6, UR5, UP0 ;  /* 0x00000005062b7287 */ /* 0x000fe40008000000 */
[----:B------:R-:W-:Y:S02]  /*cdd0*/  USEL UR50, URZ, 0x1, UP4 ;  /* 0x00000001ff327887 */ /* 0x000fe4000a000000 */
[----:B------:R-:W-:Y:S02]  /*cde0*/  ULOP3.LUT UR44, UR44, 0x1, URZ, 0xc0, !UPT ;  /* 0x000000012c2c7892 */ /* 0x000fe4000f8ec0ff */
[----:B------:R-:W-:Y:S01]  /*cdf0*/  UIADD3 UR41, UPT, UPT, UR8, 0x1c0d0, UR41 ;  /* 0x0001c0d008297890 */ /* 0x000fe2000fffe029 */
[----:B------:R-:W-:Y:S01]  /*ce00*/  UMOV UR49, URZ ;  /* 0x000000ff00317c82 */ /* 0x000fe20008000000 */
[----:B------:R-:W-:Y:S01]  /*ce10*/  UMOV UR48, 0x1 ;  /* 0x0000000100307882 */ /* 0x000fe20000000000 */
[----:B------:R-:W-:Y:S01]  /*ce20*/  UMOV UR47, 0x1 ;  /* 0x00000001002f7882 */ /* 0x000fe20000000000 */
[----:B------:R-:W-:-:S08]  /*ce30*/  UMOV UR46, URZ ;  /* 0x000000ff002e7c82 */ /* 0x000fd00008000000 */
.L_x_264:
[----:B-1----:R-:W1:Y:S01]  /*ce40*/  LDCU.64 UR6, c[0x0][0x908] ;  /* 0x00012100ff0677ac */ /* 0x002e620008000a00 */
[----:B--2---:R-:W2:Y:S01]  /*ce50*/  LDCU UR8, c[0x0][0x904] ;  /* 0x00012080ff0877ac */ /* 0x004ea20008000800 */
[----:B------:R-:W3:Y:S01]  /*ce60*/  LDCU.64 UR4, c[0x0][0x380] ;  /* 0x00007000ff0477ac */ /* 0x000ee20008000a00 */
[----:B-1----:R-:W-:Y:S02]  /*ce70*/  UIMAD.WIDE.U32 UR10, UR36, UR6, URZ ;  /* 0x00000006240a72a5 */ /* 0x002fe4000f8e00ff */
[----:B--2---:R-:W-:Y:S02]  /*ce80*/  UISETP.NE.AND UP0, UPT, UR8, 0x1, UPT ;  /* 0x000000010800788c */ /* 0x004fe4000bf05270 */
[----:B------:R-:W-:-:S04]  /*ce90*/  USHF.R.U32.HI UR6, URZ, UR7, UR11 ;  /* 0x00000007ff067299 */ /* 0x000fc8000801160b */
[----:B------:R-:W-:Y:S02]  /*cea0*/  USEL UR6, UR36, UR6, !UP0 ;  /* 0x0000000624067287 */ /* 0x000fe4000c000000 */
[----:B---3--:R-:W-:Y:S02]  /*ceb0*/  UISETP.NE.AND UP0, UPT, UR5, URZ, UPT ;  /* 0x000000ff0500728c */ /* 0x008fe4000bf05270 */
[----:B------:R-:W-:-:S04]  /*cec0*/  UIADD3 UR6, UPT, UPT, -UR6, URZ, URZ ;  /* 0x000000ff06067290 */ /* 0x000fc8000fffe1ff */
[----:B------:R-:W-:-:S04]  /*ced0*/  UIMAD UR6, UR8, UR6, UR36 ;  /* 0x00000006080672a4 */ /* 0x000fc8000f8e0224 */
[----:B------:R-:W-:-:S04]  /*cee0*/  USHF.L.U32 UR6, UR6, 0x8, URZ ;  /* 0x0000000806067899 */ /* 0x000fc800080006ff */
[----:B------:R-:W-:-:S09]  /*cef0*/  UISETP.GE.OR UP0, UPT, UR6, UR4, !UP0 ;  /* 0x000000040600728c */ /* 0x000fd2000c706670 */
[----:B------:R-:W-:Y:S05]  /*cf00*/  BRA.U UP0, `(.L_x_235) ;  /* 0x0000004900807547 */ /* 0x000fea000b800000 */
[----:B------:R-:W-:-:S09]  /*cf10*/  UISETP.NE.AND UP0, UPT, UR44, URZ, UPT ;  /* 0x000000ff2c00728c */ /* 0x000fd2000bf05270 */
[----:B------:R-:W-:Y:S05]  /*cf20*/  BRA.U UP0, `(.L_x_236) ;  /* 0x0000000100047547 */ /* 0x000fea000b800000 */
[----:B------:R-:W-:Y:S05]  /*cf30*/  BPT.TRAP 0x1 ;  /* 0x000000040000795c */ /* 0x000fea0000300000 */
.L_x_236:
[----:B------:R-:W1:Y:S01]  /*cf40*/  S2UR UR4, SR_CgaCtaId ;  /* 0x00000000000479c3 */ /* 0x000e620000008800 */
[----:B------:R-:W-:Y:S01]  /*cf50*/  UISETP.NE.AND UP0, UPT, UR51, URZ, UPT ;  /* 0x000000ff3300728c */ /* 0x000fe2000bf05270 */
[----:B------:R-:W-:Y:S02]  /*cf60*/  UMOV UR6, 0x400 ;  /* 0x0000040000067882 */ /* 0x000fe40000000000 */
[----:B-1----:R-:W-:Y:S02]  /*cf70*/  ULEA UR4, UR4, UR6, 0x18 ;  /* 0x0000000604047291 */ /* 0x002fe4000f8ec0ff */
[----:B------:R-:W-:Y:S02]  /*cf80*/  USEL UR6, UR47, UR48, UP0 ;  /* 0x000000302f067287 */ /* 0x000fe40008000000 */
[----:B------:R-:W-:-:S04]  /*cf90*/  UIADD3 UR7, UPT, UPT, UR4, 0x1c088, URZ ;  /* 0x0001c08804077890 */ /* 0x000fc8000fffe0ff */
[----:B------:R-:W-:Y:S01]  /*cfa0*/  @UP0 UIADD3 UR7, UPT, UPT, UR4, 0x1c078, URZ ;  /* 0x0001c07804070890 */ /* 0x000fe2000fffe0ff */
[----:B------:R-:W-:-:S04]  /*cfb0*/  MOV R0, UR6 ;  /* 0x0000000600007c02 */ /* 0x000fc80008000f00 */
[----:B------:R-:W-:-:S04]  /*cfc0*/  SHF.L.U32 R0, R0, 0x1f, RZ ;  /* 0x0000001f00007819 */ /* 0x000fc800000006ff */
[----:B------:R-:W1:Y:S02]  /*cfd0*/  SYNCS.PHASECHK.TRANS64.TRYWAIT P0, [UR7], R0 ;  /* 0x00000000ff0075a7 */ /* 0x000e640008001107 */
[----:B-1----:R-:W-:Y:S05]  /*cfe0*/  @!P0 BRA `(.L_x_237) ;  /* 0x0000008800548947 */ /* 0x002fea0003800000 */
.L_x_421:
[----:B------:R-:W-:-:S09]  /*cff0*/  UISETP.GE.AND UP0, UPT, UR5, 0x1, UPT ;  /* 0x000000010500788c */ /* 0x000fd2000bf06270 */
[----:B------:R-:W-:Y:S05]  /*d000*/  BRA.U !UP0, `(.L_x_238) ;  /* 0x0000004508b07547 */ /* 0x000fea000b800000 */
[----:B------:R-:W-:Y:S01]  /*d010*/  UIADD3 UR5, UPT, UPT, UR5, 0x7f, URZ ;  /* 0x0000007f05057890 */ /* 0x000fe2000fffe0ff */
[----:B------:R-:W-:Y:S01]  /*d020*/  HFMA2 R178, -RZ, RZ, 0, 0 ;  /* 0x00000000ffb27431 */ /* 0x000fe200000001ff */
[----:B------:R-:W-:Y:S01]  /*d030*/  MOV R156, 0xff800000 ;  /* 0xff800000009c7802 */ /* 0x000fe20000000f00 */
[----:B------:R-:W2:Y:S01]  /*d040*/  LDCU UR37, c[0x0][0x704] ;  /* 0x0000e080ff2577ac */ /* 0x000ea20008000800 */
[----:B------:R-:W-:-:S04]  /*d050*/  USHF.R.S32.HI UR4, URZ, 0x1f, UR5 ;  /* 0x0000001fff047899 */ /* 0x000fc80008011405 */
[----:B------:R-:W-:-:S04]  /*d060*/  ULEA.HI UR4, UR4, UR5, URZ, 0x7 ;  /* 0x0000000504047291 */ /* 0x000fc8000f8f38ff */
[----:B------:R-:W-:-:S12]  /*d070*/  ULEA.HI.SX32 UR45, UR4, 0xffffffff, 0x19 ;  /* 0xffffffff042d7891 */ /* 0x000fd8000f8fcaff */
.L_x_259:
[----:B-1----:R-:W1:Y:S01]  /*d080*/  S2R R3, SR_TID.X ;  /* 0x0000000000037919 */ /* 0x002e620000002100 */
[----:B------:R-:W-:Y:S01]  /*d090*/  UISETP.NE.AND UP0, UPT, UR51, URZ, UPT ;  /* 0x000000ff3300728c */ /* 0x000fe2000bf05270 */
[----:B------:R-:W-:-:S03]  /*d0a0*/  UMOV UR4, 0x20 ;  /* 0x0000002000047882 */ /* 0x000fc60000000000 */
[----:B------:R-:W-:Y:S01]  /*d0b0*/  USEL UR4, UR4, 0xa0, UP0 ;  /* 0x000000a004047887 */ /* 0x000fe20008000000 */
[----:B-1----:R-:W-:-:S05]  /*d0c0*/  IMAD.U32 R2, R3, 0x10000, RZ ;  /* 0x0001000003027824 */ /* 0x002fca00078e00ff */
[----:B------:R-:W-:-:S05]  /*d0d0*/  LOP3.LUT R2, R2, 0x600000, RZ, 0xc0, !PT ;  /* 0x0060000002027812 */ /* 0x000fca00078ec0ff */
[----:B------:R-:W-:Y:S01]  /*d0e0*/  VIADD R0, R2, UR4 ;  /* 0x0000000402007c36 */ /* 0x000fe20008000000 */
[----:B------:R-:W-:Y:S02]  /*d0f0*/  USEL UR4, UR46, UR49, UP0 ;  /* 0x000000312e047287 */ /* 0x000fe40008000000 */
[----:B------:R-:W-:-:S03]  /*d100*/  UISETP.GT.U32.AND UP0, UPT, UR43, 0x1, UPT ;  /* 0x000000012b00788c */ /* 0x000fc6000bf04070 */
[----:B------:R-:W1:Y:S02]  /*d110*/  SHFL.IDX PT, R0, R0, RZ, 0x1f ;  /* 0x00001fff00007589 */ /* 0x000e6400000e0000 */
[----:B-1----:R-:W-:-:S04]  /*d120*/  R2UR UR40, R0 ;  /* 0x00000000002872ca */ /* 0x002fc800000e0000 */
[----:B--2---:R-:W-:Y:S11]  /*d130*/  BRA.U UP0, `(.L_x_239) ;  /* 0x0000000100047547 */ /* 0x004ff6000b800000 */
[----:B--2---:R-:W-:Y:S05]  /*d140*/  BPT.TRAP 0x1 ;  /* 0x000000040000795c */ /* 0x004fea0000300000 */
.L_x_239:
[----:B------:R-:W1:Y:S01]  /*d150*/  S2UR UR38, SR_CgaCtaId ;  /* 0x00000000002679c3 */ /* 0x000e620000008800 */
[----:B------:R-:W-:Y:S01]  /*d160*/  UISETP.NE.AND UP0, UPT, UR51, URZ, UPT ;  /* 0x000000ff3300728c */ /* 0x000fe2000bf05270 */
[----:B------:R-:W-:Y:S01]  /*d170*/  IMAD.U32 R0, RZ, RZ, UR4 ;  /* 0x00000004ff007e24 */ /* 0x000fe2000f8e00ff */
[----:B------:R-:W-:Y:S01]  /*d180*/  UMOV UR5, 0x400 ;  /* 0x0000040000057882 */ /* 0x000fe20000000000 */
[----:B------:R-:W-:Y:S01]  /*d190*/  SHF.R.U32.HI R56, RZ, 0x5, R3 ;  /* 0x00000005ff387819 */ /* 0x000fe20000011603 */
[----:B------:R-:W-:Y:S01]  /*d1a0*/  USEL UR4, URZ, 0x80, UP0 ;  /* 0x00000080ff047887 */ /* 0x000fe20008000000 */
[----:B------:R-:W-:Y:S02]  /*d1b0*/  SHF.R.U32.HI R17, RZ, 0x15, R2 ;  /* 0x00000015ff117819 */ /* 0x000fe40000011602 */
[----:B------:R-:W-:Y:S02]  /*d1c0*/  SHF.L.U32 R0, R0, 0x1f, RZ ;  /* 0x0000001f00007819 */ /* 0x000fe400000006ff */
[----:B------:R-:W-:-:S02]  /*d1d0*/  LOP3.LUT R18, R56, 0x3, RZ, 0xc0, !PT ;  /* 0x0000000338127812 */ /* 0x000fc400078ec0ff */
[----:B------:R-:W-:Y:S02]  /*d1e0*/  LOP3.LUT R16, R2, UR4, RZ, 0xfc, !PT ;  /* 0x0000000402107c12 */ /* 0x000fe4000f8efcff */
[----:B------:R-:W-:Y:S01]  /*d1f0*/  ISETP.NE.AND P0, PT, R18, R17, PT ;  /* 0x000000111200720c */ /* 0x000fe20003f05270 */
[----:B-1----:R-:W-:-:S04]  /*d200*/  ULEA UR38, UR38, UR5, 0x18 ;  /* 0x0000000526267291 */ /* 0x002fc8000f8ec0ff */
[----:B------:R-:W-:Y:S02]  /*d210*/  UIADD3 UR5, UPT, UPT, UR38, 0x1c060, URZ ;  /* 0x0001c06026057890 */ /* 0x000fe4000fffe0ff */
[----:B------:R-:W-:-:S09]  /*d220*/  @UP0 UIADD3 UR5, UPT, UPT, UR38, 0x1c050, URZ ;  /* 0x0001c05026050890 */ /* 0x000fd2000fffe0ff */
[----:B------:R-:W1:Y:S02]  /*d230*/  SYNCS.PHASECHK.TRANS64.TRYWAIT P1, [UR5], R0 ;  /* 0x00000000ff0075a7 */ /* 0x000e640008021105 */
[----:B-1----:R-:W-:Y:S05]  /*d240*/  @!P1 BRA `(.L_x_240) ;  /* 0x0000008400d49947 */ /* 0x002fea0003800000 */
.L_x_423:
[----:B------:R-:W-:Y:S05]  /*d250*/  @!P0 BRA `(.L_x_241) ;  /* 0x0000000000408947 */ /* 0x000fea0003800000 */
[----:B-1----:R-:W-:Y:S01]  /*d260*/  MOV R0, 0x8 ;  /* 0x0000000800007802 */ /* 0x002fe20000000f00 */
[----:B------:R-:W1:Y:S01]  /*d270*/  LDCU.64 UR6, c[0x4][0xb0] ;  /* 0x01001600ff0677ac */ /* 0x000e620008000a00 */
[----:B------:R-:W-:Y:S02]  /*d280*/  HFMA2 R12, -RZ, RZ, 0, 5.9604644775390625e-08 ;  /* 0x00000001ff0c7431 */ /* 0x000fe400000001ff */
[----:B------:R-:W-:Y:S01]  /*d290*/  IMAD.MOV.U32 R8, RZ, RZ, 0x192 ;  /* 0x00000192ff087424 */ /* 0x000fe200078e00ff */
[----:B------:R3:W4:Y:S01]  /*d2a0*/  LDC.64 R2, c[0x4][R0] ;  /* 0x0100000000027b82 */ /* 0x0007220000000a00 */
[----:B------:R-:W5:Y:S01]  /*d2b0*/  LDCU.64 UR4, c[0x4][0xb8] ;  /* 0x01001700ff0477ac */ /* 0x000f620008000a00 */
[----:B------:R-:W-:Y:S01]  /*d2c0*/  IMAD.MOV.U32 R13, RZ, RZ, RZ ;  /* 0x000000ffff0d7224 */ /* 0x000fe200078e00ff */
[----:B------:R-:W2:Y:S01]  /*d2d0*/  LDCU.64 UR8, c[0x4][0x10] ;  /* 0x01000200ff0877ac */ /* 0x000ea20008000a00 */
[----:B-1----:R-:W-:Y:S01]  /*d2e0*/  IMAD.U32 R4, RZ, RZ, UR6 ;  /* 0x00000006ff047e24 */ /* 0x002fe2000f8e00ff */
[----:B------:R-:W-:Y:S01]  /*d2f0*/  MOV R5, UR7 ;  /* 0x0000000700057c02 */ /* 0x000fe20008000f00 */
[----:B-----5:R-:W-:Y:S01]  /*d300*/  IMAD.U32 R6, RZ, RZ, UR4 ;  /* 0x00000004ff067e24 */ /* 0x020fe2000f8e00ff */
[----:B------:R-:W-:Y:S01]  /*d310*/  MOV R7, UR5 ;  /* 0x0000000500077c02 */ /* 0x000fe20008000f00 */
[----:B--2---:R-:W-:Y:S01]  /*d320*/  IMAD.U32 R10, RZ, RZ, UR8 ;  /* 0x00000008ff0a7e24 */ /* 0x004fe2000f8e00ff */
[----:B------:R-:W-:-:S02]  /*d330*/  MOV R11, UR9 ;  /* 0x00000009000b7c02 */ /* 0x000fc40008000f00 */
[----:B------:R-:W-:-:S07]  /*d340*/  LEPC R20, `(.L_x_241) ;  /* 0x000000001014794e */ /* 0x000fce0000000000 */
[----:B---34-:R-:W-:Y:S05]  /*d350*/  CALL.ABS.NOINC R2 ;  /* 0x0000000002007343 */ /* 0x018fea0003c00000 */
.L_x_241:
[C---:B-1----:R-:W-:Y:S01]  /*d360*/  VIADD R0, R16.reuse, 0x20 ;  /* 0x0000002010007836 */ /* 0x042fe20000000000 */
[----:B------:R-:W-:Y:S05]  /*d370*/  WARPSYNC.ALL ;  /* 0x0000000000007948 */ /* 0x000fea0003800000 */
[----:B------:R-:W-:Y:S02]  /*d380*/  SHF.R.U32.HI R0, RZ, 0x15, R0 ;  /* 0x00000015ff007819 */ /* 0x000fe40000011600 */
[----:B------:R-:W-:Y:S02]  /*d390*/  R2UR UR4, R16 ;  /* 0x00000000100472ca */ /* 0x000fe400000e0000 */
[----:B------:R-:W-:-:S11]  /*d3a0*/  ISETP.NE.AND P0, PT, R18, R0, PT ;  /* 0x000000001200720c */ /* 0x000fd60003f05270 */
[----:B------:R-:W1:Y:S02]  /*d3b0*/  LDTM.x32 R124, tmem[UR4] ;  /* 0x00000004007c79ee */ /* 0x000e6400082c0000 */
[----:B-1----:R-:W-:Y:S05]  /*d3c0*/  @!P0 BRA `(.L_x_242) ;  /* 0x0000000000408947 */ /* 0x002fea0003800000 */
[----:B------:R-:W-:Y:S01]  /*d3d0*/  MOV R2, 0x8 ;  /* 0x0000000800027802 */ /* 0x000fe20000000f00 */
[----:B------:R-:W1:Y:S01]  /*d3e0*/  LDCU.64 UR8, c[0x4][0xb0] ;  /* 0x01001600ff0877ac */ /* 0x000e620008000a00 */
[----:B------:R-:W-:Y:S02]  /*d3f0*/  HFMA2 R12, -RZ, RZ, 0, 5.9604644775390625e-08 ;  /* 0x00000001ff0c7431 */ /* 0x000fe400000001ff */
[----:B------:R-:W-:Y:S01]  /*d400*/  IMAD.MOV.U32 R8, RZ, RZ, 0x192 ;  /* 0x00000192ff087424 */ /* 0x000fe200078e00ff */
[----:B------:R-:W3:Y:S01]  /*d410*/  LDCU.64 UR6, c[0x4][0xb8] ;  /* 0x01001700ff0677ac */ /* 0x000ee20008000a00 */
[----:B------:R-:W4:Y:S01]  /*d420*/  LDC.64 R2, c[0x4][R2] ;  /* 0x0100000002027b82 */ /* 0x000f220000000a00 */
[----:B------:R-:W-:Y:S01]  /*d430*/  IMAD.MOV.U32 R13, RZ, RZ, RZ ;  /* 0x000000ffff0d7224 */ /* 0x000fe200078e00ff */
[----:B------:R-:W5:Y:S01]  /*d440*/  LDCU.64 UR4, c[0x4][0x10] ;  /* 0x01000200ff0477ac */ /* 0x000f620008000a00 */
[----:B-1----:R-:W-:Y:S01]  /*d450*/  IMAD.U32 R4, RZ, RZ, UR8 ;  /* 0x00000008ff047e24 */ /* 0x002fe2000f8e00ff */
[----:B------:R-:W-:Y:S01]  /*d460*/  MOV R5, UR9 ;  /* 0x0000000900057c02 */ /* 0x000fe20008000f00 */
[----:B---3--:R-:W-:Y:S01]  /*d470*/  IMAD.U32 R6, RZ, RZ, UR6 ;  /* 0x00000006ff067e24 */ /* 0x008fe2000f8e00ff */
[----:B------:R-:W-:Y:S01]  /*d480*/  MOV R7, UR7 ;  /* 0x0000000700077c02 */ /* 0x000fe20008000f00 */
[----:B-----5:R-:W-:Y:S01]  /*d490*/  IMAD.U32 R10, RZ, RZ, UR4 ;  /* 0x00000004ff0a7e24 */ /* 0x020fe2000f8e00ff */
[----:B------:R-:W-:-:S02]  /*d4a0*/  MOV R11, UR5 ;  /* 0x00000005000b7c02 */ /* 0x000fc40008000f00 */
[----:B------:R-:W-:-:S07]  /*d4b0*/  LEPC R20, `(.L_x_242) ;  /* 0x000000001014794e */ /* 0x000fce0000000000 */
[----:B--2-4-:R-:W-:Y:S05]  /*d4c0*/  CALL.ABS.NOINC R2 ;  /* 0x0000000002007343 */ /* 0x014fea0003c00000 */
.L_x_242:
[C---:B------:R-:W-:Y:S01]  /*d4d0*/  VIADD R0, R16.reuse, 0x40 ;  /* 0x0000004010007836 */ /* 0x040fe20000000000 */
[----:B------:R-:W-:Y:S05]  /*d4e0*/  WARPSYNC.ALL ;  /* 0x0000000000007948 */ /* 0x000fea0003800000 */
[----:B------:R-:W-:Y:S02]  /*d4f0*/  SHF.R.U32.HI R0, RZ, 0x15, R0 ;  /* 0x00000015ff007819 */ /* 0x000fe40000011600 */
[----:B------:R-:W-:Y:S02]  /*d500*/  R2UR UR4, R16 ;  /* 0x00000000100472ca */ /* 0x000fe400000e0000 */
[----:B------:R-:W-:-:S11]  /*d510*/  ISETP.NE.AND P0, PT, R18, R0, PT ;  /* 0x000000001200720c */ /* 0x000fd60003f05270 */
[----:B------:R-:W1:Y:S02]  /*d520*/  LDTM.x32 R92, tmem[UR4+0x20] ;  /* 0x00002004005c79ee */ /* 0x000e6400082c0000 */
        /* <DEDUP_REMOVED lines=17> */
.L_x_243:
        /* <DEDUP_REMOVED lines=23> */
.L_x_244:
[C---:B------:R-:W-:Y:S01]  /*d7b0*/  FMNMX3 R2, R156.reuse, R124, R128, !PT ;  /* 0x0000007c9c027276 */ /* 0x040fe20007800080 */
[----:B------:R-:W-:Y:S05]  /*d7c0*/  WARPSYNC.ALL ;  /* 0x0000000000007948 */ /* 0x000fea0003800000 */
[C---:B------:R-:W-:Y:S02]  /*d7d0*/  FMNMX3 R0, R156.reuse, R125, R129, !PT ;  /* 0x0000007d9c007276 */ /* 0x040fe40007800081 */
[C---:B------:R-:W-:Y:S02]  /*d7e0*/  FMNMX3 R4, R156.reuse, R126, R130, !PT ;  /* 0x0000007e9c047276 */ /* 0x040fe40007800082 */
[----:B------:R-:W-:-:S02]  /*d7f0*/  FMNMX3 R6, R156, R127, R131, !PT ;  /* 0x0000007f9c067276 */ /* 0x000fc40007800083 */
[----:B------:R-:W-:Y:S02]  /*d800*/  FMNMX3 R5, R2, R132, R136, !PT ;  /* 0x0000008402057276 */ /* 0x000fe40007800088 */
[----:B------:R-:W-:Y:S02]  /*d810*/  FMNMX3 R3, R0, R133, R137, !PT ;  /* 0x0000008500037276 */ /* 0x000fe40007800089 */
[----:B------:R-:W-:Y:S02]  /*d820*/  FMNMX3 R2, R4, R134, R138, !PT ;  /* 0x0000008604027276 */ /* 0x000fe4000780008a */
[----:B------:R-:W-:Y:S02]  /*d830*/  FMNMX3 R0, R6, R135, R139, !PT ;  /* 0x0000008706007276 */ /* 0x000fe4000780008b */
[----:B------:R-:W-:Y:S02]  /*d840*/  FMNMX3 R3, R3, R141, R145, !PT ;  /* 0x0000008d03037276 */ /* 0x000fe40007800091 */
[----:B------:R-:W-:-:S02]  /*d850*/  FMNMX3 R5, R5, R140, R144, !PT ;  /* 0x0000008c05057276 */ /* 0x000fc40007800090 */
[----:B------:R-:W-:Y:S02]  /*d860*/  FMNMX3 R2, R2, R142, R146, !PT ;  /* 0x0000008e02027276 */ /* 0x000fe40007800092 */
[----:B------:R-:W-:Y:S02]  /*d870*/  R2UR UR4, R16 ;  /* 0x00000000100472ca */ /* 0x000fe400000e0000 */
[----:B------:R-:W-:Y:S02]  /*d880*/  FMNMX3 R0, R0, R143, R147, !PT ;  /* 0x0000008f00007276 */ /* 0x000fe40007800093 */
[----:B------:R-:W-:Y:S02]  /*d890*/  FMNMX3 R4, R3, R149, R153, !PT ;  /* 0x0000009503047276 */ /* 0x000fe40007800099 */
[----:B------:R-:W-:Y:S02]  /*d8a0*/  FMNMX3 R5, R5, R148, R152, !PT ;  /* 0x0000009405057276 */ /* 0x000fe40007800098 */
[----:B------:R-:W-:-:S02]  /*d8b0*/  FMNMX3 R3, R2, R150, R154, !PT ;  /* 0x0000009602037276 */ /* 0x000fc4000780009a */
[----:B------:R-:W-:Y:S02]  /*d8c0*/  FMNMX3 R0, R0, R151, R155, !PT ;  /* 0x0000009700007276 */ /* 0x000fe4000780009b */
[----:B------:R-:W-:Y:S01]  /*d8d0*/  FMNMX3 R5, R5, R92, R96, !PT ;  /* 0x0000005c05057276 */ /* 0x000fe20007800060 */
[----:B------:R-:W1:Y:S01]  /*d8e0*/  LDTM.x32 R60, tmem[UR4+0x60] ;  /* 0x00006004003c79ee */ /* 0x000e6200082c0000 */
[----:B------:R-:W-:Y:S02]  /*d8f0*/  FMNMX3 R4, R4, R93, R97, !PT ;  /* 0x0000005d04047276 */ /* 0x000fe40007800061 */
[----:B------:R-:W-:Y:S02]  /*d900*/  FMNMX3 R3, R3, R94, R98, !PT ;  /* 0x0000005e03037276 */ /* 0x000fe40007800062 */
[----:B------:R-:W-:Y:S02]  /*d910*/  FMNMX3 R0, R0, R95, R99, !PT ;  /* 0x0000005f00007276 */ /* 0x000fe40007800063 */
        /* <DEDUP_REMOVED lines=28> */
[----:B-1----:R-:W-:Y:S02]  /*dae0*/  FMNMX3 R5, R5, R60, R64, !PT ;  /* 0x0000003c05057276 */ /* 0x002fe40007800040 */
        /* <DEDUP_REMOVED lines=14> */
[----:B------:R-:W-:Y:S02]  /*dbd0*/  ISETP.NE.AND P0, PT, R18, R17, PT ;  /* 0x000000111200720c */ /* 0x000fe40003f05270 */
[----:B------:R-:W-:Y:S02]  /*dbe0*/  FMNMX3 R2, R0, R87, R91, !PT ;  /* 0x0000005700027276 */ /* 0x000fe4000780005b */
[----:B------:R-:W-:-:S04]  /*dbf0*/  FMNMX3 R0, R5, R4, R3, !PT ;  /* 0x0000000405007276 */ /* 0x000fc80007800003 */
[----:B------:R-:W-:-:S04]  /*dc00*/  FMNMX R179, R2, R0, !PT ;  /* 0x0000000002b37209 */ /* 0x000fc80007800000 */
[----:B------:R-:W-:-:S04]  /*dc10*/  FSETP.NEU.AND P1, PT, R179, -INF , PT ;  /* 0xff800000b300780b */ /* 0x000fc80003f2d000 */
[----:B------:R-:W-:Y:S01]  /*dc20*/  FSEL R157, R179, RZ, P1 ;  /* 0x000000ffb39d7208 */ /* 0x000fe20000800000 */
[----:B------:R-:W-:Y:S08]  /*dc30*/  @!P0 BRA `(.L_x_245) ;  /* 0x0000000000408947 */ /* 0x000ff00003800000 */
        /* <DEDUP_REMOVED lines=16> */
.L_x_245:
[----:B------:R-:W-:Y:S05]  /*dd40*/  WARPSYNC.ALL ;  /* 0x0000000000007948 */ /* 0x000fea0003800000 */
[----:B------:R-:W-:Y:S02]  /*dd50*/  R2UR UR4, R16 ;  /* 0x00000000100472ca */ /* 0x000fe400000e0000 */
[----:B------:R-:W-:-:S11]  /*dd60*/  ISETP.NE.AND P0, PT, RZ, UR44, PT ;  /* 0x0000002cff007c0c */ /* 0x000fd6000bf05270 */
[----:B------:R1:W-:Y:S02]  /*dd70*/  STTM.x2 tmem[UR4], R156 ;  /* 0x0000009c000079ed */ /* 0x0003e400080c0004 */
[----:B------:R-:W-:Y:S05]  /*dd80*/  @P0 BRA `(.L_x_246) ;  /* 0x0000000000040947 */ /* 0x000fea0003800000 */
[----:B--2---:R-:W-:Y:S05]  /*dd90*/  BPT.TRAP 0x1 ;  /* 0x000000040000795c */ /* 0x004fea0000300000 */
.L_x_246:
[----:B------:R-:W-:Y:S01]  /*dda0*/  UISETP.NE.AND UP0, UPT, UR51, URZ, UPT ;  /* 0x000000ff3300728c */ /* 0x000fe2000bf05270 */
[----:B------:R-:W-:Y:S01]  /*ddb0*/  MOV R0, UR50 ;  /* 0x0000003200007c02 */ /* 0x000fe20008000f00 */
[----:B------:R-:W-:Y:S01]  /*ddc0*/  UIADD3 UR4, UPT, UPT, UR38, 0x1c080, URZ ;  /* 0x0001c08026047890 */ /* 0x000fe2000fffe0ff */
[C---:B------:R-:W-:Y:S02]  /*ddd0*/  FSETP.NEU.AND P0, PT, R179.reuse, -INF , PT ;  /* 0xff800000b300780b */ /* 0x040fe40003f0d000 */
[----:B------:R-:W-:Y:S02]  /*dde0*/  SHF.L.U32 R2, R0, 0x1f, RZ ;  /* 0x0000001f00027819 */ /* 0x000fe400000006ff */
[----:B------:R-:W-:-:S04]  /*ddf0*/  FSEL R0, R179, RZ, P0 ;  /* 0x000000ffb3007208 */ /* 0x000fc80000000000 */
[----:B------:R-:W-:Y:S01]  /*de00*/  @UP0 UIADD3 UR4, UPT, UPT, UR38, 0x1c070, URZ ;  /* 0x0001c07026040890 */ /* 0x000fe2000fffe0ff */
[----:B--2---:R-:W-:Y:S01]  /*de10*/  FMUL R0, R0, -UR37 ;  /* 0x8000002500007c20 */ /* 0x004fe20008400000 */
[----:B------:R-:W-:-:S03]  /*de20*/  USEL UR38, UR47, UR48, UP0 ;  /* 0x000000302f267287 */ /* 0x000fc60008000000 */
[--C-:B------:R-:W-:Y:S01]  /*de30*/  FFMA2 R124, R124.F32x2.HI_LO, UR37.F32, R0.reuse.F32 ;  /* 0x000000257c7c7c49 */ /* 0x100fe20009200000 */
[----:B------:R-:W-:Y:S01]  /*de40*/  ULOP3.LUT UR38, UR38, 0x1, URZ, 0x3c, !UPT ;  /* 0x0000000126267892 */ /* 0x000fe2000f8e3cff */
[--C-:B------:R-:W-:Y:S02]  /*de50*/  FFMA2 R126, R126.F32x2.HI_LO, UR37.F32, R0.reuse.F32 ;  /* 0x000000257e7e7c49 */ /* 0x100fe40009200000 */
[----:B------:R-:W-:Y:S01]  /*de60*/  SYNCS.ARRIVE.TRANS64.A1T0 RZ, [UR4], RZ ;  /* 0x000000ffffff79a7 */ /* 0x000fe20008100004 */
[----:B------:R-:W-:Y:S01]  /*de70*/  FSETP.GEU.AND P4, PT, R124, -126, PT ;  /* 0xc2fc00007c00780b */ /* 0x000fe20003f8e000 */
[--C-:B------:R-:W-:Y:S01]  /*de80*/  FFMA2 R128, R128.F32x2.HI_LO, UR37.F32, R0.reuse.F32 ;  /* 0x0000002580807c49 */ /* 0x100fe20009200000 */
[----:B------:R-:W-:Y:S01]  /*de90*/  FSETP.GEU.AND P2, PT, R126, -126, PT ;  /* 0xc2fc00007e00780b */ /* 0x000fe20003f4e000 */
[----:B------:R-:W-:Y:S01]  /*dea0*/  FFMA2 R130, R130.F32x2.HI_LO, UR37.F32, R0.F32 ;  /* 0x0000002582827c49 */ /* 0x000fe20009200000 */
[----:B------:R-:W-:Y:S02]  /*deb0*/  FSETP.GEU.AND P3, PT, R125, -126, PT ;  /* 0xc2fc00007d00780b */ /* 0x000fe40003f6e000 */
[----:B------:R-:W-:Y:S01]  /*dec0*/  FSETP.GEU.AND P1, PT, R127, -126, PT ;  /* 0xc2fc00007f00780b */ /* 0x000fe20003f2e000 */
[----:B------:R-:W2:Y:S01]  /*ded0*/  SYNCS.PHASECHK.TRANS64.TRYWAIT P5, [UR42], R2 ;  /* 0x00000002ff0075a7 */ /* 0x000ea200080a112a */
[----:B------:R-:W-:-:S02]  /*dee0*/  FSETP.GEU.AND P0, PT, R128, -126, PT ;  /* 0xc2fc00008000780b */ /* 0x000fc40003f0e000 */
[----:B------:R-:W-:-:S03]  /*def0*/  FSETP.GEU.AND P6, PT, R129, -126, PT ;  /* 0xc2fc00008100780b */ /* 0x000fc60003fce000 */
[----:B------:R-:W-:Y:S02]  /*df00*/  @!P4 FMUL R124, R124, 0.5 ;  /* 0x3f0000007c7cc820 */ /* 0x000fe40000400000 */
[----:B------:R-:W-:Y:S02]  /*df10*/  @!P2 FMUL R126, R126, 0.5 ;  /* 0x3f0000007e7ea820 */ /* 0x000fe40000400000 */
[----:B------:R-:W3:Y:S01]  /*df20*/  MUFU.EX2 R3, R124 ;  /* 0x0000007c00037308 */ /* 0x000ee20000000800 */
[----:B------:R-:W-:Y:S01]  /*df30*/  @!P3 FMUL R125, R125, 0.5 ;  /* 0x3f0000007d7db820 */ /* 0x000fe20000400000 */
[----:B------:R-:W-:-:S06]  /*df40*/  @!P1 FMUL R127, R127, 0.5 ;  /* 0x3f0000007f7f9820 */ /* 0x000fcc0000400000 */
[----:B------:R-:W4:Y:S01]  /*df50*/  MUFU.EX2 R4, R125 ;  /* 0x0000007d00047308 */ /* 0x000f220000000800 */
[----:B---3--:R3:W-:Y:S04]  /*df60*/  STL [R1+0x68], R3 ;  /* 0x0000680301007387 */ /* 0x0087e80000100800 */
[----:B----4-:R-:W-:Y:S03]  /*df70*/  STL [R1+0x6c], R4 ;  /* 0x00006c0401007387 */ /* 0x010fe60000100800 */
[----:B---3--:R-:W3:Y:S02]  /*df80*/  MUFU.EX2 R3, R126 ;  /* 0x0000007e00037308 */ /* 0x008ee40000000800 */
[----:B---3--:R3:W-:Y:S06]  /*df90*/  STL [R1+0x40], R3 ;  /* 0x0000400301007387 */ /* 0x0087ec0000100800 */
[----:B---3--:R-:W3:Y:S02]  /*dfa0*/  MUFU.EX2 R3, R127 ;  /* 0x0000007f00037308 */ /* 0x008ee40000000800 */
[----:B---3--:R3:W-:Y:S01]  /*dfb0*/  STL [R1+0x44], R3 ;  /* 0x0000440301007387 */ /* 0x0087e20000100800 */
[----:B--2---:R-:W-:Y:S05]  /*dfc0*/  @!P5 BRA `(.L_x_247) ;  /* 0x00000078008cd947 */ /* 0x004fea0003800000 */
.L_x_424:
[----:B------:R-:W4:Y:S04]  /*dfd0*/  LDL R18, [R1+0x44] ;  /* 0x0000440001127983 */ /* 0x000f280000100800 */
[----:B------:R-:W5:Y:S04]  /*dfe0*/  LDL R17, [R1+0x68] ;  /* 0x0000680001117983 */ /* 0x000f680000100800 */
[----:B------:R-:W5:Y:S04]  /*dff0*/  LDL R16, [R1+0x6c] ;  /* 0x00006c0001107983 */ /* 0x000f680000100800 */
[----:B------:R-:W5:Y:S01]  /*e000*/  LDL R57, [R1+0x40] ;  /* 0x0000400001397983 */ /* 0x000f620000100800 */
[----:B------:R-:W-:Y:S01]  /*e010*/  @!P0 FMUL R128, R128, 0.5 ;  /* 0x3f00000080808820 */ /* 0x000fe20000400000 */
[--C-:B------:R-:W-:Y:S01]  /*e020*/  FFMA2 R132, R132.F32x2.HI_LO, UR37.F32, R0.reuse.F32 ;  /* 0x0000002584847c49 */ /* 0x100fe20009200000 */
[----:B------:R-:W-:Y:S01]  /*e030*/  FSETP.GEU.AND P5, PT, R130, -126, PT ;  /* 0xc2fc00008200780b */ /* 0x000fe20003fae000 */
[--C-:B------:R-:W-:Y:S01]  /*e040*/  FFMA2 R134, R134.F32x2.HI_LO, UR37.F32, R0.reuse.F32 ;  /* 0x0000002586867c49 */ /* 0x100fe20009200000 */
[----:B------:R-:W1:Y:S01]  /*e050*/  MUFU.EX2 R58, R128 ;  /* 0x00000080003a7308 */ /* 0x000e620000000800 */
[----:B------:R-:W-:Y:S01]  /*e060*/  @!P6 FMUL R129, R129, 0.5 ;  /* 0x3f0000008181e820 */ /* 0x000fe20000400000 */
[--C-:B------:R-:W-:Y:S01]  /*e070*/  FFMA2 R136, R136.F32x2.HI_LO, UR37.F32, R0.reuse.F32 ;  /* 0x0000002588887c49 */ /* 0x100fe20009200000 */
[----:B------:R-:W-:Y:S01]  /*e080*/  USHF.R.U32.HI UR4, URZ, 0x15, UR40 ;  /* 0x00000015ff047899 */ /* 0x000fe20008011628 */
[--C-:B------:R-:W-:Y:S01]  /*e090*/  FFMA2 R138, R138.F32x2.HI_LO, UR37.F32, R0.reuse.F32 ;  /* 0x000000258a8a7c49 */ /* 0x100fe20009200000 */
[----:B------:R-:W-:Y:S01]  /*e0a0*/  UISETP.NE.AND UP0, UPT, UR51, URZ, UPT ;  /* 0x000000ff3300728c */ /* 0x000fe2000bf05270 */
[--C-:B------:R-:W-:Y:S01]  /*e0b0*/  FFMA2 R140, R140.F32x2.HI_LO, UR37.F32, R0.reuse.F32 ;  /* 0x000000258c8c7c49 */ /* 0x100fe20009200000 */
[----:B------:R-:W-:Y:S01]  /*e0c0*/  ULOP3.LUT UR50, UR50, 0x1, URZ, 0x3c, !UPT ;  /* 0x0000000132327892 */ /* 0x000fe2000f8e3cff */
[----:B------:R-:W2:Y:S01]  /*e0d0*/  MUFU.EX2 R19, R129 ;  /* 0x0000008100137308 */ /* 0x000ea20000000800 */
[--C-:B------:R-:W-:Y:S01]  /*e0e0*/  FFMA2 R142, R142.F32x2.HI_LO, UR37.F32, R0.reuse.F32 ;  /* 0x000000258e8e7c49 */ /* 0x100fe20009200000 */
[----:B------:R-:W-:Y:S01]  /*e0f0*/  USEL UR47, UR38, UR47, UP0 ;  /* 0x0000002f262f7287 */ /* 0x000fe20008000000 */
[----:B------:R-:W-:Y:S01]  /*e100*/  @!P5 FMUL R130, R130, 0.5 ;  /* 0x3f0000008282d820 */ /* 0x000fe20000400000 */
[--C-:B------:R-:W-:Y:S01]  /*e110*/  FFMA2 R144, R144.F32x2.HI_LO, UR37.F32, R0.reuse.F32 ;  /* 0x0000002590907c49 */ /* 0x100fe20009200000 */
[----:B------:R-:W-:Y:S01]  /*e120*/  USEL UR48, UR48, UR38, UP0 ;  /* 0x0000002630307287 */ /* 0x000fe20008000000 */
[--C-:B------:R-:W-:Y:S01]  /*e130*/  FFMA2 R146, R146.F32x2.HI_LO, UR37.F32, R0.reuse.F32 ;  /* 0x0000002592927c49 */ /* 0x100fe20009200000 */
[----:B------:R-:W-:Y:S01]  /*e140*/  SYNCS.ARRIVE.TRANS64.A1T0 RZ, [UR41], RZ ;  /* 0x000000ffffff79a7 */ /* 0x000fe20008100029 */
[----:B------:R-:W3:Y:S01]  /*e150*/  MUFU.EX2 R21, R130 ;  /* 0x0000008200157308 */ /* 0x000ee20000000800 */
[----:B-1----:R-:W-:Y:S01]  /*e160*/  @!P0 FMUL R58, R58, R58 ;  /* 0x0000003a3a3a8220 */ /* 0x002fe20000400000 */
[----:B------:R-:W-:Y:S01]  /*e170*/  FSETP.GEU.AND P0, PT, R135, -126, PT ;  /* 0xc2fc00008700780b */ /* 0x000fe20003f0e000 */
[----:B------:R-:W-:-:S02]  /*e180*/  FFMA2 R148, R148.F32x2.HI_LO, UR37.F32, R0.F32 ;  /* 0x0000002594947c49 */ /* 0x000fc40009200000 */
[--C-:B------:R-:W-:Y:S01]  /*e190*/  FFMA2 R150, R150.F32x2.HI_LO, UR37.F32, R0.reuse.F32 ;  /* 0x0000002596967c49 */ /* 0x100fe20009200000 */
[----:B------:R-:W-:Y:S01]  /*e1a0*/  STL [R1+0x38], R58 ;  /* 0x0000383a01007387 */ /* 0x000fe20000100800 */
[--C-:B------:R-:W-:Y:S02]  /*e1b0*/  FFMA2 R152, R152.F32x2.HI_LO, UR37.F32, R0.reuse.F32 ;  /* 0x0000002598987c49 */ /* 0x100fe40009200000 */
[----:B--2---:R-:W-:Y:S01]  /*e1c0*/  @!P6 FMUL R19, R19, R19 ;  /* 0x000000131313e220 */ /* 0x004fe20000400000 */
[----:B------:R-:W-:Y:S01]  /*e1d0*/  FSETP.GEU.AND P6, PT, R136, -126, PT ;  /* 0xc2fc00008800780b */ /* 0x000fe20003fce000 */
[--C-:B------:R-:W-:Y:S02]  /*e1e0*/  FFMA2 R154, R154.F32x2.HI_LO, UR37.F32, R0.reuse.F32 ;  /* 0x000000259a9a7c49 */ /* 0x100fe40009200000 */
[--C-:B------:R-:W-:Y:S01]  /*e1f0*/  FFMA2 R92, R92.F32x2.HI_LO, UR37.F32, R0.reuse.F32 ;  /* 0x000000255c5c7c49 */ /* 0x100fe20009200000 */
[----:B------:R-:W-:Y:S01]  /*e200*/  STL [R1+0x3c], R19 ;  /* 0x00003c1301007387 */ /* 0x000fe20000100800 */
[----:B------:R-:W-:Y:S01]  /*e210*/  @!P0 FMUL R135, R135, 0.5 ;  /* 0x3f00000087878820 */ /* 0x000fe20000400000 */
[----:B------:R-:W-:-:S02]  /*e220*/  FFMA2 R94, R94.F32x2.HI_LO, UR37.F32, R0.F32 ;  /* 0x000000255e5e7c49 */ /* 0x000fc40009200000 */
[----:B---3--:R-:W-:Y:S01]  /*e230*/  @!P5 FMUL R21, R21, R21 ;  /* 0x000000151515d220 */ /* 0x008fe20000400000 */
[----:B------:R-:W1:Y:S01]  /*e240*/  MUFU.EX2 R14, R135 ;  /* 0x00000087000e7308 */ /* 0x000e620000000800 */
[----:B------:R-:W-:Y:S01]  /*e250*/  FSETP.GEU.AND P5, PT, R137, -126, PT ;  /* 0xc2fc00008900780b */ /* 0x000fe20003fae000 */
[--C-:B------:R-:W-:Y:S02]  /*e260*/  FFMA2 R96, R96.F32x2.HI_LO, UR37.F32, R0.reuse.F32 ;  /* 0x0000002560607c49 */ /* 0x100fe40009200000 */
[----:B------:R-:W-:Y:S01]  /*e270*/  @!P6 FMUL R136, R136, 0.5 ;  /* 0x3f0000008888e820 */ /* 0x000fe20000400000 */
[--C-:B------:R-:W-:Y:S01]  /*e280*/  FFMA2 R98, R98.F32x2.HI_LO, UR37.F32, R0.reuse.F32 ;  /* 0x0000002562627c49 */ /* 0x100fe20009200000 */
[----:B------:R-:W-:Y:S01]  /*e290*/  STL [R1+0x30], R21 ;  /* 0x0000301501007387 */ /* 0x000fe20000100800 */
[--C-:B------:R-:W-:Y:S01]  /*e2a0*/  FFMA2 R100, R100.F32x2.HI_LO, UR37.F32, R0.reuse.F32 ;  /* 0x0000002564647c49 */ /* 0x100fe20009200000 */
[----:B------:R-:W2:Y:S01]  /*e2b0*/  MUFU.EX2 R11, R136 ;  /* 0x00000088000b7308 */ /* 0x000ea20000000800 */
[----:B------:R-:W-:-:S02]  /*e2c0*/  FFMA2 R102, R102.F32x2.HI_LO, UR37.F32, R0.F32 ;  /* 0x0000002566667c49 */ /* 0x000fc40009200000 */
[--C-:B------:R-:W-:Y:S02]  /*e2d0*/  FFMA2 R104, R104.F32x2.HI_LO, UR37.F32, R0.reuse.F32 ;  /* 0x0000002568687c49 */ /* 0x100fe40009200000 */
[--C-:B------:R-:W-:Y:S02]  /*e2e0*/  FFMA2 R106, R106.F32x2.HI_LO, UR37.F32, R0.reuse.F32 ;  /* 0x000000256a6a7c49 */ /* 0x100fe40009200000 */
[----:B------:R-:W-:Y:S01]  /*e2f0*/  @!P5 FMUL R137, R137, 0.5 ;  /* 0x3f0000008989d820 */ /* 0x000fe20000400000 */
[--C-:B------:R-:W-:Y:S02]  /*e300*/  FFMA2 R108, R108.F32x2.HI_LO, UR37.F32, R0.reuse.F32 ;  /* 0x000000256c6c7c49 */ /* 0x100fe40009200000 */
[----:B-1----:R-:W-:Y:S01]  /*e310*/  @!P0 FMUL R14, R14, R14 ;  /* 0x0000000e0e0e8220 */ /* 0x002fe20000400000 */
[----:B------:R-:W-:Y:S01]  /*e320*/  FSETP.GEU.AND P0, PT, R142, -126, PT ;  /* 0xc2fc00008e00780b */ /* 0x000fe20003f0e000 */
[----:B------:R-:W1:Y:S01]  /*e330*/  MUFU.EX2 R12, R137 ;  /* 0x00000089000c7308 */ /* 0x000e620000000800 */
[----:B------:R-:W-:-:S02]  /*e340*/  FFMA2 R110, R110.F32x2.HI_LO, UR37.F32, R0.F32 ;  /* 0x000000256e6e7c49 */ /* 0x000fc40009200000 */
[--C-:B------:R-:W-:Y:S01]  /*e350*/  FFMA2 R112, R112.F32x2.HI_LO, UR37.F32, R0.reuse.F32 ;  /* 0x0000002570707c49 */ /* 0x100fe20009200000 */
[----:B------:R-:W-:Y:S01]  /*e360*/  STL [R1+0x24], R14 ;  /* 0x0000240e01007387 */ /* 0x000fe20000100800 */
[----:B--2---:R-:W-:Y:S01]  /*e370*/  @!P6 FMUL R11, R11, R11 ;  /* 0x0000000b0b0be220 */ /* 0x004fe20000400000 */
[----:B------:R-:W-:Y:S01]  /*e380*/  FSETP.GEU.AND P6, PT, R143, -126, PT ;  /* 0xc2fc00008f00780b */ /* 0x000fe20003fce000 */
[--C-:B------:R-:W-:Y:S02]  /*e390*/  FFMA2 R114, R114.F32x2.HI_LO, UR37.F32, R0.reuse.F32 ;  /* 0x0000002572727c49 */ /* 0x100fe40009200000 */
[--C-:B------:R-:W-:Y:S01]  /*e3a0*/  FFMA2 R116, R116.F32x2.HI_LO, UR37.F32, R0.reuse.F32 ;  /* 0x0000002574747c49 */ /* 0x100fe20009200000 */
[----:B------:R-:W-:Y:S01]  /*e3b0*/  STL [R1+0x18], R11 ;  /* 0x0000180b01007387 */ /* 0x000fe20000100800 */
[--C-:B------:R-:W-:Y:S02]  /*e3c0*/  FFMA2 R118, R118.F32x2.HI_LO, UR37.F32, R0.reuse.F32 ;  /* 0x0000002576767c49 */ /* 0x100fe40009200000 */
[----:B------:R-:W-:Y:S01]  /*e3d0*/  @!P0 FMUL R142, R142, 0.5 ;  /* 0x3f0000008e8e8820 */ /* 0x000fe20000400000 */
[----:B------:R-:W-:-:S02]  /*e3e0*/  FFMA2 R120, R120.F32x2.HI_LO, UR37.F32, R0.F32 ;  /* 0x0000002578787c49 */ /* 0x000fc40009200000 */
[--C-:B------:R-:W-:Y:S01]  /*e3f0*/  FFMA2 R122, R122.F32x2.HI_LO, UR37.F32, R0.reuse.F32 ;  /* 0x000000257a7a7c49 */ /* 0x100fe20009200000 */
[----:B------:R-:W2:Y:S01]  /*e400*/  MUFU.EX2 R186, R142 ;  /* 0x0000008e00ba7308 */ /* 0x000ea20000000800 */
[----:B-1----:R-:W-:Y:S01]  /*e410*/  @!P5 FMUL R12, R12, R12 ;  /* 0x0000000c0c0cd220 */ /* 0x002fe20000400000 */
[----:B------:R-:W-:Y:S01]  /*e420*/  FSETP.GEU.AND P5, PT, R144, -126, PT ;  /* 0xc2fc00009000780b */ /* 0x000fe20003fae000 */
[----:B------:R-:W-:Y:S01]  /*e430*/  @!P6 FMUL R143, R143, 0.5 ;  /* 0x3f0000008f8fe820 */ /* 0x000fe20000400000 */
[--C-:B------:R-:W-:Y:S02]  /*e440*/  FFMA2 R24, R24.F32x2.HI_LO, UR37.F32, R0.reuse.F32 ;  /* 0x0000002518187c49 */ /* 0x100fe40009200000 */
[--C-:B------:R-:W-:Y:S01]  /*e450*/  FFMA2 R26, R26.F32x2.HI_LO, UR37.F32, R0.reuse.F32 ;  /* 0x000000251a1a7c49 */ /* 0x100fe20009200000 */
[----:B------:R-:W-:Y:S01]  /*e460*/  STL [R1+0x1c], R12 ;  /* 0x00001c0c01007387 */ /* 0x000fe20000100800 */
[----:B------:R-:W1:Y:S01]  /*e470*/  MUFU.EX2 R187, R143 ;  /* 0x0000008f00bb7308 */ /* 0x000e620000000800 */
[----:B------:R-:W-:-:S02]  /*e480*/  FFMA2 R28, R28.F32x2.HI_LO, UR37.F32, R0.F32 ;  /* 0x000000251c1c7c49 */ /* 0x000fc40009200000 */
[--C-:B------:R-:W-:Y:S02]  /*e490*/  FFMA2 R30, R30.F32x2.HI_LO, UR37.F32, R0.reuse.F32 ;  /* 0x000000251e1e7c49 */ /* 0x100fe40009200000 */
[--C-:B------:R-:W-:Y:S02]  /*e4a0*/  FFMA2 R32, R32.F32x2.HI_LO, UR37.F32, R0.reuse.F32 ;  /* 0x0000002520207c49 */ /* 0x100fe40009200000 */
[----:B------:R-:W-:Y:S01]  /*e4b0*/  @!P5 FMUL R144, R144, 0.5 ;  /* 0x3f0000009090d820 */ /* 0x000fe20000400000 */
[--C-:B------:R-:W-:Y:S02]  /*e4c0*/  FFMA2 R34, R34.F32x2.HI_LO, UR37.F32, R0.reuse.F32 ;  /* 0x0000002522227c49 */ /* 0x100fe40009200000 */
[----:B--2---:R-:W-:Y:S01]  /*e4d0*/  @!P0 FMUL R186, R186, R186 ;  /* 0x000000bababa8220 */ /* 0x004fe20000400000 */
[----:B------:R-:W-:Y:S01]  /*e4e0*/  FSETP.GEU.AND P0, PT, R149, -126, PT ;  /* 0xc2fc00009500780b */ /* 0x000fe20003f0e000 */
[----:B------:R-:W2:Y:S01]  /*e4f0*/  MUFU.EX2 R184, R144 ;  /* 0x0000009000b87308 */ /* 0x000ea20000000800 */
[----:B------:R-:W-:-:S02]  /*e500*/  FFMA2 R36, R36.F32x2.HI_LO, UR37.F32, R0.F32 ;  /* 0x0000002524247c49 */ /* 0x000fc40009200000 */
[--C-:B------:R-:W-:Y:S02]  /*e510*/  FFMA2 R38, R38.F32x2.HI_LO, UR37.F32, R0.reuse.F32 ;  /* 0x0000002526267c49 */ /* 0x100fe40009200000 */
[----:B-1----:R-:W-:Y:S01]  /*e520*/  @!P6 FMUL R187, R187, R187 ;  /* 0x000000bbbbbbe220 */ /* 0x002fe20000400000 */
[----:B------:R-:W-:Y:S01]  /*e530*/  FSETP.GEU.AND P6, PT, R150, -126, PT ;  /* 0xc2fc00009600780b */ /* 0x000fe20003fce000 */
[--C-:B------:R-:W-:Y:S02]  /*e540*/  FFMA2 R40, R40.F32x2.HI_LO, UR37.F32, R0.reuse.F32 ;  /* 0x0000002528287c49 */ /* 0x100fe40009200000 */
[--C-:B------:R-:W-:Y:S02]  /*e550*/  FFMA2 R42, R42.F32x2.HI_LO, UR37.F32, R0.reuse.F32 ;  /* 0x000000252a2a7c49 */ /* 0x100fe40009200000 */
[--C-:B------:R-:W-:Y:S02]  /*e560*/  FFMA2 R44, R44.F32x2.HI_LO, UR37.F32, R0.reuse.F32 ;  /* 0x000000252c2c7c49 */ /* 0x100fe40009200000 */
[----:B------:R-:W-:Y:S01]  /*e570*/  @!P0 FMUL R149, R149, 0.5 ;  /* 0x3f00000095958820 */ /* 0x000fe20000400000 */
[----:B------:R-:W-:-:S02]  /*e580*/  FFMA2 R46, R46.F32x2.HI_LO, UR37.F32, R0.F32 ;  /* 0x000000252e2e7c49 */ /* 0x000fc40009200000 */
[--C-:B------:R-:W-:Y:S01]  /*e590*/  FFMA2 R48, R48.F32x2.HI_LO, UR37.F32, R0.reuse.F32 ;  /* 0x0000002530307c49 */ /* 0x100fe20009200000 */
[----:B------:R-:W1:Y:S01]  /*e5a0*/  MUFU.EX2 R7, R149 ;  /* 0x0000009500077308 */ /* 0x000e620000000800 */
[----:B--2---:R-:W-:Y:S01]  /*e5b0*/  @!P5 FMUL R184, R184, R184 ;  /* 0x000000b8b8b8d220 */ /* 0x004fe20000400000 */
[----:B------:R-:W-:Y:S01]  /*e5c0*/  FSETP.GEU.AND P5, PT, R151, -126, PT ;  /* 0xc2fc00009700780b */ /* 0x000fe20003fae000 */
[----:B------:R-:W-:Y:S01]  /*e5d0*/  @!P6 FMUL R150, R150, 0.5 ;  /* 0x3f0000009696e820 */ /* 0x000fe20000400000 */
[--C-:B------:R-:W-:Y:S02]  /*e5e0*/  FFMA2 R50, R50.F32x2.HI_LO, UR37.F32, R0.reuse.F32 ;  /* 0x0000002532327c49 */ /* 0x100fe40009200000 */
[--C-:B------:R-:W-:Y:S02]  /*e5f0*/  FFMA2 R52, R52.F32x2.HI_LO, UR37.F32, R0.reuse.F32 ;  /* 0x0000002534347c49 */ /* 0x100fe40009200000 */
        /* <DEDUP_REMOVED lines=15> */
[--C-:B------:R-:W-:Y:S02]  /*e6f0*/  FFMA2 R72, R72.F32x2.HI_LO, UR37.F32, R0.reuse.F32 ;  /* 0x0000002548487c49 */ /* 0x100fe40009200000 */
        /* <DEDUP_REMOVED lines=9> */
[--C-:B------:R-:W-:Y:S02]  /*e790*/  FFMA2 R82, R82.F32x2.HI_LO, UR37.F32, R0.reuse.F32 ;  /* 0x0000002552527c49 */ /* 0x100fe40009200000 */
[----:B------:R-:W1:Y:S01]  /*e7a0*/  MUFU.EX2 R5, R93 ;  /* 0x0000005d00057308 */ /* 0x000e620000000800 */
[----:B------:R-:W-:-:S02]  /*e7b0*/  FFMA2 R84, R84.F32x2.HI_LO, UR37.F32, R0.F32 ;  /* 0x0000002554547c49 */ /* 0x000fc40009200000 */
[----:B------:R-:W-:Y:S01]  /*e7c0*/  FFMA2 R86, R86.F32x2.HI_LO, UR37.F32, R0.F32 ;  /* 0x0000002556567c49 */ /* 0x000fe20009200000 */
[----:B------:R-:W-:-:S03]  /*e7d0*/  MOV R0, UR4 ;  /* 0x0000000400007c02 */ /* 0x000fc60008000f00 */
[----:B------:R-:W-:Y:S01]  /*e7e0*/  @!P5 FMUL R94, R94, 0.5 ;  /* 0x3f0000005e5ed820 */ /* 0x000fe20000400000 */
[----:B--2---:R-:W-:Y:S01]  /*e7f0*/  @!P0 FMUL R4, R4, R4 ;  /* 0x0000000404048220 */ /* 0x004fe20000400000 */
[----:B------:R-:W-:Y:S02]  /*e800*/  FSETP.GEU.AND P0, PT, R99, -126, PT ;  /* 0xc2fc00006300780b */ /* 0x000fe40003f0e000 */
[----:B------:R-:W2:Y:S02]  /*e810*/  MUFU.EX2 R168, R94 ;  /* 0x0000005e00a87308 */ /* 0x000ea40000000800 */
[----:B------:R-:W-:Y:S01]  /*e820*/  STL [R1+0x48], R4 ;  /* 0x0000480401007387 */ /* 0x000fe20000100800 */
[----:B-1----:R-:W-:Y:S01]  /*e830*/  @!P6 FMUL R5, R5, R5 ;  /* 0x000000050505e220 */ /* 0x002fe20000400000 */
[----:B------:R-:W-:-:S04]  /*e840*/  FSETP.GEU.AND P6, PT, R100, -126, PT ;  /* 0xc2fc00006400780b */ /* 0x000fc80003fce000 */
[----:B------:R-:W-:Y:S03]  /*e850*/  STL [R1+0x4c], R5 ;  /* 0x00004c0501007387 */ /* 0x000fe60000100800 */
[----:B------:R-:W-:-:S04]  /*e860*/  @!P0 FMUL R99, R99, 0.5 ;  /* 0x3f00000063638820 */ /* 0x000fc80000400000 */
[----:B------:R-:W1:Y:S01]  /*e870*/  MUFU.EX2 R165, R99 ;  /* 0x0000006300a57308 */ /* 0x000e620000000800 */
[----:B--2---:R-:W-:Y:S01]  /*e880*/  @!P5 FMUL R168, R168, R168 ;  /* 0x000000a8a8a8d220 */ /* 0x004fe20000400000 */
[----:B------:R-:W-:Y:S01]  /*e890*/  FSETP.GEU.AND P5, PT, R101, -126, PT ;  /* 0xc2fc00006500780b */ /* 0x000fe20003fae000 */
[----:B------:R-:W-:-:S05]  /*e8a0*/  @!P6 FMUL R100, R100, 0.5 ;  /* 0x3f0000006464e820 */ /* 0x000fca0000400000 */
[----:B------:R-:W2:Y:S07]  /*e8b0*/  MUFU.EX2 R2, R100 ;  /* 0x0000006400027308 */ /* 0x000eae0000000800 */
[----:B------:R-:W-:Y:S01]  /*e8c0*/  @!P5 FMUL R101, R101, 0.5 ;  /* 0x3f0000006565d820 */ /* 0x000fe20000400000 */
[----:B-1----:R-:W-:Y:S01]  /*e8d0*/  @!P0 FMUL R165, R165, R165 ;  /* 0x000000a5a5a58220 */ /* 0x002fe20000400000 */
[----:B------:R-:W-:Y:S02]  /*e8e0*/  FSETP.GEU.AND P0, PT, R106, -126, PT ;  /* 0xc2fc00006a00780b */ /* 0x000fe40003f0e000 */
[----:B------:R-:W1:Y:S01]  /*e8f0*/  MUFU.EX2 R3, R101 ;  /* 0x0000006500037308 */ /* 0x000e620000000800 */
[----:B--2---:R-:W-:Y:S01]  /*e900*/  @!P6 FMUL R2, R2, R2 ;  /* 0x000000020202e220 */ /* 0x004fe20000400000 */
[----:B------:R-:W-:-:S04]  /*e910*/  FSETP.GEU.AND P6, PT, R107, -126, PT ;  /* 0xc2fc00006b00780b */ /* 0x000fc80003fce000 */
[----:B------:R-:W-:Y:S05]  /*e920*/  STL [R1+0x28], R2 ;  /* 0x0000280201007387 */ /* 0x000fea0000100800 */
[----:B------:R-:W-:-:S04]  /*e930*/  @!P0 FMUL R106, R106, 0.5 ;  /* 0x3f0000006a6a8820 */ /* 0x000fc80000400000 */
[----:B------:R-:W2:Y:S01]  /*e940*/  MUFU.EX2 R158, R106 ;  /* 0x0000006a009e7308 */ /* 0x000ea20000000800 */
[----:B-1----:R-:W-:Y:S01]  /*e950*/  @!P5 FMUL R3, R3, R3 ;  /* 0x000000030303d220 */ /* 0x002fe20000400000 */
[----:B------:R-:W-:Y:S01]  /*e960*/  FSETP.GEU.AND P5, PT, R108, -126, PT ;  /* 0xc2fc00006c00780b */ /* 0x000fe20003fae000 */
[----:B------:R-:W-:-:S03]  /*e970*/  @!P6 FMUL R107, R107, 0.5 ;  /* 0x3f0000006b6be820 */ /* 0x000fc60000400000 */
[----:B------:R-:W-:Y:S02]  /*e980*/  STL [R1+0x2c], R3 ;  /* 0x00002c0301007387 */ /* 0x000fe40000100800 */
[----:B------:R-:W1:Y:S07]  /*e990*/  MUFU.EX2 R159, R107 ;  /* 0x0000006b009f7308 */ /* 0x000e6e0000000800 */
[----:B------:R-:W-:Y:S01]  /*e9a0*/  @!P5 FMUL R108, R108, 0.5 ;  /* 0x3f0000006c6cd820 */ /* 0x000fe20000400000 */
[----:B--2---:R-:W-:Y:S01]  /*e9b0*/  @!P0 FMUL R158, R158, R158 ;  /* 0x0000009e9e9e8220 */ /* 0x004fe20000400000 */
[----:B------:R-:W-:-:S02]  /*e9c0*/  FSETP.GEU.AND P0, PT, R113, -126, PT ;  /* 0xc2fc00007100780b */ /* 0x000fc40003f0e000 */
[----:B------:R-:W2:Y:S01]  /*e9d0*/  MUFU.EX2 R188, R108 ;  /* 0x0000006c00bc7308 */ /* 0x000ea20000000800 */
[----:B-1----:R-:W-:Y:S01]  /*e9e0*/  @!P6 FMUL R159, R159, R159 ;  /* 0x0000009f9f9fe220 */ /* 0x002fe20000400000 */
[----:B------:R-:W-:-:S09]  /*e9f0*/  FSETP.GEU.AND P6, PT, R114, -126, PT ;  /* 0xc2fc00007200780b */ /* 0x000fd20003fce000 */
[----:B------:R-:W-:-:S04]  /*ea00*/  @!P0 FMUL R113, R113, 0.5 ;  /* 0x3f00000071718820 */ /* 0x000fc80000400000 */
[----:B------:R-:W1:Y:S01]  /*ea10*/  MUFU.EX2 R151, R113 ;  /* 0x0000007100977308 */ /* 0x000e620000000800 */
[----:B--2---:R-:W-:Y:S01]  /*ea20*/  @!P5 FMUL R188, R188, R188 ;  /* 0x000000bcbcbcd220 */ /* 0x004fe20000400000 */
[----:B------:R-:W-:Y:S01]  /*ea30*/  FSETP.GEU.AND P5, PT, R115, -126, PT ;  /* 0xc2fc00007300780b */ /* 0x000fe20003fae000 */
[----:B------:R-:W-:-:S12]  /*ea40*/  @!P6 FMUL R114, R114, 0.5 ;  /* 0x3f0000007272e820 */ /* 0x000fd80000400000 */
[----:B------:R-:W-:Y:S01]  /*ea50*/  @!P5 FMUL R115, R115, 0.5 ;  /* 0x3f0000007373d820 */ /* 0x000fe20000400000 */
[----:B-1----:R-:W-:Y:S01]  /*ea60*/  @!P0 FMUL R151, R151, R151 ;  /* 0x0000009797978220 */ /* 0x002fe20000400000 */
[C---:B------:R-:W-:Y:S02]  /*ea70*/  FSETP.GEU.AND P0, PT, R120.reuse, -126, PT ;  /* 0xc2fc00007800780b */ /* 0x040fe40003f0e000 */
[----:B------:R-:W1:Y:S11]  /*ea80*/  MUFU.EX2 R149, R115 ;  /* 0x0000007300957308 */ /* 0x000e760000000800 */
[----:B------:R-:W-:Y:S01]  /*ea90*/  @!P0 FMUL R120, R120, 0.5 ;  /* 0x3f00000078788820 */ /* 0x000fe20000400000 */
[----:B----4-:R-:W-:-:S03]  /*eaa0*/  @!P1 FMUL R18, R18, R18 ;  /* 0x0000001212129220 */ /* 0x010fc60000400000 */
[----:B------:R-:W2:Y:S01]  /*eab0*/  MUFU.EX2 R142, R120 ;  /* 0x00000078008e7308 */ /* 0x000ea20000000800 */
[----:B-----5:R-:W-:Y:S01]  /*eac0*/  @!P4 FMUL R17, R17, R17 ;  /* 0x000000111111c220 */ /* 0x020fe20000400000 */
[----:B------:R-:W-:Y:S01]  /*ead0*/  @!P1 STL [R1+0x44], R18 ;  /* 0x0000441201009387 */ /* 0x000fe20000100800 */
[----:B------:R-:W-:Y:S01]  /*eae0*/  FSETP.GEU.AND P1, PT, R134, -126, PT ;  /* 0xc2fc00008600780b */ /* 0x000fe20003f2e000 */
[----:B-1----:R-:W-:Y:S01]  /*eaf0*/  @!P5 FMUL R149, R149, R149 ;  /* 0x000000959595d220 */ /* 0x002fe20000400000 */
[----:B------:R-:W-:Y:S01]  /*eb00*/  @!P3 FMUL R16, R16, R16 ;  /* 0x000000101010b220 */ /* 0x000fe20000400000 */
[----:B------:R-:W-:Y:S01]  /*eb10*/  @!P4 STL [R1+0x68], R17 ;  /* 0x000068110100c387 */ /* 0x000fe20000100800 */
[----:B------:R-:W-:Y:S01]  /*eb20*/  FSETP.GEU.AND P4, PT, R131, -126, PT ;  /* 0xc2fc00008300780b */ /* 0x000fe20003f8e000 */
[----:B------:R-:W-:Y:S02]  /*eb30*/  @!P2 FMUL R57, R57, R57 ;  /* 0x000000393939a220 */ /* 0x000fe40000400000 */
[----:B------:R-:W-:Y:S01]  /*eb40*/  @!P3 STL [R1+0x6c], R16 ;  /* 0x00006c100100b387 */ /* 0x000fe20000100800 */
[----:B------:R-:W-:-:S02]  /*eb50*/  FSETP.GEU.AND P3, PT, R132, -126, PT ;  /* 0xc2fc00008400780b */ /* 0x000fc40003f6e000 */
[----:B------:R-:W-:Y:S01]  /*eb60*/  FSETP.GEU.AND P5, PT, R122, -126, PT ;  /* 0xc2fc00007a00780b */ /* 0x000fe20003fae000 */
[----:B------:R-:W-:Y:S01]  /*eb70*/  @!P2 STL [R1+0x40], R57 ;  /* 0x000040390100a387 */ /* 0x000fe20000100800 */
[----:B------:R-:W-:Y:S01]  /*eb80*/  FSETP.GEU.AND P2, PT, R133, -126, PT ;  /* 0xc2fc00008500780b */ /* 0x000fe20003f4e000 */
[----:B------:R-:W-:Y:S01]  /*eb90*/  @!P1 FMUL R134, R134, 0.5 ;  /* 0x3f00000086869820 */ /* 0x000fe20000400000 */
[----:B--2---:R-:W-:Y:S01]  /*eba0*/  @!P0 FMUL R142, R142, R142 ;  /* 0x0000008e8e8e8220 */ /* 0x004fe20000400000 */
[----:B------:R-:W-:Y:S02]  /*ebb0*/  FSETP.GEU.AND P0, PT, R27, -126, PT ;  /* 0xc2fc00001b00780b */ /* 0x000fe40003f0e000 */
[----:B------:R-:W-:Y:S01]  /*ebc0*/  @!P4 FMUL R131, R131, 0.5 ;  /* 0x3f0000008383c820 */ /* 0x000fe20000400000 */
[----:B------:R-:W1:Y:S03]  /*ebd0*/  MUFU.EX2 R13, R134 ;  /* 0x00000086000d7308 */ /* 0x000e660000000800 */
[----:B------:R-:W-:-:S02]  /*ebe0*/  @!P3 FMUL R132, R132, 0.5 ;  /* 0x3f0000008484b820 */ /* 0x000fc40000400000 */
[----:B------:R-:W-:Y:S02]  /*ebf0*/  @!P5 FMUL R122, R122, 0.5 ;  /* 0x3f0000007a7ad820 */ /* 0x000fe40000400000 */
[----:B------:R-:W-:Y:S01]  /*ec00*/  @!P2 FMUL R133, R133, 0.5 ;  /* 0x3f0000008585a820 */ /* 0x000fe20000400000 */
[----:B------:R-:W2:Y:S02]  /*ec10*/  MUFU.EX2 R59, R131 ;  /* 0x00000083003b7308 */ /* 0x000ea40000000800 */
[----:B------:R-:W-:-:S06]  /*ec20*/  @!P0 FMUL R27, R27, 0.5 ;  /* 0x3f0000001b1b8820 */ /* 0x000fcc0000400000 */
[----:B------:R-:W3:Y:S01]  /*ec30*/  MUFU.EX2 R15, R132 ;  /* 0x00000084000f7308 */ /* 0x000ee20000000800 */
[----:B-1----:R-:W-:Y:S01]  /*ec40*/  @!P1 FMUL R13, R13, R13 ;  /* 0x0000000d0d0d9220 */ /* 0x002fe20000400000 */
[----:B------:R-:W-:-:S04]  /*ec50*/  FSETP.GEU.AND P1, PT, R141, -126, PT ;  /* 0xc2fc00008d00780b */ /* 0x000fc80003f2e000 */
[----:B------:R-:W-:Y:S02]  /*ec60*/  STL [R1+0x20], R13 ;  /* 0x0000200d01007387 */ /* 0x000fe40000100800 */
[----:B------:R-:W1:Y:S01]  /*ec70*/  MUFU.EX2 R20, R133 ;  /* 0x0000008500147308 */ /* 0x000e620000000800 */
[----:B--2---:R-:W-:Y:S01]  /*ec80*/  @!P4 FMUL R59, R59, R59 ;  /* 0x0000003b3b3bc220 */ /* 0x004fe20000400000 */
[----:B------:R-:W-:-:S04]  /*ec90*/  FSETP.GEU.AND P4, PT, R138, -126, PT ;  /* 0xc2fc00008a00780b */ /* 0x000fc80003f8e000 */
[----:B------:R2:W-:Y:S01]  /*eca0*/  STL [R1+0x34], R59 ;  /* 0x0000343b01007387 */ /* 0x0005e20000100800 */
[----:B------:R-:W-:Y:S01]  /*ecb0*/  @!P1 FMUL R141, R141, 0.5 ;  /* 0x3f0000008d8d9820 */ /* 0x000fe20000400000 */
[----:B------:R-:W4:Y:S01]  /*ecc0*/  MUFU.EX2 R137, R27 ;  /* 0x0000001b00897308 */ /* 0x000f220000000800 */
[----:B---3--:R-:W-:Y:S01]  /*ecd0*/  @!P3 FMUL R15, R15, R15 ;  /* 0x0000000f0f0fb220 */ /* 0x008fe20000400000 */
[----:B------:R-:W-:-:S04]  /*ece0*/  FSETP.GEU.AND P3, PT, R139, -126, PT ;  /* 0xc2fc00008b00780b */ /* 0x000fc80003f6e000 */
[----:B------:R3:W-:Y:S01]  /*ecf0*/  STL [R1+0x60], R15 ;  /* 0x0000600f01007387 */ /* 0x0007e20000100800 */
[----:B------:R-:W-:Y:S01]  /*ed00*/  @!P4 FMUL R138, R138, 0.5 ;  /* 0x3f0000008a8ac820 */ /* 0x000fe20000400000 */
[----:B------:R-:W5:Y:S01]  /*ed10*/  MUFU.EX2 R9, R141 ;  /* 0x0000008d00097308 */ /* 0x000f620000000800 */
[----:B-1----:R-:W-:Y:S01]  /*ed20*/  @!P2 FMUL R20, R20, R20 ;  /* 0x000000141414a220 */ /* 0x002fe20000400000 */
[----:B------:R-:W-:-:S04]  /*ed30*/  FSETP.GEU.AND P2, PT, R140, -126, PT ;  /* 0xc2fc00008c00780b */ /* 0x000fc80003f4e000 */
[----:B------:R3:W-:Y:S01]  /*ed40*/  STL [R1+0x64], R20 ;  /* 0x0000641401007387 */ /* 0x0007e20000100800 */
[----:B------:R-:W-:Y:S01]  /*ed50*/  @!P3 FMUL R139, R139, 0.5 ;  /* 0x3f0000008b8bb820 */ /* 0x000fe20000400000 */
[----:B------:R-:W1:Y:S01]  /*ed60*/  MUFU.EX2 R10, R138 ;  /* 0x0000008a000a7308 */ /* 0x000e620000000800 */
[----:B----4-:R-:W-:Y:S01]  /*ed70*/  @!P0 FMUL R137, R137, R137 ;  /* 0x0000008989898220 */ /* 0x010fe20000400000 */
[----:B------:R-:W-:Y:S02]  /*ed80*/  FSETP.GEU.AND P0, PT, R34, -126, PT ;  /* 0xc2fc00002200780b */ /* 0x000fe40003f0e000 */
[----:B------:R-:W-:-:S03]  /*ed90*/  MOV R27, R16 ;  /* 0x00000010001b7202 */ /* 0x000fc60000000f00 */
[----:B------:R-:W-:Y:S01]  /*eda0*/  @!P2 FMUL R140, R140, 0.5 ;  /* 0x3f0000008c8ca820 */ /* 0x000fe20000400000 */
[----:B------:R-:W4:Y:S01]  /*edb0*/  MUFU.EX2 R157, R139 ;  /* 0x0000008b009d7308 */ /* 0x000f220000000800 */
[----:B-----5:R-:W-:Y:S01]  /*edc0*/  @!P1 FMUL R9, R9, R9 ;  /* 0x0000000909099220 */ /* 0x020fe20000400000 */
[----:B------:R-:W-:Y:S02]  /*edd0*/  FSETP.GEU.AND P1, PT, R148, -126, PT ;  /* 0xc2fc00009400780b */ /* 0x000fe40003f2e000 */
[----:B--2---:R-:W-:Y:S02]  /*ede0*/  F2FP.BF16.F32.PACK_AB R59, R59, R21 ;  /* 0x000000153b3b723e */ /* 0x004fe400000010ff */
[----:B------:R3:W-:Y:S01]  /*edf0*/  STL [R1+0x5c], R9 ;  /* 0x00005c0901007387 */ /* 0x0007e20000100800 */
[----:B------:R-:W-:Y:S01]  /*ee00*/  @!P0 FMUL R34, R34, 0.5 ;  /* 0x3f00000022228820 */ /* 0x000fe20000400000 */
[----:B------:R-:W2:Y:S01]  /*ee10*/  MUFU.EX2 R8, R140 ;  /* 0x0000008c00087308 */ /* 0x000ea20000000800 */
[----:B-1----:R-:W-:Y:S01]  /*ee20*/  @!P4 FMUL R10, R10, R10 ;  /* 0x0000000a0a0ac220 */ /* 0x002fe20000400000 */
[----:B------:R-:W-:-:S04]  /*ee30*/  FSETP.GEU.AND P4, PT, R145, -126, PT ;  /* 0xc2fc00009100780b */ /* 0x000fc80003f8e000 */
[----:B------:R3:W-:Y:S01]  /*ee40*/  STL [R1+0x10], R10 ;  /* 0x0000100a01007387 */ /* 0x0007e20000100800 */
[----:B------:R-:W-:Y:S01]  /*ee50*/  @!P1 FMUL R148, R148, 0.5 ;  /* 0x3f00000094949820 */ /* 0x000fe20000400000 */
[----:B------:R-:W1:Y:S01]  /*ee60*/  MUFU.EX2 R140, R122 ;  /* 0x0000007a008c7308 */ /* 0x000e620000000800 */
[----:B----4-:R-:W-:Y:S01]  /*ee70*/  @!P3 FMUL R157, R157, R157 ;  /* 0x0000009d9d9db220 */ /* 0x010fe20000400000 */
[----:B------:R-:W-:-:S05]  /*ee80*/  FSETP.GEU.AND P3, PT, R146, -126, PT ;  /* 0xc2fc00009200780b */ /* 0x000fca0003f6e000 */
[----:B------:R-:W-:Y:S01]  /*ee90*/  @!P4 FMUL R145, R145, 0.5 ;  /* 0x3f0000009191c820 */ /* 0x000fe20000400000 */
[----:B------:R-:W4:Y:S01]  /*eea0*/  MUFU.EX2 R6, R148 ;  /* 0x0000009400067308 */ /* 0x000f220000000800 */
[----:B--2---:R-:W-:Y:S01]  /*eeb0*/  @!P2 FMUL R8, R8, R8 ;  /* 0x000000080808a220 */ /* 0x004fe20000400000 */
[----:B------:R-:W-:-:S04]  /*eec0*/  FSETP.GEU.AND P2, PT, R147, -126, PT ;  /* 0xc2fc00009300780b */ /* 0x000fc80003f4e000 */
[----:B------:R3:W-:Y:S01]  /*eed0*/  STL [R1+0x58], R8 ;  /* 0x0000580801007387 */ /* 0x0007e20000100800 */
[----:B------:R-:W-:Y:S01]  /*eee0*/  @!P3 FMUL R146, R146, 0.5 ;  /* 0x3f0000009292b820 */ /* 0x000fe20000400000 */
[----:B------:R-:W2:Y:S01]  /*eef0*/  MUFU.EX2 R185, R145 ;  /* 0x0000009100b97308 */ /* 0x000ea20000000800 */
[----:B-1----:R-:W-:Y:S01]  /*ef00*/  @!P5 FMUL R140, R140, R140 ;  /* 0x0000008c8c8cd220 */ /* 0x002fe20000400000 */
[----:B------:R-:W-:-:S05]  /*ef10*/  FSETP.GEU.AND P5, PT, R29, -126, PT ;  /* 0xc2fc00001d00780b */ /* 0x000fca0003fae000 */
[----:B------:R-:W-:Y:S01]  /*ef20*/  @!P2 FMUL R147, R147, 0.5 ;  /* 0x3f0000009393a820 */ /* 0x000fe20000400000 */
[----:B------:R-:W1:Y:S01]  /*ef30*/  MUFU.EX2 R182, R146 ;  /* 0x0000009200b67308 */ /* 0x000e620000000800 */
[----:B----4-:R-:W-:Y:S01]  /*ef40*/  @!P1 FMUL R6, R6, R6 ;  /* 0x0000000606069220 */ /* 0x010fe20000400000 */
[----:B------:R-:W-:-:S04]  /*ef50*/  FSETP.GEU.AND P1, PT, R155, -126, PT ;  /* 0xc2fc00009b00780b */ /* 0x000fc80003f2e000 */
[----:B------:R3:W-:Y:S01]  /*ef60*/  STL [R1+0x50], R6 ;  /* 0x0000500601007387 */ /* 0x0007e20000100800 */
[----:B------:R-:W-:Y:S01]  /*ef70*/  @!P5 FMUL R29, R29, 0.5 ;  /* 0x3f0000001d1dd820 */ /* 0x000fe20000400000 */
[----:B------:R-:W4:Y:S01]  /*ef80*/  MUFU.EX2 R183, R147 ;  /* 0x0000009300b77308 */ /* 0x000f220000000800 */
[----:B--2---:R-:W-:Y:S01]  /*ef90*/  @!P4 FMUL R185, R185, R185 ;  /* 0x000000b9b9b9c220 */ /* 0x004fe20000400000 */
[----:B------:R-:W-:-:S05]  /*efa0*/  FSETP.GEU.AND P4, PT, R152, -126, PT ;  /* 0xc2fc00009800780b */ /* 0x000fca0003f8e000 */
[----:B------:R-:W-:Y:S01]  /*efb0*/  @!P1 FMUL R155, R155, 0.5 ;  /* 0x3f0000009b9b9820 */ /* 0x000fe20000400000 */
[----:B------:R-:W2:Y:S01]  /*efc0*/  MUFU.EX2 R148, R114 ;  /* 0x0000007200947308 */ /* 0x000ea20000000800 */
[----:B-1----:R-:W-:Y:S01]  /*efd0*/  @!P3 FMUL R182, R182, R182 ;  /* 0x000000b6b6b6b220 */ /* 0x002fe20000400000 */
[----:B------:R-:W-:-:S05]  /*efe0*/  FSETP.GEU.AND P3, PT, R153, -126, PT ;  /* 0xc2fc00009900780b */ /* 0x000fca0003f6e000 */
[----:B------:R-:W-:Y:S01]  /*eff0*/  @!P4 FMUL R152, R152, 0.5 ;  /* 0x3f0000009898c820 */ /* 0x000fe20000400000 */
[----:B------:R-:W1:Y:S01]  /*f000*/  MUFU.EX2 R173, R155 ;  /* 0x0000009b00ad7308 */ /* 0x000e620000000800 */
[----:B----4-:R-:W-:Y:S01]  /*f010*/  @!P2 FMUL R183, R183, R183 ;  /* 0x000000b7b7b7a220 */ /* 0x010fe20000400000 */
[----:B------:R-:W-:-:S05]  /*f020*/  FSETP.GEU.AND P2, PT, R154, -126, PT ;  /* 0xc2fc00009a00780b */ /* 0x000fca0003f4e000 */
        /* <DEDUP_REMOVED lines=103> */
[----:B------:R-:W-:-:S04]  /*f6a0*/  FSETP.GEU.AND P6, PT, R42, -126, PT ;  /* 0xc2fc00002a00780b */ /* 0x000fc80003fce000 */
[----:B------:R-:W-:Y:S01]  /*f6b0*/  F2FP.BF16.F32.PACK_AB R29, R131, R130 ;  /* 0x00000082831d723e */ /* 0x000fe200000010ff */
[----:B------:R-:W-:Y:S01]  /*f6c0*/  @!P2 FMUL R25, R25, 0.5 ;  /* 0x3f0000001919a820 */ /* 0x000fe20000400000 */
[----:B------:R-:W1:Y:S01]  /*f6d0*/  MUFU.EX2 R170, R24 ;  /* 0x0000001800aa7308 */ /* 0x000e620000000800 */
[----:B----4-:R-:W-:Y:S01]  /*f6e0*/  @!P1 FMUL R136, R136, R136 ;  /* 0x0000008888889220 */ /* 0x010fe20000400000 */
[----:B------:R-:W-:Y:S02]  /*f6f0*/  FSETP.GEU.AND P1, PT, R33, -126, PT ;  /* 0xc2fc00002100780b */ /* 0x000fe40003f2e000 */
[----:B------:R-:W-:-:S03]  /*f700*/  MOV R26, R17 ;  /* 0x00000011001a7202 */ /* 0x000fc60000000f00 */
[----:B------:R-:W-:Y:S01]  /*f710*/  @!P6 FMUL R42, R42, 0.5 ;  /* 0x3f0000002a2ae820 */ /* 0x000fe20000400000 */
[----:B------:R-:W4:Y:S01]  /*f720*/  MUFU.EX2 R171, R25 ;  /* 0x0000001900ab7308 */ /* 0x000f220000000800 */
[----:B--2---:R-:W-:Y:S01]  /*f730*/  @!P4 FMUL R141, R141, R141 ;  /* 0x0000008d8d8dc220 */ /* 0x004fe20000400000 */
[----:B------:R-:W-:-:S05]  /*f740*/  FSETP.GEU.AND P4, PT, R30, -126, PT ;  /* 0xc2fc00001e00780b */ /* 0x000fca0003f8e000 */
[----:B------:R-:W-:Y:S01]  /*f750*/  @!P1 FMUL R33, R33, 0.5 ;  /* 0x3f00000021219820 */ /* 0x000fe20000400000 */
[----:B------:R-:W2:Y:S01]  /*f760*/  MUFU.EX2 R128, R36 ;  /* 0x0000002400807308 */ /* 0x000ea20000000800 */
[----:B-1----:R-:W-:Y:S01]  /*f770*/  @!P3 FMUL R170, R170, R170 ;  /* 0x000000aaaaaab220 */ /* 0x002fe20000400000 */
[----:B------:R-:W-:Y:S02]  /*f780*/  FSETP.GEU.AND P3, PT, R31, -126, PT ;  /* 0xc2fc00001f00780b */ /* 0x000fe40003f6e000 */
[----:B------:R-:W-:-:S03]  /*f790*/  MOV R24, R19 ;  /* 0x0000001300187202 */ /* 0x000fc60000000f00 */
[----:B------:R-:W-:Y:S01]  /*f7a0*/  @!P4 FMUL R30, R30, 0.5 ;  /* 0x3f0000001e1ec820 */ /* 0x000fe20000400000 */
[----:B------:R-:W1:Y:S01]  /*f7b0*/  MUFU.EX2 R163, R33 ;  /* 0x0000002100a37308 */ /* 0x000e620000000800 */
[----:B----4-:R-:W-:Y:S01]  /*f7c0*/  @!P2 FMUL R171, R171, R171 ;  /* 0x000000abababa220 */ /* 0x010fe20000400000 */
[----:B------:R-:W-:Y:S02]  /*f7d0*/  FSETP.GEU.AND P2, PT, R32, -126, PT ;  /* 0xc2fc00002000780b */ /* 0x000fe40003f4e000 */
[----:B------:R-:W-:Y:S02]  /*f7e0*/  MOV R25, R18 ;  /* 0x0000001200197202 */ /* 0x000fe40000000f00 */
[----:B------:R-:W-:Y:S01]  /*f7f0*/  F2FP.BF16.F32.PACK_AB R58, R24, R58 ;  /* 0x0000003a183a723e */ /* 0x000fe200000010ff */
[----:B------:R-:W-:Y:S01]  /*f800*/  @!P3 FMUL R31, R31, 0.5 ;  /* 0x3f0000001f1fb820 */ /* 0x000fe20000400000 */
[----:B------:R-:W4:Y:S01]  /*f810*/  MUFU.EX2 R132, R30 ;  /* 0x0000001e00847308 */ /* 0x000f220000000800 */
[----:B--2---:R-:W-:Y:S01]  /*f820*/  @!P5 FMUL R128, R128, R128 ;  /* 0x000000808080d220 */ /* 0x004fe20000400000 */
[----:B------:R-:W-:-:S02]  /*f830*/  FSETP.GEU.AND P5, PT, R43, -126, PT ;  /* 0xc2fc00002b00780b */ /* 0x000fc40003fae000 */
[----:B------:R-:W-:Y:S02]  /*f840*/  F2FP.BF16.F32.PACK_AB R57, R25, R57 ;  /* 0x000000391939723e */ /* 0x000fe400000010ff */
[----:B------:R-:W-:Y:S01]  /*f850*/  F2FP.BF16.F32.PACK_AB R24, R171, R170 ;  /* 0x000000aaab18723e */ /* 0x000fe200000010ff */
[----:B------:R-:W-:Y:S01]  /*f860*/  @!P2 FMUL R32, R32, 0.5 ;  /* 0x3f0000002020a820 */ /* 0x000fe20000400000 */
[----:B------:R-:W2:Y:S01]  /*f870*/  MUFU.EX2 R133, R31 ;  /* 0x0000001f00857308 */ /* 0x000ea20000000800 */
[----:B-1----:R-:W-:Y:S01]  /*f880*/  @!P1 FMUL R163, R163, R163 ;  /* 0x000000a3a3a39220 */ /* 0x002fe20000400000 */
[----:B------:R-:W-:Y:S02]  /*f890*/  FSETP.GEU.AND P1, PT, R40, -126, PT ;  /* 0xc2fc00002800780b */ /* 0x000fe40003f2e000 */
[----:B------:R-:W-:-:S03]  /*f8a0*/  F2FP.BF16.F32.PACK_AB R25, R137, R136 ;  /* 0x000000888919723e */ /* 0x000fc600000010ff */
        /* <DEDUP_REMOVED lines=21> */
[----:B------:R-:W-:Y:S01]  /*fa00*/  F2FP.BF16.F32.PACK_AB R32, R147, R146 ;  /* 0x000000929320723e */ /* 0x000fe200000010ff */
        /* <DEDUP_REMOVED lines=22> */
[----:B------:R-:W-:Y:S01]  /*fb70*/  F2FP.BF16.F32.PACK_AB R33, R123, R122 ;  /* 0x0000007a7b21723e */ /* 0x000fe200000010ff */
        /* <DEDUP_REMOVED lines=57> */
[----:B------:R-:W-:Y:S02]  /*ff10*/  FSETP.GEU.AND P6, PT, R67, -126, PT ;  /* 0xc2fc00004300780b */ /* 0x000fe40003fce000 */
[----:B------:R-:W-:-:S03]  /*ff20*/  F2FP.BF16.F32.PACK_AB R60, R20, R15 ;  /* 0x0000000f143c723e */ /* 0x000fc600000010ff */
[----:B------:R-:W-:Y:S01]  /*ff30*/  @!P0 FMUL R66, R66, 0.5 ;  /* 0x3f00000042428820 */ /* 0x000fe20000400000 */
[----:B------:R-:W2:Y:S01]  /*ff40*/  MUFU.EX2 R109, R63 ;  /* 0x0000003f006d7308 */ /* 0x000ea20000000800 */
[----:B-1----:R-:W-:Y:S01]  /*ff50*/  @!P5 FMUL R127, R127, R127 ;  /* 0x0000007f7f7fd220 */ /* 0x002fe20000400000 */
[----:B------:R-:W-:Y:S02]  /*ff60*/  FSETP.GEU.AND P5, PT, R68, -126, PT ;  /* 0xc2fc00004400780b */ /* 0x000fe40003fae000 */
[----:B------:R-:W-:Y:S02]  /*ff70*/  F2FP.BF16.F32.PACK_AB R61, R14, R13 ;  /* 0x0000000d0e3d723e */ /* 0x000fe400000010ff */
[----:B------:R-:W-:Y:S01]  /*ff80*/  F2FP.BF16.F32.PACK_AB R40, R127, R126 ;  /* 0x0000007e7f28723e */ /* 0x000fe200000010ff */
[----:B------:R-:W-:Y:S01]  /*ff90*/  @!P6 FMUL R67, R67, 0.5 ;  /* 0x3f0000004343e820 */ /* 0x000fe20000400000 */
[----:B------:R-:W1:Y:S01]  /*ffa0*/  MUFU.EX2 R104, R64 ;  /* 0x0000004000687308 */ /* 0x000e620000000800 */
[----:B----4-:R-:W-:Y:S01]  /*ffb0*/  @!P4 FMUL R108, R108, R108 ;  /* 0x0000006c6c6cc220 */ /* 0x010fe20000400000 */
[----:B------:R-:W-:-:S02]  /*ffc0*/  FSETP.GEU.AND P4, PT, R69, -126, PT ;  /* 0xc2fc00004500780b */ /* 0x000fc40003f8e000 */
[----:B------:R-:W-:-:S03]  /*ffd0*/  F2FP.BF16.F32.PACK_AB R62, R12, R11 ;  /* 0x0000000b0c3e723e */ /* 0x000fc600000010ff */
[----:B------:R-:W-:Y:S01]  /*ffe0*/  @!P5 FMUL R68, R68, 0.5 ;  /* 0x3f0000004444d820 */ /* 0x000fe20000400000 */
[----:B------:R-:W4:Y:S01]  /*fff0*/  MUFU.EX2 R105, R65 ;  /* 0x0000004100697308 */ /* 0x000f220000000800 */
[----:B--2---:R-:W-:Y:S01]  /*10000*/  @!P3 FMUL R109, R109, R109 ;  /* 0x0000006d6d6db220 */ /* 0x004fe20000400000 */
[----:B------:R-:W-:Y:S02]  /*10010*/  FSETP.GEU.AND P3, PT, R70, -126, PT ;  /* 0xc2fc00004600780b */ /* 0x000fe40003f6e000 */
[----:B------:R-:W-:Y:S02]  /*10020*/  F2FP.BF16.F32.PACK_AB R63, R157, R10 ;  /* 0x0000000a9d3f723e */ /* 0x000fe400000010ff */
[----:B------:R-:W-:Y:S01]  /*10030*/  F2FP.BF16.F32.PACK_AB R41, R109, R108 ;  /* 0x0000006c6d29723e */ /* 0x000fe200000010ff */
[----:B------:R-:W-:Y:S01]  /*10040*/  @!P4 FMUL R69, R69, 0.5 ;  /* 0x3f0000004545c820 */ /* 0x000fe20000400000 */
[----:B------:R-:W2:Y:S01]  /*10050*/  MUFU.EX2 R102, R66 ;  /* 0x0000004200667308 */ /* 0x000ea20000000800 */
[----:B-1----:R-:W-:Y:S01]  /*10060*/  @!P2 FMUL R104, R104, R104 ;  /* 0x000000686868a220 */ /* 0x002fe20000400000 */
[----:B------:R-:W-:-:S02]  /*10070*/  FSETP.GEU.AND P2, PT, R71, -126, PT ;  /* 0xc2fc00004700780b */ /* 0x000fc40003f4e000 */
[----:B------:R-:W-:-:S03]  /*10080*/  F2FP.BF16.F32.PACK_AB R64, R9, R8 ;  /* 0x000000080940723e */ /* 0x000fc600000010ff */
[----:B------:R-:W-:Y:S01]  /*10090*/  @!P3 FMUL R70, R70, 0.5 ;  /* 0x3f0000004646b820 */ /* 0x000fe20000400000 */
[----:B------:R-:W1:Y:S01]  /*100a0*/  MUFU.EX2 R103, R67 ;  /* 0x0000004300677308 */ /* 0x000e620000000800 */
[----:B----4-:R-:W-:Y:S01]  /*100b0*/  @!P1 FMUL R105, R105, R105 ;  /* 0x0000006969699220 */ /* 0x010fe20000400000 */
[----:B------:R-:W-:Y:S02]  /*100c0*/  FSETP.GEU.AND P1, PT, R72, -126, PT ;  /* 0xc2fc00004800780b */ /* 0x000fe40003f2e000 */
[----:B------:R-:W-:Y:S02]  /*100d0*/  F2FP.BF16.F32.PACK_AB R65, R187, R186 ;  /* 0x000000babb41723e */ /* 0x000fe400000010ff */
[----:B------:R-:W-:Y:S01]  /*100e0*/  F2FP.BF16.F32.PACK_AB R42, R105, R104 ;  /* 0x00000068692a723e */ /* 0x000fe200000010ff */
[----:B------:R-:W-:Y:S01]  /*100f0*/  @!P2 FMUL R71, R71, 0.5 ;  /* 0x3f0000004747a820 */ /* 0x000fe20000400000 */
[----:B------:R-:W4:Y:S01]  /*10100*/  MUFU.EX2 R116, R68 ;  /* 0x0000004400747308 */ /* 0x000f220000000800 */
[----:B--2---:R-:W-:Y:S01]  /*10110*/  @!P0 FMUL R102, R102, R102 ;  /* 0x0000006666668220 */ /* 0x004fe20000400000 */
[----:B------:R-:W-:-:S02]  /*10120*/  FSETP.GEU.AND P0, PT, R73, -126, PT ;  /* 0xc2fc00004900780b */ /* 0x000fc40003f0e000 */
        /* <DEDUP_REMOVED lines=81> */
[----:B------:R-:W-:Y:S02]  /*10640*/  LOP3.LUT P6, RZ, R0, 0x3, R56, 0x48, !PT ;  /* 0x0000000300ff7812 */ /* 0x000fe400078c4838 */
[----:B------:R-:W-:Y:S02]  /*10650*/  F2FP.BF16.F32.PACK_AB R56, R27, R26 ;  /* 0x0000001a1b38723e */ /* 0x000fe400000010ff */
[----:B------:R-:W-:Y:S01]  /*10660*/  F2FP.BF16.F32.PACK_AB R81, R153, R152 ;  /* 0x000000989951723e */ /* 0x000fe200000010ff */
[----:B------:R-:W-:Y:S01]  /*10670*/  @!P0 FMUL R87, R87, 0.5 ;  /* 0x3f00000057578820 */ /* 0x000fe20000400000 */
[----:B------:R-:W2:Y:S01]  /*10680*/  MUFU.EX2 R94, R84 ;  /* 0x00000054005e7308 */ /* 0x000ea20000000800 */
[----:B-1----:R-:W-:Y:S01]  /*10690*/  @!P5 FMUL R18, R18, R18 ;  /* 0x000000121212d220 */ /* 0x002fe20000400000 */
[----:B------:R-:W-:-:S02]  /*106a0*/  F2FP.BF16.F32.PACK_AB R82, R151, R150 ;  /* 0x000000969752723e */ /* 0x000fc400000010ff */
[----:B------:R-:W-:Y:S02]  /*106b0*/  F2FP.BF16.F32.PACK_AB R26, R135, R134 ;  /* 0x00000086871a723e */ /* 0x000fe400000010ff */
[----:B------:R-:W-:Y:S02]  /*106c0*/  F2FP.BF16.F32.PACK_AB R27, R133, R132 ;  /* 0x00000084851b723e */ /* 0x000fe400000010ff */
[----:B------:R-:W1:Y:S01]  /*106d0*/  MUFU.EX2 R95, R85 ;  /* 0x00000055005f7308 */ /* 0x000e620000000800 */
[----:B----4-:R-:W-:Y:S01]  /*106e0*/  @!P4 FMUL R19, R19, R19 ;  /* 0x000000131313c220 */ /* 0x010fe20000400000 */
[----:B------:R-:W-:Y:S02]  /*106f0*/  F2FP.BF16.F32.PACK_AB R83, R149, R148 ;  /* 0x000000949553723e */ /* 0x000fe400000010ff */
[----:B------:R-:W-:Y:S02]  /*10700*/  F2FP.BF16.F32.PACK_AB R50, R23, R22 ;  /* 0x000000161732723e */ /* 0x000fe400000010ff */
[----:B------:R-:W-:-:S02]  /*10710*/  F2FP.BF16.F32.PACK_AB R51, R19, R18 ;  /* 0x000000121333723e */ /* 0x000fc400000010ff */
[----:B------:R-:W4:Y:S01]  /*10720*/  MUFU.EX2 R16, R86 ;  /* 0x0000005600107308 */ /* 0x000f220000000800 */
[----:B--2---:R-:W-:Y:S01]  /*10730*/  @!P3 FMUL R94, R94, R94 ;  /* 0x0000005e5e5eb220 */ /* 0x004fe20000400000 */
[----:B------:R-:W-:-:S06]  /*10740*/  F2FP.BF16.F32.PACK_AB R84, R181, R180 ;  /* 0x000000b4b554723e */ /* 0x000fcc00000010ff */
[----:B------:R-:W2:Y:S01]  /*10750*/  MUFU.EX2 R17, R87 ;  /* 0x0000005700117308 */ /* 0x000ea20000000800 */
[----:B-1----:R-:W-:Y:S01]  /*10760*/  @!P2 FMUL R95, R95, R95 ;  /* 0x0000005f5f5fa220 */ /* 0x002fe20000400000 */
[----:B------:R-:W-:-:S04]  /*10770*/  F2FP.BF16.F32.PACK_AB R85, R145, R144 ;  /* 0x000000909155723e */ /* 0x000fc800000010ff */
[----:B------:R-:W-:Y:S01]  /*10780*/  F2FP.BF16.F32.PACK_AB R52, R95, R94 ;  /* 0x0000005e5f34723e */ /* 0x000fe200000010ff */
[----:B----4-:R-:W-:Y:S01]  /*10790*/  @!P1 FMUL R16, R16, R16 ;  /* 0x0000001010109220 */ /* 0x010fe20000400000 */
[----:B------:R-:W-:Y:S01]  /*107a0*/  F2FP.BF16.F32.PACK_AB R86, R143, R142 ;  /* 0x0000008e8f56723e */ /* 0x000fe200000010ff */
[----:B--2---:R-:W-:Y:S01]  /*107b0*/  @!P0 FMUL R17, R17, R17 ;  /* 0x0000001111118220 */ /* 0x004fe20000400000 */
[----:B------:R-:W-:-:S04]  /*107c0*/  F2FP.BF16.F32.PACK_AB R87, R141, R140 ;  /* 0x0000008c8d57723e */ /* 0x000fc800000010ff */
[----:B------:R-:W-:Y:S01]  /*107d0*/  F2FP.BF16.F32.PACK_AB R53, R17, R16 ;  /* 0x000000101135723e */ /* 0x000fe200000010ff */
[----:B---3--:R-:W-:Y:S06]  /*107e0*/  @!P6 BRA `(.L_x_248) ;  /* 0x000000000040e947 */ /* 0x008fec0003800000 */
[----:B------:R-:W-:Y:S01]  /*107f0*/  MOV R2, 0x8 ;  /* 0x0000000800027802 */ /* 0x000fe20000000f00 */
[----:B------:R-:W1:Y:S01]  /*10800*/  LDCU.64 UR6, c[0x4][0xb0] ;  /* 0x01001600ff0677ac */ /* 0x000e620008000a00 */
[----:B------:R-:W-:Y:S02]  /*10810*/  HFMA2 R12, -RZ, RZ, 0, 5.9604644775390625e-08 ;  /* 0x00000001ff0c7431 */ /* 0x000fe400000001ff */
[----:B------:R-:W-:Y:S01]  /*10820*/  IMAD.MOV.U32 R8, RZ, RZ, 0x1be ;  /* 0x000001beff087424 */ /* 0x000fe200078e00ff */
[----:B------:R-:W2:Y:S01]  /*10830*/  LDCU.64 UR4, c[0x4][0xb8] ;  /* 0x01001700ff0477ac */ /* 0x000ea20008000a00 */
[----:B------:R-:W3:Y:S01]  /*10840*/  LDC.64 R2, c[0x4][R2] ;  /* 0x0100000002027b82 */ /* 0x000ee20000000a00 */
[----:B------:R-:W-:Y:S01]  /*10850*/  IMAD.MOV.U32 R13, RZ, RZ, RZ ;  /* 0x000000ffff0d7224 */ /* 0x000fe200078e00ff */
[----:B------:R-:W4:Y:S01]  /*10860*/  LDCU.64 UR8, c[0x4][0x20] ;  /* 0x01000400ff0877ac */ /* 0x000f220008000a00 */
[----:B-1----:R-:W-:Y:S01]  /*10870*/  IMAD.U32 R4, RZ, RZ, UR6 ;  /* 0x00000006ff047e24 */ /* 0x002fe2000f8e00ff */
[----:B------:R-:W-:Y:S01]  /*10880*/  MOV R5, UR7 ;  /* 0x0000000700057c02 */ /* 0x000fe20008000f00 */
[----:B--2---:R-:W-:Y:S01]  /*10890*/  IMAD.U32 R6, RZ, RZ, UR4 ;  /* 0x00000004ff067e24 */ /* 0x004fe2000f8e00ff */
[----:B------:R-:W-:Y:S01]  /*108a0*/  MOV R7, UR5 ;  /* 0x0000000500077c02 */ /* 0x000fe20008000f00 */
[----:B----4-:R-:W-:Y:S01]  /*108b0*/  IMAD.U32 R10, RZ, RZ, UR8 ;  /* 0x00000008ff0a7e24 */ /* 0x010fe2000f8e00ff */
[----:B------:R-:W-:-:S02]  /*108c0*/  MOV R11, UR9 ;  /* 0x00000009000b7c02 */ /* 0x000fc40008000f00 */
[----:B------:R-:W-:-:S07]  /*108d0*/  LEPC R20, `(.L_x_248) ;  /* 0x000000001014794e */ /* 0x000fce0000000000 */
[----:B---3--:R-:W-:Y:S05]  /*108e0*/  CALL.ABS.NOINC R2 ;  /* 0x0000000002007343 */ /* 0x008fea0003c00000 */
.L_x_248:
[C---:B------:R-:W-:Y:S01]  /*108f0*/  FSETP.NEU.AND P0, PT, R179.reuse, -INF , PT ;  /* 0xff800000b300780b */ /* 0x040fe20003f0d000 */
[----:B------:R-:W-:Y:S05]  /*10900*/  WARPSYNC.ALL ;  /* 0x0000000000007948 */ /* 0x000fea0003800000 */
[----:B------:R-:W-:Y:S01]  /*10910*/  FSEL R0, R179, RZ, P0 ;  /* 0x000000ffb3007208 */ /* 0x000fe20000000000 */
[----:B------:R1:W-:Y:S01]  /*10920*/  STTM.x32 tmem[UR40], R56 ;  /* 0x00000038000079ed */ /* 0x0003e200082c0028 */
[----:B------:R-:W-:-:S03]  /*10930*/  UIADD3 UR4, UPT, UPT, UR40, 0x20, URZ ;  /* 0x0000002028047890 */ /* 0x000fc6000fffe0ff */
[----:B------:R-:W-:Y:S01]  /*10940*/  FMUL R0, R0, -UR37 ;  /* 0x8000002500007c20 */ /* 0x000fe20008400000 */
[----:B------:R-:W-:-:S03]  /*10950*/  USHF.R.U32.HI UR4, URZ, 0x15, UR4 ;  /* 0x00000015ff047899 */ /* 0x000fc60008011604 */
[--C-:B------:R-:W-:Y:S02]  /*10960*/  FFMA2 R88, R88.F32x2.HI_LO, UR37.F32, R0.reuse.F32 ;  /* 0x0000002558587c49 */ /* 0x100fe40009200000 */
[----:B------:R-:W-:Y:S01]  /*10970*/  FFMA2 R90, R90.F32x2.HI_LO, UR37.F32, R0.F32 ;  /* 0x000000255a5a7c49 */ /* 0x000fe20009200000 */
[----:B------:R-:W-:Y:S02]  /*10980*/  MOV R0, UR4 ;  /* 0x0000000400007c02 */ /* 0x000fe40008000f00 */
[----:B------:R-:W-:Y:S02]  /*10990*/  FSETP.GEU.AND P4, PT, R88, -126, PT ;  /* 0xc2fc00005800780b */ /* 0x000fe40003f8e000 */
[----:B------:R-:W-:Y:S02]  /*109a0*/  FSETP.GEU.AND P3, PT, R89, -126, PT ;  /* 0xc2fc00005900780b */ /* 0x000fe40003f6e000 */
[----:B------:R-:W-:Y:S02]  /*109b0*/  FSETP.GEU.AND P2, PT, R90, -126, PT ;  /* 0xc2fc00005a00780b */ /* 0x000fe40003f4e000 */
[----:B------:R-:W-:-:S07]  /*109c0*/  FSETP.GEU.AND P1, PT, R91, -126, PT ;  /* 0xc2fc00005b00780b */ /* 0x000fce0003f2e000 */
[----:B------:R-:W-:Y:S02]  /*109d0*/  @!P4 FMUL R88, R88, 0.5 ;  /* 0x3f0000005858c820 */ /* 0x000fe40000400000 */
[----:B------:R-:W-:Y:S02]  /*109e0*/  @!P3 FMUL R89, R89, 0.5 ;  /* 0x3f0000005959b820 */ /* 0x000fe40000400000 */
[----:B------:R-:W-:Y:S02]  /*109f0*/  @!P2 FMUL R90, R90, 0.5 ;  /* 0x3f0000005a5aa820 */ /* 0x000fe40000400000 */
[----:B------:R-:W-:Y:S01]  /*10a00*/  @!P1 FMUL R91, R91, 0.5 ;  /* 0x3f0000005b5b9820 */ /* 0x000fe20000400000 */
[----:B------:R-:W2:Y:S08]  /*10a10*/  MUFU.EX2 R88, R88 ;  /* 0x0000005800587308 */ /* 0x000eb00000000800 */
[----:B------:R-:W3:Y:S08]  /*10a20*/  MUFU.EX2 R89, R89 ;  /* 0x0000005900597308 */ /* 0x000ef00000000800 */
[----:B------:R-:W4:Y:S01]  /*10a30*/  MUFU.EX2 R90, R90 ;  /* 0x0000005a005a7308 */ /* 0x000f220000000800 */
[----:B--2---:R-:W-:-:S07]  /*10a40*/  @!P4 FMUL R88, R88, R88 ;  /* 0x000000585858c220 */ /* 0x004fce0000400000 */
[----:B------:R-:W2:Y:S01]  /*10a50*/  MUFU.EX2 R91, R91 ;  /* 0x0000005b005b7308 */ /* 0x000ea20000000800 */
[----:B---3--:R-:W-:-:S05]  /*10a60*/  @!P3 FMUL R89, R89, R89 ;  /* 0x000000595959b220 */ /* 0x008fca0000400000 */
[----:B------:R-:W-:Y:S01]  /*10a70*/  F2FP.BF16.F32.PACK_AB R54, R89, R88 ;  /* 0x000000585936723e */ /* 0x000fe200000010ff */
[----:B----4-:R-:W-:Y:S01]  /*10a80*/  @!P2 FMUL R90, R90, R90 ;  /* 0x0000005a5a5aa220 */ /* 0x010fe20000400000 */
[----:B--2---:R-:W-:-:S05]  /*10a90*/  @!P1 FMUL R91, R91, R91 ;  /* 0x0000005b5b5b9220 */ /* 0x004fca0000400000 */
[----:B------:R-:W-:Y:S01]  /*10aa0*/  F2FP.BF16.F32.PACK_AB R55, R91, R90 ;  /* 0x0000005a5b37723e */ /* 0x000fe200000010ff */
[----:B-1----:R-:W1:Y:S02]  /*10ab0*/  S2R R57, SR_TID.X ;  /* 0x0000000000397919 */ /* 0x002e640000002100 */
[----:B-1----:R-:W-:-:S04]  /*10ac0*/  SHF.R.U32.HI R56, RZ, 0x5, R57 ;  /* 0x00000005ff387819 */ /* 0x002fc80000011639 */
[----:B------:R-:W-:-:S13]  /*10ad0*/  LOP3.LUT P0, RZ, R0, 0x3, R56, 0x48, !PT ;  /* 0x0000000300ff7812 */ /* 0x000fda0007804838 */
[----:B------:R-:W-:Y:S05]  /*10ae0*/  @!P0 BRA `(.L_x_249) ;  /* 0x0000000000408947 */ /* 0x000fea0003800000 */
        /* <DEDUP_REMOVED lines=16> */
.L_x_249:
[----:B------:R-:W-:Y:S01]  /*10bf0*/  MOV R0, UR43 ;  /* 0x0000002b00007c02 */ /* 0x000fe20008000f00 */
[----:B------:R-:W-:Y:S05]  /*10c00*/  WARPSYNC.ALL ;  /* 0x0000000000007948 */ /* 0x000fea0003800000 */
[----:B------:R-:W-:Y:S01]  /*10c10*/  ISETP.GT.U32.AND P1, PT, R0, 0x1, PT ;  /* 0x000000010000780c */ /* 0x000fe20003f24070 */
[----:B------:R1:W-:Y:S01]  /*10c20*/  STTM.x32 tmem[UR40+0x20], R24 ;  /* 0x00002018000079ed */ /* 0x0003e200082c0028 */
[----:B------:R-:W2:Y:S11]  /*10c30*/  FENCE.VIEW.ASYNC.T ;  /* 0x00000000000073c6 */ /* 0x000eb60000000200 */
[----:B------:R-:W-:Y:S05]  /*10c40*/  @P1 BRA `(.L_x_250) ;  /* 0x0000000000081947 */ /* 0x000fea0003800000 */
[----:B------:R-:W-:Y:S05]  /*10c50*/  BPT.TRAP 0x1 ;  /* 0x000000040000795c */ /* 0x000fea0000300000 */
[----:B------:R-:W-:Y:S05]  /*10c60*/  BPT.TRAP 0x1 ;  /* 0x000000040000795c */ /* 0x000fea0000300000 */
.L_x_250:
[----:B------:R-:W3:Y:S01]  /*10c70*/  S2UR UR4, SR_CgaCtaId ;  /* 0x00000000000479c3 */ /* 0x000ee20000008800 */
[----:B------:R-:W-:Y:S01]  /*10c80*/  UISETP.NE.AND UP0, UPT, UR51, URZ, UPT ;  /* 0x000000ff3300728c */ /* 0x000fe2000bf05270 */
[----:B------:R-:W-:Y:S02]  /*10c90*/  UMOV UR5, 0x400 ;  /* 0x0000040000057882 */ /* 0x000fe40000000000 */
[----:B---3--:R-:W-:-:S04]  /*10ca0*/  ULEA UR4, UR4, UR5, 0x18 ;  /* 0x0000000504047291 */ /* 0x008fc8000f8ec0ff */
[----:B------:R-:W-:-:S04]  /*10cb0*/  UIADD3 UR5, UPT, UPT, UR4, 0x1c068, URZ ;  /* 0x0001c06804057890 */ /* 0x000fc8000fffe0ff */
[----:B------:R-:W-:-:S04]  /*10cc0*/  @UP0 UIADD3 UR5, UPT, UPT, UR4, 0x1c058, URZ ;  /* 0x0001c05804050890 */ /* 0x000fc8000fffe0ff */
[----:B------:R-:W-:-:S09]  /*10cd0*/  UPRMT UR5, UR39, 0x654, UR5 ;  /* 0x0000065427057896 */ /* 0x000fd20008000005 */
[----:B--2---:R-:W-:Y:S01]  /*10ce0*/  SYNCS.ARRIVE.TRANS64.RED.A1T0 RZ, [UR5], RZ ;  /* 0x000000ffffff79a7 */ /* 0x004fe20008100405 */
[----:B------:R-:W-:-:S04]  /*10cf0*/  USEL UR5, UR46, UR49, UP0 ;  /* 0x000000312e057287 */ /* 0x000fc80008000000 */
[----:B------:R-:W-:-:S04]  /*10d00*/  ULOP3.LUT UR5, UR5, 0x1, URZ, 0x3c, !UPT ;  /* 0x0000000105057892 */ /* 0x000fc8000f8e3cff */
[----:B------:R-:W-:Y:S02]  /*10d10*/  USEL UR46, UR5, UR46, UP0 ;  /* 0x0000002e052e7287 */ /* 0x000fe40008000000 */
[----:B------:R-:W-:Y:S02]  /*10d20*/  USEL UR49, UR49, UR5, UP0 ;  /* 0x0000000531317287 */ /* 0x000fe40008000000 */
[----:B------:R-:W-:-:S09]  /*10d30*/  UISETP.NE.AND UP0, UPT, UR44, URZ, UPT ;  /* 0x000000ff2c00728c */ /* 0x000fd2000bf05270 */
[----:B------:R-:W-:Y:S05]  /*10d40*/  BRA.U UP0, `(.L_x_251) ;  /* 0x0000000100047547 */ /* 0x000fea000b800000 */
[----:B------:R-:W-:Y:S05]  /*10d50*/  BPT.TRAP 0x1 ;  /* 0x000000040000795c */ /* 0x000fea0000300000 */
.L_x_251:
[----:B------:R-:W2:Y:S04]  /*10d60*/  LDL.LU R2, [R1+0x40] ;  /* 0x0000400001027983 */ /* 0x000ea80000300800 */
[----:B------:R-:W2:Y:S04]  /*10d70*/  LDL.LU R3, [R1+0x44] ;  /* 0x0000440001037983 */ /* 0x000ea80000300800 */
[----:B------:R-:W3:Y:S04]  /*10d80*/  LDL.LU R4, [R1+0x38] ;  /* 0x0000380001047983 */ /* 0x000ee80000300800 */
[----:B------:R-:W3:Y:S04]  /*10d90*/  LDL.LU R5, [R1+0x3c] ;  /* 0x00003c0001057983 */ /* 0x000ee80000300800 */
[----:B------:R-:W4:Y:S04]  /*10da0*/  LDL.LU R8, [R1+0x20] ;  /* 0x0000200001087983 */ /* 0x000f280000300800 */
[----:B------:R-:W4:Y:S04]  /*10db0*/  LDL.LU R9, [R1+0x24] ;  /* 0x0000240001097983 */ /* 0x000f280000300800 */
[----:B------:R-:W5:Y:S04]  /*10dc0*/  LDL.LU R12, [R1+0x30] ;  /* 0x00003000010c7983 */ /* 0x000f680000300800 */
[----:B------:R-:W5:Y:S04]  /*10dd0*/  LDL.LU R13, [R1+0x34] ;  /* 0x00003400010d7983 */ /* 0x000f680000300800 */
[----:B------:R-:W5:Y:S04]  /*10de0*/  LDL.LU R6, [R1+0x18] ;  /* 0x0000180001067983 */ /* 0x000f680000300800 */
[----:B------:R-:W5:Y:S04]  /*10df0*/  LDL.LU R7, [R1+0x1c] ;  /* 0x00001c0001077983 */ /* 0x000f680000300800 */
[----:B------:R-:W5:Y:S01]  /*10e00*/  LDL.LU R10, [R1+0x10] ;  /* 0x00001000010a7983 */ /* 0x000f620000300800 */
[----:B------:R-:W-:Y:S01]  /*10e10*/  UISETP.NE.AND UP0, UPT, UR51, URZ, UPT ;  /* 0x000000ff3300728c */ /* 0x000fe2000bf05270 */
[----:B------:R-:W-:Y:S01]  /*10e20*/  MOV R0, UR38 ;  /* 0x0000002600007c02 */ /* 0x000fe20008000f00 */
[----:B------:R-:W-:Y:S01]  /*10e30*/  UIADD3 UR6, UPT, UPT, UR4, 0x1c078, URZ ;  /* 0x0001c07804067890 */ /* 0x000fe2000fffe0ff */
[----:B------:R-:W-:-:S02]  /*10e40*/  MOV R11, R157 ;  /* 0x0000009d000b7202 */ /* 0x000fc40000000f00 */
[----:B------:R-:W-:Y:S02]  /*10e50*/  SHF.L.U32 R0, R0, 0x1f, RZ ;  /* 0x0000001f00007819 */ /* 0x000fe400000006ff */
[----:B------:R-:W-:-:S04]  /*10e60*/  FSETP.NEU.AND P0, PT, R179, -INF , PT ;  /* 0xff800000b300780b */ /* 0x000fc80003f0d000 */
[----:B------:R-:W-:-:S09]  /*10e70*/  @!UP0 UIADD3 UR6, UPT, UPT, UR4, 0x1c088, URZ ;  /* 0x0001c08804068890 */ /* 0x000fd2000fffe0ff */
[----:B------:R-:W1:Y:S01]  /*10e80*/  SYNCS.PHASECHK.TRANS64.TRYWAIT P2, [UR6], R0 ;  /* 0x00000000ff0075a7 */ /* 0x000e620008041106 */
[----:B--2---:R-:W-:Y:S02]  /*10e90*/  FADD2 R2, R2.F32x2.HI_LO, RZ.F32 ;  /* 0x000000ff0202724b */ /* 0x004fe40000200000 */
[----:B---3--:R-:W-:Y:S02]  /*10ea0*/  FADD2 R4, R4.F32x2.HI_LO, RZ.F32 ;  /* 0x000000ff0404724b */ /* 0x008fe40000200000 */
[----:B----4-:R-:W-:Y:S02]  /*10eb0*/  FADD2 R8, R2.F32x2.HI_LO, R8.F32x2.HI_LO ;  /* 0x000000080208724b */ /* 0x010fe40000000000 */
[----:B-----5:R-:W-:Y:S02]  /*10ec0*/  FADD2 R2, R12.F32x2.HI_LO, RZ.F32 ;  /* 0x000000ff0c02724b */ /* 0x020fe40000200000 */
[----:B------:R-:W-:Y:S02]  /*10ed0*/  FADD2 R6, R4.F32x2.HI_LO, R6.F32x2.HI_LO ;  /* 0x000000060406724b */ /* 0x000fe40000000000 */
[----:B------:R-:W-:-:S02]  /*10ee0*/  FADD2 R4, R2.F32x2.HI_LO, R10.F32x2.HI_LO ;  /* 0x0000000a0204724b */ /* 0x000fc40000000000 */
[----:B------:R-:W-:Y:S02]  /*10ef0*/  FADD2 R2, R8.F32x2.HI_LO, R186.F32x2.HI_LO ;  /* 0x000000ba0802724b */ /* 0x000fe40000000000 */
[----:B------:R-:W-:Y:S02]  /*10f00*/  FADD2 R8, R6.F32x2.HI_LO, R184.F32x2.HI_LO ;  /* 0x000000b80608724b */ /* 0x000fe40000000000 */
[----:B------:R-:W-:Y:S01]  /*10f10*/  FADD2 R6, R4.F32x2.HI_LO, R182.F32x2.HI_LO ;  /* 0x000000b60406724b */ /* 0x000fe20000000000 */
[----:B------:R-:W-:Y:S01]  /*10f20*/  FSEL R4, R179, RZ, P0 ;  /* 0x000000ffb3047208 */ /* 0x000fe20000000000 */
[----:B------:R-:W-:Y:S02]  /*10f30*/  FADD2 R2, R2.F32x2.HI_LO, R176.F32x2.HI_LO ;  /* 0x000000b00202724b */ /* 0x000fe40000000000 */
[----:B------:R-:W-:Y:S01]  /*10f40*/  FADD2 R8, R8.F32x2.HI_LO, R174.F32x2.HI_LO ;  /* 0x000000ae0808724b */ /* 0x000fe20000000000 */
[----:B------:R-:W-:Y:S01]  /*10f50*/  FSETP.NEU.AND P0, PT, R156, R4, PT ;  /* 0x000000049c00720b */ /* 0x000fe20003f0d000 */
[----:B------:R-:W-:-:S02]  /*10f60*/  FADD2 R6, R6.F32x2.HI_LO, R172.F32x2.HI_LO ;  /* 0x000000ac0606724b */ /* 0x000fc40000000000 */
[----:B------:R-:W-:Y:S02]  /*10f70*/  FADD2 R2, R2.F32x2.HI_LO, R168.F32x2.HI_LO ;  /* 0x000000a80202724b */ /* 0x000fe40000000000 */
[----:B------:R-:W-:Y:S02]  /*10f80*/  FADD2 R8, R8.F32x2.HI_LO, R166.F32x2.HI_LO ;  /* 0x000000a60808724b */ /* 0x000fe40000000000 */
[----:B------:R-:W-:Y:S02]  /*10f90*/  FADD2 R6, R6.F32x2.HI_LO, R164.F32x2.HI_LO ;  /* 0x000000a40606724b */ /* 0x000fe40000000000 */
[----:B------:R-:W-:Y:S01]  /*10fa0*/  FADD2 R10, R2.F32x2.HI_LO, R154.F32x2.HI_LO ;  /* 0x0000009a020a724b */ /* 0x000fe20000000000 */
[----:B-1----:R-:W-:Y:S06]  /*10fb0*/  @!P2 BRA `(.L_x_252) ;  /* 0x0000004800a8a947 */ /* 0x002fec0003800000 */
.L_x_426:
[----:B------:R-:W-:Y:S01]  /*10fc0*/  BSSY.RECONVERGENT B0, `(.L_x_253) ;  /* 0x000000a000007945 */ /* 0x000fe20003800200 */
[----:B-1----:R-:W-:-:S03]  /*10fd0*/  HFMA2 R0, -RZ, RZ, 1.75, 0 ;  /* 0x3f000000ff007431 */ /* 0x002fc600000001ff */
[----:B------:R-:W-:Y:S05]  /*10fe0*/  @!P0 BRA `(.L_x_254) ;  /* 0x00000000001c8947 */ /* 0x000fea0003800000 */
[----:B------:R-:W-:-:S04]  /*10ff0*/  FADD R0, -R4, R156 ;  /* 0x0000009c04007221 */ /* 0x000fc80000000100 */
[----:B------:R-:W-:-:S05]  /*11000*/  FMUL R0, R0, UR37 ;  /* 0x0000002500007c20 */ /* 0x000fca0008400000 */
[----:B------:R-:W-:-:S13]  /*11010*/  FSETP.GEU.AND P0, PT, R0, -126, PT ;  /* 0xc2fc00000000780b */ /* 0x000fda0003f0e000 */
[----:B------:R-:W-:-:S06]  /*11020*/  @!P0 FMUL R0, R0, 0.5 ;  /* 0x3f00000000008820 */ /* 0x000fcc0000400000 */
[----:B------:R-:W1:Y:S02]  /*11030*/  MUFU.EX2 R0, R0 ;  /* 0x0000000000007308 */ /* 0x000e640000000800 */
[----:B-1----:R-:W-:-:S04]  /*11040*/  @!P0 FMUL R0, R0, R0 ;  /* 0x0000000000008220 */ /* 0x002fc80000400000 */
[----:B------:R-:W-:Y:S02]  /*11050*/  FMUL R0, R0, 0.5 ;  /* 0x3f00000000007820 */ /* 0x000fe40000400000 */
.L_x_254:
[----:B------:R-:W-:Y:S05]  /*11060*/  BSYNC.RECONVERGENT B0 ;  /* 0x0000000000007941 */ /* 0x000fea0003800200 */
.L_x_253:
[----:B------:R-:W2:Y:S04]  /*11070*/  LDL.LU.64 R2, [R1+0x68] ;  /* 0x0000680001027983 */ /* 0x000ea80000300a00 */
[----:B------:R-:W3:Y:S04]  /*11080*/  LDL.LU.64 R26, [R1+0x60] ;  /* 0x00006000011a7983 */ /* 0x000ee80000300a00 */
[----:B------:R-:W4:Y:S04]  /*11090*/  LDL.LU.64 R24, [R1+0x58] ;  /* 0x0000580001187983 */ /* 0x000f280000300a00 */
[----:B------:R-:W5:Y:S04]  /*110a0*/  LDL.LU.64 R20, [R1+0x50] ;  /* 0x0000500001147983 */ /* 0x000f680000300a00 */
[----:B------:R-:W5:Y:S04]  /*110b0*/  LDL.LU.64 R14, [R1+0x48] ;  /* 0x00004800010e7983 */ /* 0x000f680000300a00 */
[----:B------:R-:W5:Y:S01]  /*110c0*/  LDL.LU.64 R12, [R1+0x28] ;  /* 0x00002800010c7983 */ /* 0x000f620000300a00 */
[----:B------:R-:W-:Y:S01]  /*110d0*/  FMUL R0, R0, R178 ;  /* 0x000000b200007220 */ /* 0x000fe20000400000 */
[----:B------:R-:W-:Y:S01]  /*110e0*/  FADD2 R4, R8.F32x2.HI_LO, R160.F32x2.HI_LO ;  /* 0x000000a00804724b */ /* 0x000fe20000000000 */
[----:B------:R-:W-:Y:S01]  /*110f0*/  UISETP.NE.AND UP0, UPT, UR45, URZ, UPT ;  /* 0x000000ff2d00728c */ /* 0x000fe2000bf05270 */
[----:B------:R-:W-:-:S02]  /*11100*/  FADD2 R6, R6.F32x2.HI_LO, R158.F32x2.HI_LO ;  /* 0x0000009e0606724b */ /* 0x000fc40000000000 */
[----:B------:R-:W-:Y:S02]  /*11110*/  FADD2 R8, R10.F32x2.HI_LO, R152.F32x2.HI_LO ;  /* 0x000000980a08724b */ /* 0x000fe40000000000 */
[----:B------:R-:W-:Y:S02]  /*11120*/  FADD2 R4, R4.F32x2.HI_LO, R150.F32x2.HI_LO ;  /* 0x000000960404724b */ /* 0x000fe40000000000 */
[----:B------:R-:W-:Y:S02]  /*11130*/  FADD2 R6, R6.F32x2.HI_LO, R148.F32x2.HI_LO ;  /* 0x000000940606724b */ /* 0x000fe40000000000 */
[----:B------:R-:W-:Y:S02]  /*11140*/  FADD2 R8, R8.F32x2.HI_LO, R144.F32x2.HI_LO ;  /* 0x000000900808724b */ /* 0x000fe40000000000 */
[----:B------:R-:W-:Y:S02]  /*11150*/  FADD2 R4, R4.F32x2.HI_LO, R142.F32x2.HI_LO ;  /* 0x0000008e0404724b */ /* 0x000fe40000000000 */
        /* <DEDUP_REMOVED lines=24> */
[----:B--2---:R-:W-:-:S04]  /*112e0*/  FADD2 R2, R0.F32, R2.F32x2.HI_LO ;  /* 0x000000020002724b */ /* 0x004fc80000040000 */
[----:B---3--:R-:W-:-:S04]  /*112f0*/  FADD2 R2, R2.F32x2.HI_LO, R26.F32x2.HI_LO ;  /* 0x0000001a0202724b */ /* 0x008fc80000000000 */
[----:B----4-:R-:W-:-:S04]  /*11300*/  FADD2 R2, R2.F32x2.HI_LO, R24.F32x2.HI_LO ;  /* 0x000000180202724b */ /* 0x010fc80000000000 */
[----:B-----5:R-:W-:-:S04]  /*11310*/  FADD2 R2, R2.F32x2.HI_LO, R20.F32x2.HI_LO ;  /* 0x000000140202724b */ /* 0x020fc80000000000 */
[----:B------:R-:W-:-:S04]  /*11320*/  FADD2 R2, R2.F32x2.HI_LO, R14.F32x2.HI_LO ;  /* 0x0000000e0202724b */ /* 0x000fc80000000000 */
        /* <DEDUP_REMOVED lines=9> */
[----:B------:R-:W-:Y:S02]  /*113c0*/  FADD2 R8, R2.F32x2.HI_LO, R106.F32x2.HI_LO ;  /* 0x0000006a0208724b */ /* 0x000fe40000000000 */
[----:B------:R-:W-:Y:S02]  /*113d0*/  FADD2 R2, R6.F32x2.HI_LO, R90.F32x2.HI_LO ;  /* 0x0000005a0602724b */ /* 0x000fe40000000000 */
[----:B------:R-:W-:Y:S02]  /*113e0*/  FADD2 R6, R8.F32x2.HI_LO, R94.F32x2.HI_LO ;  /* 0x0000005e0806724b */ /* 0x000fe40000000000 */
[----:B------:R-:W-:Y:S02]  /*113f0*/  FADD2 R2, R4.F32x2.HI_LO, R2.F32x2.HI_LO ;  /* 0x000000020402724b */ /* 0x000fe40000000000 */
[----:B------:R-:W-:-:S04]  /*11400*/  FADD2 R4, R6.F32x2.HI_LO, R10.F32x2.HI_LO ;  /* 0x0000000a0604724b */ /* 0x000fc80000000000 */
[----:B------:R-:W-:-:S04]  /*11410*/  FADD2 R2, R4.F32x2.HI_LO, R2.F32x2.HI_LO ;  /* 0x000000020402724b */ /* 0x000fc80000000000 */
[----:B------:R-:W-:Y:S01]  /*11420*/  FADD R178, R2, R3 ;  /* 0x0000000302b27221 */ /* 0x000fe20000000000 */
[----:B------:R-:W-:Y:S06]  /*11430*/  BRA.U UP0, `(.L_x_255) ;  /* 0x0000000100907547 */ /* 0x000fec000b800000 */
[----:B------:R-:W-:Y:S05]  /*11440*/  @P1 BRA `(.L_x_256) ;  /* 0x0000000000041947 */ /* 0x000fea0003800000 */
[----:B------:R-:W-:Y:S05]  /*11450*/  BPT.TRAP 0x1 ;  /* 0x000000040000795c */ /* 0x000fea0000300000 */
.L_x_256:
[----:B------:R-:W-:Y:S01]  /*11460*/  UISETP.NE.AND UP0, UPT, UR51, URZ, UPT ;  /* 0x000000ff3300728c */ /* 0x000fe2000bf05270 */
[----:B------:R-:W-:Y:S01]  /*11470*/  IMAD.U32 R0, RZ, RZ, UR5 ;  /* 0x00000005ff007e24 */ /* 0x000fe2000f8e00ff */
[----:B------:R-:W-:Y:S01]  /*11480*/  UIADD3 UR6, UPT, UPT, UR4, 0x1c060, URZ ;  /* 0x0001c06004067890 */ /* 0x000fe2000fffe0ff */
[----:B------:R-:W-:Y:S01]  /*11490*/  IMAD.U32 R3, R57, 0x10000, RZ ;  /* 0x0001000039037824 */ /* 0x000fe200078e00ff */
[----:B------:R-:W-:Y:S02]  /*114a0*/  LOP3.LUT R4, R56, 0x3, RZ, 0xc0, !PT ;  /* 0x0000000338047812 */ /* 0x000fe400078ec0ff */
[----:B------:R-:W-:Y:S02]  /*114b0*/  SHF.L.U32 R0, R0, 0x1f, RZ ;  /* 0x0000001f00007819 */ /* 0x000fe400000006ff */
[----:B------:R-:W-:-:S03]  /*114c0*/  LOP3.LUT R3, R3, 0x600000, RZ, 0xc0, !PT ;  /* 0x0060000003037812 */ /* 0x000fc600078ec0ff */
[----:B------:R-:W-:Y:S01]  /*114d0*/  @UP0 UIADD3 UR6, UPT, UPT, UR4, 0x1c050, URZ ;  /* 0x0001c05004060890 */ /* 0x000fe2000fffe0ff */
[----:B------:R-:W-:Y:S01]  /*114e0*/  SHF.R.U32.HI R2, RZ, 0x15, R3 ;  /* 0x00000015ff027819 */ /* 0x000fe20000011603 */
[----:B------:R-:W-:-:S03]  /*114f0*/  USEL UR4, URZ, 0x80, UP0 ;  /* 0x00000080ff047887 */ /* 0x000fc60008000000 */
[----:B------:R-:W-:-:S03]  /*11500*/  ISETP.NE.AND P0, PT, R4, R2, PT ;  /* 0x000000020400720c */ /* 0x000fc60003f05270 */
[----:B------:R-:W-:Y:S01]  /*11510*/  LOP3.LUT R16, R3, UR4, RZ, 0xfc, !PT ;  /* 0x0000000403107c12 */ /* 0x000fe2000f8efcff */
[----:B------:R-:W1:Y:S02]  /*11520*/  SYNCS.PHASECHK.TRANS64.TRYWAIT P1, [UR6], R0 ;  /* 0x00000000ff0075a7 */ /* 0x000e640008021106 */
[----:B-1----:R-:W-:Y:S07]  /*11530*/  @!P1 BRA `(.L_x_257) ;  /* 0x0000004400609947 */ /* 0x002fee0003800000 */
.L_x_428:
[----:B------:R-:W-:Y:S05]  /*11540*/  @!P0 BRA `(.L_x_258) ;  /* 0x0000000000408947 */ /* 0x000fea0003800000 */
[----:B-1----:R-:W-:Y:S01]  /*11550*/  MOV R0, 0x8 ;  /* 0x0000000800007802 */ /* 0x002fe20000000f00 */
[----:B------:R-:W1:Y:S01]  /*11560*/  LDCU.64 UR8, c[0x4][0xb0] ;  /* 0x01001600ff0877ac */ /* 0x000e620008000a00 */
[----:B------:R-:W-:Y:S02]  /*11570*/  HFMA2 R12, -RZ, RZ, 0, 5.9604644775390625e-08 ;  /* 0x00000001ff0c7431 */ /* 0x000fe400000001ff */
[----:B------:R-:W-:Y:S01]  /*11580*/  IMAD.MOV.U32 R8, RZ, RZ, 0x1be ;  /* 0x000001beff087424 */ /* 0x000fe200078e00ff */
[----:B------:R2:W3:Y:S01]  /*11590*/  LDC.64 R2, c[0x4][R0] ;  /* 0x0100000000027b82 */ /* 0x0004e20000000a00 */
[----:B------:R-:W4:Y:S01]  /*115a0*/  LDCU.64 UR6, c[0x4][0xb8] ;  /* 0x01001700ff0677ac */ /* 0x000f220008000a00 */
[----:B------:R-:W-:Y:S01]  /*115b0*/  IMAD.MOV.U32 R13, RZ, RZ, RZ ;  /* 0x000000ffff0d7224 */ /* 0x000fe200078e00ff */
[----:B------:R-:W5:Y:S01]  /*115c0*/  LDCU.64 UR4, c[0x4][0x18] ;  /* 0x01000300ff0477ac */ /* 0x000f620008000a00 */
[----:B-1----:R-:W-:Y:S01]  /*115d0*/  IMAD.U32 R4, RZ, RZ, UR8 ;  /* 0x00000008ff047e24 */ /* 0x002fe2000f8e00ff */
[----:B------:R-:W-:Y:S01]  /*115e0*/  MOV R5, UR9 ;  /* 0x0000000900057c02 */ /* 0x000fe20008000f00 */
[----:B----4-:R-:W-:Y:S01]  /*115f0*/  IMAD.U32 R6, RZ, RZ, UR6 ;  /* 0x00000006ff067e24 */ /* 0x010fe2000f8e00ff */
[----:B------:R-:W-:Y:S01]  /*11600*/  MOV R7, UR7 ;  /* 0x0000000700077c02 */ /* 0x000fe20008000f00 */
[----:B-----5:R-:W-:Y:S01]  /*11610*/  IMAD.U32 R10, RZ, RZ, UR4 ;  /* 0x00000004ff0a7e24 */ /* 0x020fe2000f8e00ff */
[----:B------:R-:W-:-:S02]  /*11620*/  MOV R11, UR5 ;  /* 0x00000005000b7c02 */ /* 0x000fc40008000f00 */
[----:B------:R-:W-:-:S07]  /*11630*/  LEPC R20, `(.L_x_258) ;  /* 0x000000001014794e */ /* 0x000fce0000000000 */
[----:B--23--:R-:W-:Y:S05]  /*11640*/  CALL.ABS.NOINC R2 ;  /* 0x0000000002007343 */ /* 0x00cfea0003c00000 */
.L_x_258:
[----:B------:R-:W-:Y:S05]  /*11650*/  WARPSYNC.ALL ;  /* 0x0000000000007948 */ /* 0x000fea0003800000 */
[----:B------:R-:W-:-:S13]  /*11660*/  R2UR UR4, R16 ;  /* 0x00000000100472ca */ /* 0x000fda00000e0000 */
[----:B------:R2:W-:Y:S02]  /*11670*/  STTM.x2 tmem[UR4], R178 ;  /* 0x000000b2000079ed */ /* 0x0005e400080c0004 */
.L_x_255:
[----:B------:R-:W-:Y:S01]  /*11680*/  UIADD3 UR4, UPT, UPT, UR45, 0x1, URZ ;  /* 0x000000012d047890 */ /* 0x000fe2000fffe0ff */
[----:B------:R-:W-:Y:S01]  /*11690*/  MOV R156, R179 ;  /* 0x000000b3009c7202 */ /* 0x000fe20000000f00 */
[----:B------:R-:W-:Y:S02]  /*116a0*/  UIADD3 UR45, UPT, UPT, UR45, -0x1, URZ ;  /* 0xffffffff2d2d7890 */ /* 0x000fe4000fffe0ff */
[----:B------:R-:W-:-:S09]  /*116b0*/  UISETP.GT.AND UP0, UPT, UR4, 0x1, UPT ;  /* 0x000000010400788c */ /* 0x000fd2000bf04270 */
[----:B------:R-:W-:Y:S05]  /*116c0*/  BRA.U UP0, `(.L_x_259) ;  /* 0xffffffb9006c7547 */ /* 0x000fea000b83ffff */
.L_x_238:
[----:B------:R-:W-:-:S09]  /*116d0*/  UISETP.NE.AND UP0, UPT, UR44, URZ, UPT ;  /* 0x000000ff2c00728c */ /* 0x000fd2000bf05270 */
[----:B------:R-:W-:Y:S05]  /*116e0*/  BRA.U UP0, `(.L_x_260) ;  /* 0x0000000100047547 */ /* 0x000fea000b800000 */
[----:B------:R-:W-:Y:S05]  /*116f0*/  BPT.TRAP 0x1 ;  /* 0x000000040000795c */ /* 0x000fea0000300000 */
.L_x_260:
[----:B------:R-:W3:Y:S01]  /*11700*/  S2UR UR5, SR_CgaCtaId ;  /* 0x00000000000579c3 */ /* 0x000ee20000008800 */
[----:B------:R-:W-:Y:S01]  /*11710*/  UISETP.NE.AND UP1, UPT, UR51, URZ, UPT ;  /* 0x000000ff3300728c */ /* 0x000fe2000bf25270 */
[----:B------:R-:W-:-:S03]  /*11720*/  UMOV UR4, 0x400 ;  /* 0x0000040000047882 */ /* 0x000fc60000000000 */
[----:B------:R-:W-:-:S04]  /*11730*/  USEL UR6, UR47, UR48, UP1 ;  /* 0x000000302f067287 */ /* 0x000fc80008800000 */
[----:B------:R-:W-:Y:S02]  /*11740*/  ULOP3.LUT UR6, UR6, 0x1, URZ, 0x3c, !UPT ;  /* 0x0000000106067892 */ /* 0x000fe4000f8e3cff */
[----:B---3--:R-:W-:-:S04]  /*11750*/  ULEA UR5, UR5, UR4, 0x18 ;  /* 0x0000000405057291 */ /* 0x008fc8000f8ec0ff */
[----:B------:R-:W-:Y:S02]  /*11760*/  UIADD3 UR4, UPT, UPT, UR5, 0x1c080, URZ ;  /* 0x0001c08005047890 */ /* 0x000fe4000fffe0ff */
[----:B------:R-:W-:-:S09]  /*11770*/  @UP1 UIADD3 UR4, UPT, UPT, UR5, 0x1c070, URZ ;  /* 0x0001c07005041890 */ /* 0x000fd2000fffe0ff */
[----:B------:R-:W-:Y:S01]  /*11780*/  SYNCS.ARRIVE.TRANS64.A1T0 RZ, [UR4], RZ ;  /* 0x000000ffffff79a7 */ /* 0x000fe20008100004 */
[----:B------:R-:W-:Y:S05]  /*11790*/  BRA.U UP0, `(.L_x_261) ;  /* 0x0000000100047547 */ /* 0x000fea000b800000 */
[----:B------:R-:W-:Y:S05]  /*117a0*/  BPT.TRAP 0x1 ;  /* 0x000000040000795c */ /* 0x000fea0000300000 */
.L_x_261:
[----:B------:R-:W-:Y:S01]  /*117b0*/  UISETP.NE.AND UP0, UPT, UR51, URZ, UPT ;  /* 0x000000ff3300728c */ /* 0x000fe2000bf05270 */
[----:B-1----:R-:W-:Y:S01]  /*117c0*/  MOV R0, UR6 ;  /* 0x0000000600007c02 */ /* 0x002fe20008000f00 */
[----:B------:R-:W-:-:S03]  /*117d0*/  UIADD3 UR4, UPT, UPT, UR5, 0x1c078, URZ ;  /* 0x0001c07805047890 */ /* 0x000fc6000fffe0ff */
[----:B------:R-:W-:-:S06]  /*117e0*/  SHF.L.U32 R0, R0, 0x1f, RZ ;  /* 0x0000001f00007819 */ /* 0x000fcc00000006ff */
[----:B------:R-:W-:Y:S02]  /*117f0*/  @!UP0 UIADD3 UR4, UPT, UPT, UR5, 0x1c088, URZ ;  /* 0x0001c08805048890 */ /* 0x000fe4000fffe0ff */
[----:B------:R-:W-:-:S07]  /*11800*/  UISETP.GT.U32.AND UP0, UPT, UR43, 0x1, UPT ;  /* 0x000000012b00788c */ /* 0x000fce000bf04070 */
[----:B------:R-:W1:Y:S02]  /*11810*/  SYNCS.PHASECHK.TRANS64.TRYWAIT P0, [UR4], R0 ;  /* 0x00000000ff0075a7 */ /* 0x000e640008001104 */
[----:B-1----:R-:W-:Y:S05]  /*11820*/  @!P0 BRA `(.L_x_262) ;  /* 0x0000004000bc8947 */ /* 0x002fea0003800000 */
.L_x_430:
[----:B------:R-:W-:Y:S05]  /*11830*/  BRA.U UP0, `(.L_x_263) ;  /* 0x0000000100087547 */ /* 0x000fea000b800000 */
[----:B------:R-:W-:Y:S05]  /*11840*/  BPT.TRAP 0x1 ;  /* 0x000000040000795c */ /* 0x000fea0000300000 */
[----:B------:R-:W-:Y:S05]  /*11850*/  BPT.TRAP 0x1 ;  /* 0x000000040000795c */ /* 0x000fea0000300000 */
.L_x_263:
[----:B------:R-:W-:Y:S02]  /*11860*/  UISETP.NE.AND UP0, UPT, UR51, URZ, UPT ;  /* 0x000000ff3300728c */ /* 0x000fe4000bf05270 */
[----:B------:R-:W-:Y:S02]  /*11870*/  UIADD3 UR4, UPT, UPT, UR5, 0x1c068, URZ ;  /* 0x0001c06805047890 */ /* 0x000fe4000fffe0ff */
[----:B------:R-:W-:Y:S02]  /*11880*/  USEL UR48, UR48, UR6, UP0 ;  /* 0x0000000630307287 */ /* 0x000fe40008000000 */
[----:B------:R-:W-:-:S05]  /*11890*/  USEL UR47, UR6, UR47, UP0 ;  /* 0x0000002f062f7287 */ /* 0x000fca0008000000 */
[----:B------:R-:W-:-:S04]  /*118a0*/  @UP0 UIADD3 UR4, UPT, UPT, UR5, 0x1c058, URZ ;  /* 0x0001c05805040890 */ /* 0x000fc8000fffe0ff */
[----:B------:R-:W-:-:S09]  /*118b0*/  UPRMT UR4, UR39, 0x654, UR4 ;  /* 0x0000065427047896 */ /* 0x000fd20008000004 */
[----:B------:R-:W-:Y:S01]  /*118c0*/  SYNCS.ARRIVE.TRANS64.RED.A1T0 RZ, [UR4], RZ ;  /* 0x000000ffffff79a7 */ /* 0x000fe20008100404 */
[----:B------:R-:W-:-:S04]  /*118d0*/  USEL UR4, UR46, UR49, UP0 ;  /* 0x000000312e047287 */ /* 0x000fc80008000000 */
[----:B------:R-:W-:-:S04]  /*118e0*/  ULOP3.LUT UR4, UR4, 0x1, URZ, 0x3c, !UPT ;  /* 0x0000000104047892 */ /* 0x000fc8000f8e3cff */
[----:B------:R-:W-:Y:S02]  /*118f0*/  USEL UR46, UR4, UR46, UP0 ;  /* 0x0000002e042e7287 */ /* 0x000fe40008000000 */
[----:B------:R-:W-:-:S12]  /*11900*/  USEL UR49, UR49, UR4, UP0 ;  /* 0x0000000431317287 */ /* 0x000fd80008000000 */
.L_x_235:
[----:B------:R-:W3:Y:S01]  /*11910*/  LDCU UR5, c[0x0][0x370] ;  /* 0x00006e00ff0577ac */ /* 0x000ee20008000800 */
[----:B------:R-:W4:Y:S01]  /*11920*/  LDCU UR4, c[0x0][0x900] ;  /* 0x00012000ff0477ac */ /* 0x000f220008000800 */
[----:B---3--:R-:W-:-:S04]  /*11930*/  UIADD3 UR36, UPT, UPT, UR5, UR36, URZ ;  /* 0x0000002405247290 */ /* 0x008fc8000fffe0ff */
[----:B----4-:R-:W-:-:S09]  /*11940*/  UISETP.GE.AND UP0, UPT, UR36, UR4, UPT ;  /* 0x000000042400728c */ /* 0x010fd2000bf06270 */
[----:B------:R-:W-:Y:S05]  /*11950*/  BRA.U !UP0, `(.L_x_264) ;  /* 0xffffffb508387547 */ /* 0x000fea000b83ffff */
[----:B------:R-:W-:Y:S05]  /*11960*/  EXIT ;  /* 0x000000000000794d */ /* 0x000fea0003800000 */
.L_x_26:
[----:B------:R-:W-:-:S05]  /*11970*/  IMAD.MOV.U32 R2, RZ, RZ, -0x4 ;  /* 0xfffffffcff027424 */ /* 0x000fca00078e00ff */
[----:B------:R-:W-:-:S05]  /*11980*/  VIADDMNMX.U32 R0, R0, R2, 0x2, PT ;  /* 0x0000000200007446 */ /* 0x000fca0003800002 */
[----:B------:R-:W-:-:S04]  /*11990*/  IMAD.SHL.U32 R0, R0, 0x4, RZ ;  /* 0x0000000400007824 */ /* 0x000fc800078e00ff */
[----:B------:R-:W1:Y:S02]  /*119a0*/  LDC R2, c[0x2][R0] ;  /* 0x0080000000027b82 */ /* 0x000e640000000800 */
[----:B-1----:R-:W-:-:S04]  /*119b0*/  SHF.R.S32.HI R3, RZ, 0x1f, R2 ;  /* 0x0000001fff037819 */ /* 0x002fc80000011402 */
.L_x_483:
[----:B------:R-:W-:Y:S05]  /*119c0*/  BRX R2 -0x119d0                                                                                                                                                                                                                                                                                                                                                                                                                                                                                                                                                                                       (*"BRANCH_TARGETS .L_x_484,.L_x_485,.L_x_486"*) ;  /* 0xfffffee4028c7949 */ /* 0x000fea000383ffff */
.L_x_486:
[----:B------:R-:W-:-:S08]  /*119d0*/  NOP ;  /* 0x0000000000007918 */ /* 0x000fd00000000000 */
[----:B------:R-:W-:-:S00]  /*119e0*/  USETMAXREG.DEALLOC.CTAPOOL 0x18 ;  /* 0x00000018000079c8 */ /* 0x000fc000080e0500 */
[----:B------:R-:W-:Y:S05]  /*119f0*/  EXIT ;  /* 0x000000000000794d */ /* 0x000fea0003800000 */
.L_x_484:
[----:B------:R-:W-:-:S08]  /*11a00*/  NOP ;  /* 0x0000000000007918 */ /* 0x000fd00000000000 */
[----:B------:R-:W1:-:S00]  /*11a10*/  USETMAXREG.DEALLOC.CTAPOOL 0x20 ;  /* 0x00000020000079c8 */ /* 0x000e4000080e0500 */
[----:B-1----:R-:W1:Y:S02]  /*11a20*/  LDC R0, c[0x0][0x900] ;  /* 0x00024000ff007b82 */ /* 0x002e640000000800 */
[----:B-1----:R-:W-:-:S13]  /*11a30*/  ISETP.LE.AND P1, PT, R0, UR36, PT ;  /* 0x0000002400007c0c */ /* 0x002fda000bf23270 */
[----:B------:R-:W-:Y:S05]  /*11a40*/  @P1 EXIT ;  /* 0x000000000000194d */ /* 0x000fea0003800000 */
[----:B------:R-:W-:Y:S01]  /*11a50*/  HFMA2 R4, -RZ, RZ, 0, 5.9604644775390625e-08 ;  /* 0x00000001ff047431 */ /* 0x000fe200000001ff */
[----:B------:R-:W-:Y:S01]  /*11a60*/  PLOP3.LUT P5, PT, P5, P6, PT, 0xf8, 0x8f ;  /* 0x00000000008f781c */ /* 0x000fe20002fadf70 */
[----:B------:R-:W1:Y:S01]  /*11a70*/  LDCU.64 UR4, c[0x0][0x348] ;  /* 0x00006900ff0477ac */ /* 0x000e620008000a00 */
[----:B------:R-:W-:Y:S01]  /*11a80*/  UPLOP3.LUT UP1, UPT, UP2, UP3, UPT, 0xf8, 0x8f ;  /* 0x00000000008f789c */ /* 0x000fe20001727f70 */
[----:B------:R-:W-:Y:S01]  /*11a90*/  UMOV UR15, 0x1 ;  /* 0x00000001000f7882 */ /* 0x000fe20000000000 */
[----:B------:R-:W-:-:S09]  /*11aa0*/  UMOV UR22, URZ ;  /* 0x000000ff00167c82 */ /* 0x000fd20008000000 */
.L_x_362:
[----:B--2---:R-:W2:Y:S01]  /*11ab0*/  LDCU.64 UR6, c[0x0][0x908] ;  /* 0x00012100ff0677ac */ /* 0x004ea20008000a00 */
[----:B------:R-:W3:Y:S01]  /*11ac0*/  LDCU UR10, c[0x0][0x904] ;  /* 0x00012080ff0a77ac */ /* 0x000ee20008000800 */
[----:B------:R-:W4:Y:S01]  /*11ad0*/  LDCU.64 UR8, c[0x0][0x920] ;  /* 0x00012400ff0877ac */ /* 0x000f220008000a00 */
[----:B------:R-:W5:Y:S01]  /*11ae0*/  LDCU UR14, c[0x0][0x91c] ;  /* 0x00012380ff0e77ac */ /* 0x000f620008000800 */
[----:B--2---:R-:W-:-:S04]  /*11af0*/  UIMAD.WIDE.U32 UR12, UR36, UR6, URZ ;  /* 0x00000006240c72a5 */ /* 0x004fc8000f8e00ff */
[----:B------:R-:W-:Y:S02]  /*11b00*/  USHF.R.U32.HI UR13, URZ, UR7, UR13 ;  /* 0x00000007ff0d7299 */ /* 0x000fe4000801160d */
[----:B---3--:R-:W-:Y:S01]  /*11b10*/  UISETP.NE.AND UP2, UPT, UR10, 0x1, UPT ;  /* 0x000000010a00788c */ /* 0x008fe2000bf45270 */
[----:B------:R-:W2:Y:S03]  /*11b20*/  LDCU.64 UR6, c[0x0][0x380] ;  /* 0x00007000ff0677ac */ /* 0x000ea60008000a00 */
[----:B------:R-:W-:Y:S02]  /*11b30*/  USEL UR13, UR36, UR13, !UP2 ;  /* 0x0000000d240d7287 */ /* 0x000fe4000d000000 */
[----:B-----5:R-:W-:Y:S02]  /*11b40*/  UISETP.NE.AND UP2, UPT, UR14, 0x1, UPT ;  /* 0x000000010e00788c */ /* 0x020fe4000bf45270 */
[----:B----4-:R-:W-:-:S02]  /*11b50*/  UIMAD.WIDE.U32 UR16, UR13, UR8, URZ ;  /* 0x000000080d1072a5 */ /* 0x010fc4000f8e00ff */
[----:B------:R-:W-:-:S05]  /*11b60*/  UIADD3 UR8, UPT, UPT, -UR13, URZ, URZ ;  /* 0x000000ff0d087290 */ /* 0x000fca000fffe1ff */
[----:B------:R-:W-:Y:S02]  /*11b70*/  UMOV UR11, UR17 ;  /* 0x00000011000b7c82 */ /* 0x000fe40008000000 */
[----:B------:R-:W-:Y:S02]  /*11b80*/  USHF.R.U32.HI UR9, URZ, UR9, UR11 ;  /* 0x00000009ff097299 */ /* 0x000fe4000801160b */
[----:B------:R-:W-:Y:S02]  /*11b90*/  UIMAD UR11, UR10, UR8, UR36 ;  /* 0x000000080a0b72a4 */ /* 0x000fe4000f8e0224 */
[----:B------:R-:W-:Y:S02]  /*11ba0*/  USEL UR12, UR13, UR9, !UP2 ;  /* 0x000000090d0c7287 */ /* 0x000fe4000d000000 */
[----:B--2---:R-:W-:Y:S02]  /*11bb0*/  UISETP.NE.AND UP2, UPT, UR7, URZ, UPT ;  /* 0x000000ff0700728c */ /* 0x004fe4000bf45270 */
[----:B------:R-:W-:-:S02]  /*11bc0*/  USHF.L.U32 UR11, UR11, 0x8, URZ ;  /* 0x000000080b0b7899 */ /* 0x000fc400080006ff */
[----:B------:R-:W-:Y:S02]  /*11bd0*/  UIADD3 UR8, UPT, UPT, -UR12, URZ, URZ ;  /* 0x000000ff0c087290 */ /* 0x000fe4000fffe1ff */
[----:B------:R-:W-:Y:S02]  /*11be0*/  UISETP.GE.OR UP2, UPT, UR11, UR6, !UP2 ;  /* 0x000000060b00728c */ /* 0x000fe4000d746670 */
[----:B------:R-:W-:-:S07]  /*11bf0*/  UIMAD UR14, UR14, UR8, UR13 ;  /* 0x000000080e0e72a4 */ /* 0x000fce000f8e020d */
[----:B-1----:R-:W-:Y:S05]  /*11c00*/  BRA.U UP2, `(.L_x_265) ;  /* 0x00000029021c7547 */ /* 0x002fea000b800000 */
[----:B------:R-:W2:Y:S01]  /*11c10*/  LDCU UR6, c[0x0][0x38c] ;  /* 0x00007180ff0677ac */ /* 0x000ea20008000800 */
[----:B------:R-:W-:Y:S01]  /*11c20*/  BSSY.RECONVERGENT B0, `(.L_x_266) ;  /* 0x000002a000007945 */ /* 0x000fe20003800200 */
[----:B------:R-:W3:Y:S01]  /*11c30*/  LDCU.64 UR8, c[0x0][0x910] ;  /* 0x00012200ff0877ac */ /* 0x000ee20008000a00 */
[----:B------:R-:W4:Y:S01]  /*11c40*/  LDCU UR10, c[0x0][0x918] ;  /* 0x00012300ff0a77ac */ /* 0x000f220008000800 */
[----:B--2---:R-:W-:Y:S01]  /*11c50*/  IMAD.U32 R0, RZ, RZ, UR6 ;  /* 0x00000006ff007e24 */ /* 0x004fe2000f8e00ff */
[----:B---3--:R-:W-:-:S04]  /*11c60*/  UIMAD.WIDE.U32 UR16, UR12, UR9, URZ ;  /* 0x000000090c1072a5 */ /* 0x008fc8000f8e00ff */
[----:B------:R-:W-:Y:S01]  /*11c70*/  IABS R0, R0 ;  /* 0x0000000000007213 */ /* 0x000fe20000000000 */
[----:B------:R-:W-:-:S03]  /*11c80*/  UISETP.NE.AND UP2, UPT, UR8, 0x1, UPT ;  /* 0x000000010800788c */ /* 0x000fc6000bf45270 */
[----:B------:R-:W2:Y:S01]  /*11c90*/  I2F.RP R2, R0 ;  /* 0x0000000000027306 */ /* 0x000ea20000209400 */
[----:B------:R-:W-:Y:S02]  /*11ca0*/  UMOV UR9, UR17 ;  /* 0x0000001100097c82 */ /* 0x000fe40008000000 */
[----:B----4-:R-:W-:-:S04]  /*11cb0*/  USHF.R.U32.HI UR9, URZ, UR10, UR9 ;  /* 0x0000000aff097299 */ /* 0x010fc80008011609 */
[----:B------:R-:W-:Y:S02]  /*11cc0*/  USEL UR9, UR12, UR9, !UP2 ;  /* 0x000000090c097287 */ /* 0x000fe4000d000000 */
[----:B------:R-:W-:Y:S02]  /*11cd0*/  UISETP.NE.AND UP2, UPT, UR6, URZ, UPT ;  /* 0x000000ff0600728c */ /* 0x000fe4000bf45270 */
[----:B------:R-:W-:Y:S01]  /*11ce0*/  UIADD3 UR9, UPT, UPT, -UR9, URZ, URZ ;  /* 0x000000ff09097290 */ /* 0x000fe2000fffe1ff */
[----:B--2---:R-:W2:Y:S03]  /*11cf0*/  MUFU.RCP R2, R2 ;  /* 0x0000000200027308 */ /* 0x004ea60000001000 */
[----:B------:R-:W-:-:S04]  /*11d00*/  UIMAD UR12, UR8, UR9, UR12 ;  /* 0x00000009080c72a4 */ /* 0x000fc8000f8e020c */
[----:B------:R-:W-:-:S04]  /*11d10*/  ULOP3.LUT UR8, UR12, UR6, URZ, 0x3c, !UPT ;  /* 0x000000060c087292 */ /* 0x000fc8000f8e3cff */
[----:B------:R-:W-:Y:S01]  /*11d20*/  UISETP.GE.AND UP3, UPT, UR8, URZ, UPT ;  /* 0x000000ff0800728c */ /* 0x000fe2000bf66270 */
[----:B--2---:R-:W-:-:S04]  /*11d30*/  IADD3 R2, PT, PT, R2, 0xffffffe, RZ ;  /* 0x0ffffffe02027810 */ /* 0x004fc80007ffe0ff */
[----:B------:R-:W2:Y:S02]  /*11d40*/  F2I.FTZ.U32.TRUNC.NTZ R3, R2 ;  /* 0x0000000200037305 */ /* 0x000ea4000021f000 */
[----:B--2---:R-:W-:-:S05]  /*11d50*/  IMAD.MOV R2, RZ, RZ, -R3 ;  /* 0x000000ffff027224 */ /* 0x004fca00078e0a03 */
[----:B------:R-:W-:Y:S01]  /*11d60*/  MOV R6, R2 ;  /* 0x0000000200067202 */ /* 0x000fe20000000f00 */
[----:B------:R-:W-:-:S04]  /*11d70*/  IMAD.U32 R2, RZ, RZ, UR12 ;  /* 0x0000000cff027e24 */ /* 0x000fc8000f8e00ff */
[----:B------:R-:W-:Y:S01]  /*11d80*/  IMAD R6, R6, R0, RZ ;  /* 0x0000000006067224 */ /* 0x000fe200078e02ff */
[----:B------:R-:W-:Y:S01]  /*11d90*/  IABS R5, R2 ;  /* 0x0000000200057213 */ /* 0x000fe20000000000 */
[----:B------:R-:W-:-:S05]  /*11da0*/  HFMA2 R2, -RZ, RZ, 0, 0 ;  /* 0x00000000ff027431 */ /* 0x000fca00000001ff */
[----:B------:R-:W-:-:S04]  /*11db0*/  IMAD.HI.U32 R2, R3, R6, R2 ;  /* 0x0000000603027227 */ /* 0x000fc800078e0002 */
[----:B------:R-:W-:-:S04]  /*11dc0*/  IMAD.MOV.U32 R3, RZ, RZ, R5 ;  /* 0x000000ffff037224 */ /* 0x000fc800078e0005 */
[----:B------:R-:W-:-:S05]  /*11dd0*/  IMAD.HI.U32 R2, R2, R3, RZ ;  /* 0x0000000302027227 */ /* 0x000fca00078e00ff */
[----:B------:R-:W-:-:S05]  /*11de0*/  IADD3 R5, PT, PT, -R2, RZ, RZ ;  /* 0x000000ff02057210 */ /* 0x000fca0007ffe1ff */
[----:B------:R-:W-:-:S05]  /*11df0*/  IMAD R3, R0, R5, R3 ;  /* 0x0000000500037224 */ /* 0x000fca00078e0203 */
[----:B------:R-:W-:-:S13]  /*11e00*/  ISETP.GT.U32.AND P1, PT, R0, R3, PT ;  /* 0x000000030000720c */ /* 0x000fda0003f24070 */
[----:B------:R-:W-:Y:S01]  /*11e10*/  @!P1 IMAD.IADD R3, R3, 0x1, -R0 ;  /* 0x0000000103039824 */ /* 0x000fe200078e0a00 */
[----:B------:R-:W-:-:S04]  /*11e20*/  @!P1 IADD3 R2, PT, PT, R2, 0x1, RZ ;  /* 0x0000000102029810 */ /* 0x000fc80007ffe0ff */
[----:B------:R-:W-:-:S13]  /*11e30*/  ISETP.GE.U32.AND P2, PT, R3, R0, PT ;  /* 0x000000000300720c */ /* 0x000fda0003f46070 */
[----:B------:R-:W-:-:S05]  /*11e40*/  @P2 VIADD R2, R2, 0x1 ;  /* 0x0000000102022836 */ /* 0x000fca0000000000 */
[----:B------:R-:W-:-:S13]  /*11e50*/  R2UR UR13, R2 ;  /* 0x00000000020d72ca */ /* 0x000fda00000e0000 */
[----:B------:R-:W-:Y:S02]  /*11e60*/  @!UP3 UIADD3 UR13, UPT, UPT, -UR13, URZ, URZ ;  /* 0x000000ff0d0db290 */ /* 0x000fe4000fffe1ff */
[----:B------:R-:W-:-:S04]  /*11e70*/  @!UP2 ULOP3.LUT UR13, URZ, UR6, URZ, 0x33, !UPT ;  /* 0x00000006ff0da292 */ /* 0x000fc8000f8e33ff */
[----:B------:R-:W-:-:S04]  /*11e80*/  UIADD3 UR8, UPT, UPT, -UR13, URZ, URZ ;  /* 0x000000ff0d087290 */ /* 0x000fc8000fffe1ff */
[----:B------:R-:W-:Y:S01]  /*11e90*/  UIMAD UR12, UR6, UR8, UR12 ;  /* 0x00000008060c72a4 */ /* 0x000fe2000f8e020c */
[----:B------:R-:W-:Y:S11]  /*11ea0*/  @!P3 BRA `(.L_x_267) ;  /* 0x000000000004b947 */ /* 0x000ff60003800000 */
[----:B-1----:R-:W-:Y:S05]  /*11eb0*/  BPT.TRAP 0x1 ;  /* 0x000000040000795c */ /* 0x002fea0000300000 */
.L_x_267:
[----:B-1----:R-:W-:Y:S05]  /*11ec0*/  BSYNC.RECONVERGENT B0 ;  /* 0x0000000000007941 */ /* 0x002fea0003800200 */
.L_x_266:
[----:B------:R-:W1:Y:S01]  /*11ed0*/  S2UR UR8, SR_CgaCtaId ;  /* 0x00000000000879c3 */ /* 0x000e620000008800 */
[----:B------:R-:W-:Y:S01]  /*11ee0*/  UMOV UR6, 0x400 ;  /* 0x0000040000067882 */ /* 0x000fe20000000000 */
[----:B------:R-:W-:Y:S02]  /*11ef0*/  SHF.L.U32 R0, R4, 0x1f, RZ ;  /* 0x0000001f04007819 */ /* 0x000fe400000006ff */
[----:B------:R-:W-:Y:S01]  /*11f00*/  @!P0 MOV R2, 0x4000 ;  /* 0x0000400000028802 */ /* 0x000fe20000000f00 */
[----:B-1----:R-:W-:-:S09]  /*11f10*/  ULEA UR8, UR8, UR6, 0x18 ;  /* 0x0000000608087291 */ /* 0x002fd2000f8ec0ff */
[----:B------:R-:W1:Y:S02]  /*11f20*/  SYNCS.PHASECHK.TRANS64.TRYWAIT P1, [UR8+0x1c010], R0 ;  /* 0x01c01000ff0075a7 */ /* 0x000e640008021108 */
[----:B-1----:R-:W-:Y:S05]  /*11f30*/  @!P1 BRA `(.L_x_268) ;  /* 0x0000003c00109947 */ /* 0x002fea0003800000 */
.L_x_432:
[----:B------:R2:W-:Y:S01]  /*11f40*/  @!P0 SYNCS.ARRIVE.TRANS64 RZ, [UR8+0x1c000], R2 ;  /* 0x01c00002ffff89a7 */ /* 0x0005e20008000008 */
[----:B------:R-:W-:Y:S04]  /*11f50*/  BSSY.RECONVERGENT B0, `(.L_x_269) ;  /* 0x0000003000007945 */ /* 0x000fe80003800200 */
[----:B------:R-:W-:Y:S05]  /*11f60*/  @!P5 BRA `(.L_x_270) ;  /* 0x000000000004d947 */ /* 0x000fea0003800000 */
[----:B------:R-:W-:Y:S05]  /*11f70*/  BPT.TRAP 0x1 ;  /* 0x000000040000795c */ /* 0x000fea0000300000 */
.L_x_270:
[----:B------:R-:W-:Y:S05]  /*11f80*/  BSYNC.RECONVERGENT B0 ;  /* 0x0000000000007941 */ /* 0x000fea0003800200 */
.L_x_269:
[----:B------:R-:W3:Y:S01]  /*11f90*/  S2R R6, SR_TID.X ;  /* 0x0000000000067919 */ /* 0x000ee20000002100 */
[----:B------:R-:W-:Y:S01]  /*11fa0*/  BSSY.RECONVERGENT B0, `(.L_x_271) ;  /* 0x0000005000007945 */ /* 0x000fe20003800200 */
[----:B---3--:R-:W-:-:S04]  /*11fb0*/  LOP3.LUT P2, RZ, R6, 0x1f, RZ, 0xc0, !PT ;  /* 0x0000001f06ff7812 */ /* 0x008fc8000784c0ff */
[----:B------:R-:W-:-:S13]  /*11fc0*/  PLOP3.LUT P2, PT, P2, P0, PT, 0x8f, 0xf8 ;  /* 0x0000000000f8781c */ /* 0x000fda0001741177 */
[----:B------:R-:W-:Y:S05]  /*11fd0*/  @P2 BRA `(.L_x_272) ;  /* 0x0000000000042947 */ /* 0x000fea0003800000 */
[----:B------:R-:W-:Y:S05]  /*11fe0*/  BPT.TRAP 0x1 ;  /* 0x000000040000795c */ /* 0x000fea0000300000 */
.L_x_272:
[----:B------:R-:W-:Y:S05]  /*11ff0*/  BSYNC.RECONVERGENT B0 ;  /* 0x0000000000007941 */ /* 0x000fea0003800200 */
.L_x_271:
[----:B------:R-:W-:Y:S02]  /*12000*/  UIADD3 UR18, UP2, UPT, UR4, 0x80, URZ ;  /* 0x0000008004127890 */ /* 0x000fe4000ff5e0ff */
[----:B------:R-:W-:Y:S02]  /*12010*/  UIADD3 UR9, UPT, UPT, UR8, 0x1c000, URZ ;  /* 0x0001c00008097890 */ /* 0x000fe4000fffe0ff */
[----:B------:R-:W-:Y:S01]  /*12020*/  UIADD3.X UR19, UPT, UPT, URZ, UR5, URZ, UP2, !UPT ;  /* 0x00000005ff137290 */ /* 0x000fe200097fe4ff */
[----:B------:R-:W-:Y:S01]  /*12030*/  UMOV UR16, 0x0 ;  /* 0x0000000000107882 */ /* 0x000fe20000000000 */
[----:B------:R-:W-:Y:S01]  /*12040*/  UMOV UR17, 0x10000000 ;  /* 0x1000000000117882 */ /* 0x000fe20000000000 */
[----:B------:R-:W-:-:S06]  /*12050*/  UMOV UR10, URZ ;  /* 0x000000ff000a7c82 */ /* 0x000fcc0008000000 */
[----:B------:R3:W-:Y:S02]  /*12060*/  UTMALDG.5D [UR8], [UR18], desc[UR16] ;  /* 0x00001008120075b4 */ /* 0x0007e40008021000 */
[----:B---3--:R-:W-:Y:S05]  /*12070*/  BRA.U !UP0, `(.L_x_273) ;  /* 0x0000000108047547 */ /* 0x008fea000b800000 */
[----:B------:R-:W-:Y:S05]  /*12080*/  BPT.TRAP 0x1 ;  /* 0x000000040000795c */ /* 0x000fea0000300000 */
.L_x_273:
[----:B------:R-:W-:Y:S01]  /*12090*/  ULEA UR17, UR22, UR8, 0x3 ;  /* 0x0000000816117291 */ /* 0x000fe2000f8e18ff */
[----:B--2---:R-:W-:Y:S01]  /*120a0*/  IMAD.U32 R2, RZ, RZ, UR15 ;  /* 0x0000000fff027e24 */ /* 0x004fe2000f8e00ff */
[----:B-1----:R-:W-:-:S04]  /*120b0*/  @!P0 MOV R3, 0x4000 ;  /* 0x0000400000038802 */ /* 0x002fc80000000f00 */
[----:B------:R-:W-:-:S04]  /*120c0*/  SHF.L.U32 R2, R2, 0x1f, RZ ;  /* 0x0000001f02027819 */ /* 0x000fc800000006ff */
[----:B------:R-:W1:Y:S02]  /*120d0*/  SYNCS.PHASECHK.TRANS64.TRYWAIT P1, [UR17+0x1c038], R2 ;  /* 0x01c03802ff0075a7 */ /* 0x000e640008021111 */
[----:B-1----:R-:W-:Y:S05]  /*120e0*/  @!P1 BRA `(.L_x_274) ;  /* 0x0000003800bc9947 */ /* 0x002fea0003800000 */
.L_x_434:
[----:B------:R2:W-:Y:S01]  /*120f0*/  @!P0 SYNCS.ARRIVE.TRANS64 RZ, [UR17+0x1c020], R3 ;  /* 0x01c02003ffff89a7 */ /* 0x0005e20008000011 */
[----:B------:R-:W-:Y:S05]  /*12100*/  BRA.U !UP1, `(.L_x_275) ;  /* 0x0000000109047547 */ /* 0x000fea000b800000 */
[----:B------:R-:W-:Y:S05]  /*12110*/  BPT.TRAP 0x1 ;  /* 0x000000040000795c */ /* 0x000fea0000300000 */
.L_x_275:
[----:B--2---:R-:W-:Y:S01]  /*12120*/  LOP3.LUT P1, R3, R6, 0x1f, RZ, 0xc0, !PT ;  /* 0x0000001f06037812 */ /* 0x004fe2000782c0ff */
[----:B------:R-:W-:Y:S03]  /*12130*/  BSSY.RECONVERGENT B0, `(.L_x_276) ;  /* 0x0000004000007945 */ /* 0x000fe60003800200 */
[----:B------:R-:W-:-:S13]  /*12140*/  PLOP3.LUT P1, PT, P1, P0, PT, 0x8f, 0xf8 ;  /* 0x0000000000f8781c */ /* 0x000fda0000f21177 */
[----:B------:R-:W-:Y:S05]  /*12150*/  @P1 BRA `(.L_x_277) ;  /* 0x0000000000041947 */ /* 0x000fea0003800000 */
[----:B------:R-:W-:Y:S05]  /*12160*/  BPT.TRAP 0x1 ;  /* 0x000000040000795c */ /* 0x000fea0000300000 */
.L_x_277:
[----:B------:R-:W-:Y:S05]  /*12170*/  BSYNC.RECONVERGENT B0 ;  /* 0x0000000000007941 */ /* 0x000fea0003800200 */
.L_x_276:
[----:B------:R-:W-:Y:S01]  /*12180*/  ULEA UR16, UR22, UR8, 0xe ;  /* 0x0000000816107291 */ /* 0x000fe2000f8e70ff */
[----:B------:R-:W-:Y:S01]  /*12190*/  BSSY.RECONVERGENT B0, `(.L_x_278) ;  /* 0x0000013000007945 */ /* 0x000fe20003800200 */
[----:B------:R-:W-:Y:S02]  /*121a0*/  UIADD3 UR26, UP2, UPT, UR4, 0x180, URZ ;  /* 0x00000180041a7890 */ /* 0x000fe4000ff5e0ff */
[----:B------:R-:W-:Y:S02]  /*121b0*/  UIADD3 UR6, UPT, UPT, UR22, 0x1, URZ ;  /* 0x0000000116067890 */ /* 0x000fe4000fffe0ff */
[----:B------:R-:W-:Y:S02]  /*121c0*/  UIADD3 UR17, UPT, UPT, UR17, 0x1c020, URZ ;  /* 0x0001c02011117890 */ /* 0x000fe4000fffe0ff */
[----:B------:R-:W-:Y:S02]  /*121d0*/  UIADD3 UR16, UPT, UPT, UR16, 0x8000, URZ ;  /* 0x0000800010107890 */ /* 0x000fe4000fffe0ff */
[----:B------:R-:W-:-:S02]  /*121e0*/  UIADD3.X UR27, UPT, UPT, URZ, UR5, URZ, UP2, !UPT ;  /* 0x00000005ff1b7290 */ /* 0x000fc400097fe4ff */
[----:B------:R-:W-:Y:S01]  /*121f0*/  UISETP.NE.AND UP2, UPT, UR6, 0x3, UPT ;  /* 0x000000030600788c */ /* 0x000fe2000bf45270 */
[----:B------:R-:W-:Y:S01]  /*12200*/  UMOV UR24, 0x0 ;  /* 0x0000000000187882 */ /* 0x000fe20000000000 */
[----:B------:R-:W-:Y:S02]  /*12210*/  UMOV UR25, 0x10000000 ;  /* 0x1000000000197882 */ /* 0x000fe40000000000 */
[----:B------:R-:W-:Y:S01]  /*12220*/  USEL UR9, URZ, 0x1, UP2 ;  /* 0x00000001ff097887 */ /* 0x000fe20009000000 */
[----:B------:R-:W-:Y:S01]  /*12230*/  UMOV UR18, URZ ;  /* 0x000000ff00127c82 */ /* 0x000fe20008000000 */
[----:B------:R-:W-:Y:S01]  /*12240*/  UMOV UR19, URZ ;  /* 0x000000ff00137c82 */ /* 0x000fe20008000000 */
[----:B------:R-:W-:Y:S01]  /*12250*/  UMOV UR20, UR13 ;  /* 0x0000000d00147c82 */ /* 0x000fe20008000000 */
[----:B------:R-:W-:Y:S01]  /*12260*/  UMOV UR21, UR14 ;  /* 0x0000000e00157c82 */ /* 0x000fe20008000000 */
[----:B------:R-:W-:Y:S01]  /*12270*/  USEL UR6, UR6, URZ, UP2 ;  /* 0x000000ff06067287 */ /* 0x000fe20009000000 */
[----:B------:R2:W-:Y:S01]  /*12280*/  UTMALDG.4D [UR16], [UR26], desc[UR24] ;  /* 0x000018101a0075b4 */ /* 0x0005e20008019000 */
[----:B------:R-:W-:Y:S01]  /*12290*/  ULOP3.LUT UR15, UR15, UR9, URZ, 0x3c, !UPT ;  /* 0x000000090f0f7292 */ /* 0x000fe2000f8e3cff */
[----:B--2---:R-:W-:Y:S06]  /*122a0*/  @!P3 BRA `(.L_x_279) ;  /* 0x000000000004b947 */ /* 0x004fec0003800000 */
[----:B------:R-:W-:Y:S05]  /*122b0*/  BPT.TRAP 0x1 ;  /* 0x000000040000795c */ /* 0x000fea0000300000 */
.L_x_279:
[----:B------:R-:W-:Y:S05]  /*122c0*/  BSYNC.RECONVERGENT B0 ;  /* 0x0000000000007941 */ /* 0x000fea0003800200 */
.L_x_278:
[----:B------:R-:W2:Y:S01]  /*122d0*/  SYNCS.PHASECHK.TRANS64.TRYWAIT P1, [UR8+0x1c018], R0 ;  /* 0x01c01800ff0075a7 */ /* 0x000ea20008021108 */
[----:B-1----:R-:W-:Y:S01]  /*122e0*/  @!P0 MOV R2, 0x4000 ;  /* 0x0000400000028802 */ /* 0x002fe20000000f00 */
[----:B--2---:R-:W-:Y:S06]  /*122f0*/  @!P1 BRA `(.L_x_280) ;  /* 0x0000003800509947 */ /* 0x004fec0003800000 */
.L_x_436:
[----:B------:R2:W-:Y:S01]  /*12300*/  @!P0 SYNCS.ARRIVE.TRANS64 RZ, [UR8+0x1c008], R2 ;  /* 0x01c00802ffff89a7 */ /* 0x0005e20008000008 */
[----:B------:R-:W-:Y:S04]  /*12310*/  BSSY.RECONVERGENT B0, `(.L_x_281) ;  /* 0x0000003000007945 */ /* 0x000fe80003800200 */
[----:B------:R-:W-:Y:S05]  /*12320*/  @!P5 BRA `(.L_x_282) ;  /* 0x000000000004d947 */ /* 0x000fea0003800000 */
[----:B------:R-:W-:Y:S05]  /*12330*/  BPT.TRAP 0x1 ;  /* 0x000000040000795c */ /* 0x000fea0000300000 */
.L_x_282:
[----:B------:R-:W-:Y:S05]  /*12340*/  BSYNC.RECONVERGENT B0 ;  /* 0x0000000000007941 */ /* 0x000fea0003800200 */
.L_x_281:
[----:B------:R-:W-:Y:S01]  /*12350*/  ISETP.EQ.OR P1, PT, R3, RZ, P0 ;  /* 0x000000ff0300720c */ /* 0x000fe20000722670 */
[----:B------:R-:W-:-:S12]  /*12360*/  BSSY.RECONVERGENT B0, `(.L_x_283) ;  /* 0x0000003000007945 */ /* 0x000fd80003800200 */
[----:B------:R-:W-:Y:S05]  /*12370*/  @P1 BRA `(.L_x_284) ;  /* 0x0000000000041947 */ /* 0x000fea0003800000 */
[----:B------:R-:W-:Y:S05]  /*12380*/  BPT.TRAP 0x1 ;  /* 0x000000040000795c */ /* 0x000fea0000300000 */
.L_x_284:
[----:B------:R-:W-:Y:S05]  /*12390*/  BSYNC.RECONVERGENT B0 ;  /* 0x0000000000007941 */ /* 0x000fea0003800200 */
.L_x_283:
[----:B------:R-:W-:Y:S02]  /*123a0*/  UIADD3 UR10, UP2, UPT, UR4, 0x80, URZ ;  /* 0x00000080040a7890 */ /* 0x000fe4000ff5e0ff */
[----:B------:R-:W-:Y:S02]  /*123b0*/  UIADD3 UR19, UPT, UPT, UR11, 0x80, URZ ;  /* 0x000000800b137890 */ /* 0x000fe4000fffe0ff */
[----:B------:R-:W-:Y:S02]  /*123c0*/  UIADD3 UR16, UPT, UPT, UR8, 0x4000, URZ ;  /* 0x0000400008107890 */ /* 0x000fe4000fffe0ff */
[----:B------:R-:W-:Y:S02]  /*123d0*/  UIADD3 UR17, UPT, UPT, UR8, 0x1c008, URZ ;  /* 0x0001c00808117890 */ /* 0x000fe4000fffe0ff */
[----:B------:R-:W-:Y:S01]  /*123e0*/  UIADD3.X UR11, UPT, UPT, URZ, UR5, URZ, UP2, !UPT ;  /* 0x00000005ff0b7290 */ /* 0x000fe200097fe4ff */
[----:B------:R-:W-:Y:S01]  /*123f0*/  UMOV UR24, 0x0 ;  /* 0x0000000000187882 */ /* 0x000fe20000000000 */
[----:B------:R-:W-:Y:S01]  /*12400*/  UMOV UR25, 0x10000000 ;  /* 0x1000000000197882 */ /* 0x000fe20000000000 */
[----:B------:R-:W-:Y:S01]  /*12410*/  UMOV UR18, URZ ;  /* 0x000000ff00127c82 */ /* 0x000fe20008000000 */
[----:B------:R-:W-:Y:S01]  /*12420*/  UMOV UR20, UR12 ;  /* 0x0000000c00147c82 */ /* 0x000fe20008000000 */
[----:B------:R-:W-:Y:S01]  /*12430*/  UMOV UR21, UR13 ;  /* 0x0000000d00157c82 */ /* 0x000fe20008000000 */
[----:B------:R-:W-:-:S03]  /*12440*/  UMOV UR22, UR14 ;  /* 0x0000000e00167c82 */ /* 0x000fc60008000000 */
[----:B------:R3:W-:Y:S02]  /*12450*/  UTMALDG.5D [UR16], [UR10], desc[UR24] ;  /* 0x000018100a0075b4 */ /* 0x0007e40008021000 */
[----:B---3--:R-:W-:Y:S05]  /*12460*/  BRA.U !UP0, `(.L_x_285) ;  /* 0x0000000108047547 */ /* 0x008fea000b800000 */
[----:B------:R-:W-:Y:S05]  /*12470*/  BPT.TRAP 0x1 ;  /* 0x000000040000795c */ /* 0x000fea0000300000 */
.L_x_285:
[----:B------:R-:W-:Y:S01]  /*12480*/  ULEA UR17, UR6, UR8, 0x3 ;  /* 0x0000000806117291 */ /* 0x000fe2000f8e18ff */
[----:B-1----:R-:W-:Y:S01]  /*12490*/  IMAD.U32 R0, RZ, RZ, UR15 ;  /* 0x0000000fff007e24 */ /* 0x002fe2000f8e00ff */
[----:B--2---:R-:W-:-:S04]  /*124a0*/  @!P0 MOV R2, 0x4000 ;  /* 0x0000400000028802 */ /* 0x004fc80000000f00 */
[----:B------:R-:W-:-:S04]  /*124b0*/  SHF.L.U32 R0, R0, 0x1f, RZ ;  /* 0x0000001f00007819 */ /* 0x000fc800000006ff */
[----:B------:R-:W1:Y:S02]  /*124c0*/  SYNCS.PHASECHK.TRANS64.TRYWAIT P1, [UR17+0x1c038], R0 ;  /* 0x01c03800ff0075a7 */ /* 0x000e640008021111 */
[----:B-1----:R-:W-:Y:S05]  /*124d0*/  @!P1 BRA `(.L_x_286) ;  /* 0x0000003400f09947 */ /* 0x002fea0003800000 */
.L_x_438:
[----:B------:R2:W-:Y:S01]  /*124e0*/  @!P0 SYNCS.ARRIVE.TRANS64 RZ, [UR17+0x1c020], R2 ;  /* 0x01c02002ffff89a7 */ /* 0x0005e20008000011 */
[----:B------:R-:W-:Y:S05]  /*124f0*/  BRA.U !UP1, `(.L_x_287) ;  /* 0x0000000109047547 */ /* 0x000fea000b800000 */
[----:B------:R-:W-:Y:S05]  /*12500*/  BPT.TRAP 0x1 ;  /* 0x000000040000795c */ /* 0x000fea0000300000 */
.L_x_287:
[----:B------:R-:W-:Y:S04]  /*12510*/  BSSY.RECONVERGENT B0, `(.L_x_288) ;  /* 0x0000003000007945 */ /* 0x000fe80003800200 */
[----:B------:R-:W-:Y:S05]  /*12520*/  @P2 BRA `(.L_x_289) ;  /* 0x0000000000042947 */ /* 0x000fea0003800000 */
[----:B------:R-:W-:Y:S05]  /*12530*/  BPT.TRAP 0x1 ;  /* 0x000000040000795c */ /* 0x000fea0000300000 */
.L_x_289:
[----:B------:R-:W-:Y:S05]  /*12540*/  BSYNC.RECONVERGENT B0 ;  /* 0x0000000000007941 */ /* 0x000fea0003800200 */
.L_x_288:
[----:B------:R-:W-:Y:S01]  /*12550*/  ULEA UR16, UR6, UR8, 0xe ;  /* 0x0000000806107291 */ /* 0x000fe2000f8e70ff */
[----:B------:R-:W-:Y:S01]  /*12560*/  LOP3.LUT R4, R4, 0x1, RZ, 0x3c, !PT ;  /* 0x0000000104047812 */ /* 0x000fe200078e3cff */
[----:B------:R-:W-:Y:S02]  /*12570*/  UIADD3 UR24, UP2, UPT, UR4, 0x280, URZ ;  /* 0x0000028004187890 */ /* 0x000fe4000ff5e0ff */
[----:B------:R-:W-:Y:S02]  /*12580*/  UIADD3 UR17, UPT, UPT, UR17, 0x1c020, URZ ;  /* 0x0001c02011117890 */ /* 0x000fe4000fffe0ff */
[----:B------:R-:W-:Y:S02]  /*12590*/  UIADD3 UR16, UPT, UPT, UR16, 0x8000, URZ ;  /* 0x0000800010107890 */ /* 0x000fe4000fffe0ff */
[----:B------:R-:W-:Y:S01]  /*125a0*/  UIADD3.X UR25, UPT, UPT, URZ, UR5, URZ, UP2, !UPT ;  /* 0x00000005ff197290 */ /* 0x000fe200097fe4ff */
[----:B------:R-:W-:Y:S01]  /*125b0*/  UMOV UR10, 0x0 ;  /* 0x00000000000a7882 */ /* 0x000fe20000000000 */
[----:B------:R-:W-:Y:S01]  /*125c0*/  UMOV UR11, 0x10000000 ;  /* 0x10000000000b7882 */ /* 0x000fe20000000000 */
[----:B------:R-:W-:Y:S01]  /*125d0*/  UMOV UR18, URZ ;  /* 0x000000ff00127c82 */ /* 0x000fe20008000000 */
[----:B------:R-:W-:Y:S01]  /*125e0*/  UMOV UR19, URZ ;  /* 0x000000ff00137c82 */ /* 0x000fe20008000000 */
[----:B------:R-:W-:Y:S01]  /*125f0*/  UMOV UR20, UR13 ;  /* 0x0000000d00147c82 */ /* 0x000fe20008000000 */
[----:B------:R-:W-:Y:S01]  /*12600*/  UMOV UR21, UR14 ;  /* 0x0000000e00157c82 */ /* 0x000fe20008000000 */
[----:B------:R-:W-:-:S02]  /*12610*/  UIADD3 UR6, UPT, UPT, UR6, 0x1, URZ ;  /* 0x0000000106067890 */ /* 0x000fc4000fffe0ff */
[----:B------:R3:W-:Y:S02]  /*12620*/  UTMALDG.4D [UR16], [UR24], desc[UR10] ;  /* 0x00000a10180075b4 */ /* 0x0007e40008019000 */
[----:B------:R-:W-:-:S04]  /*12630*/  UISETP.NE.AND UP2, UPT, UR6, 0x3, UPT ;  /* 0x000000030600788c */ /* 0x000fc8000bf45270 */
[----:B------:R-:W-:Y:S02]  /*12640*/  USEL UR9, URZ, 0x1, UP2 ;  /* 0x00000001ff097887 */ /* 0x000fe40009000000 */
[----:B------:R-:W-:Y:S02]  /*12650*/  USEL UR22, UR6, URZ, UP2 ;  /* 0x000000ff06167287 */ /* 0x000fe40009000000 */
[----:B------:R-:W-:Y:S02]  /*12660*/  UISETP.GE.AND UP2, UPT, UR7, 0x81, UPT ;  /* 0x000000810700788c */ /* 0x000fe4000bf46270 */
[----:B------:R-:W-:-:S07]  /*12670*/  ULOP3.LUT UR15, UR15, UR9, URZ, 0x3c, !UPT ;  /* 0x000000090f0f7292 */ /* 0x000fce000f8e3cff */
[----:B---3--:R-:W-:Y:S05]  /*12680*/  BRA.U !UP2, `(.L_x_265) ;  /* 0x0000001d0a7c7547 */ /* 0x008fea000b800000 */
[----:B------:R-:W-:-:S04]  /*12690*/  UIADD3 UR7, UPT, UPT, UR7, 0x7f, URZ ;  /* 0x0000007f07077890 */ /* 0x000fc8000fffe0ff */
[----:B------:R-:W-:-:S04]  /*126a0*/  USHF.R.S32.HI UR6, URZ, 0x1f, UR7 ;  /* 0x0000001fff067899 */ /* 0x000fc80008011407 */
[----:B------:R-:W-:-:S04]  /*126b0*/  ULEA.HI UR7, UR6, UR7, URZ, 0x7 ;  /* 0x0000000706077291 */ /* 0x000fc8000f8f38ff */
[----:B------:R-:W-:-:S04]  /*126c0*/  USHF.R.S32.HI UR7, URZ, 0x7, UR7 ;  /* 0x00000007ff077899 */ /* 0x000fc80008011407 */
[----:B------:R-:W-:-:S04]  /*126d0*/  UISETP.LT.AND UP2, UPT, UR7, 0x2, UPT ;  /* 0x000000020700788c */ /* 0x000fc8000bf41270 */
[----:B------:R-:W-:-:S04]  /*126e0*/  USEL UR6, UR7, 0x2, UP2 ;  /* 0x0000000207067887 */ /* 0x000fc80009000000 */
[----:B------:R-:W-:-:S04]  /*126f0*/  UIADD3 UR6, UPT, UPT, UR7, -UR6, URZ ;  /* 0x8000000607067290 */ /* 0x000fc8000fffe0ff */
[----:B------:R-:W-:Y:S02]  /*12700*/  UISETP.GE.U32.AND UP2, UPT, UR6, 0x3, UPT ;  /* 0x000000030600788c */ /* 0x000fe4000bf46070 */
[----:B------:R-:W-:-:S03]  /*12710*/  UIADD3 UR9, UPT, UPT, UR6, 0x1, URZ ;  /* 0x0000000106097890 */ /* 0x000fc6000fffe0ff */
[----:B------:R-:W-:Y:S01]  /*12720*/  UMOV UR6, 0x1 ;  /* 0x0000000100067882 */ /* 0x000fe20000000000 */
[----:B------:R-:W-:-:S03]  /*12730*/  ULOP3.LUT UR7, UR9, 0x3, URZ, 0xc0, !UPT ;  /* 0x0000000309077892 */ /* 0x000fc6000f8ec0ff */
[----:B------:R-:W-:Y:S09]  /*12740*/  BRA.U !UP2, `(.L_x_290) ;  /* 0x000000110a307547 */ /* 0x000ff2000b800000 */
[----:B------:R-:W-:Y:S01]  /*12750*/  ULOP3.LUT UR9, UR9, 0xfffffffc, URZ, 0xc0, !UPT ;  /* 0xfffffffc09097892 */ /* 0x000fe2000f8ec0ff */
[----:B------:R-:W-:-:S11]  /*12760*/  UMOV UR6, 0x1 ;  /* 0x0000000100067882 */ /* 0x000fd60000000000 */
.L_x_331:
[----:B------:R-:W-:Y:S05]  /*12770*/  BRA.U !UP0, `(.L_x_291) ;  /* 0x0000000108047547 */ /* 0x000fea000b800000 */
[----:B------:R-:W-:Y:S05]  /*12780*/  BPT.TRAP 0x1 ;  /* 0x000000040000795c */ /* 0x000fea0000300000 */
.L_x_291:
[----:B------:R-:W3:Y:S01]  /*12790*/  S2UR UR8, SR_CgaCtaId ;  /* 0x00000000000879c3 */ /* 0x000ee20000008800 */
[----:B------:R-:W-:Y:S01]  /*127a0*/  UMOV UR10, 0x400 ;  /* 0x00000400000a7882 */ /* 0x000fe20000000000 */
[----:B-1----:R-:W-:Y:S01]  /*127b0*/  IMAD.U32 R0, RZ, RZ, UR15 ;  /* 0x0000000fff007e24 */ /* 0x002fe2000f8e00ff */
[----:B--2---:R-:W-:-:S04]  /*127c0*/  @!P0 MOV R2, 0x4000 ;  /* 0x0000400000028802 */ /* 0x004fc80000000f00 */
[----:B------:R-:W-:Y:S01]  /*127d0*/  SHF.L.U32 R0, R0, 0x1f, RZ ;  /* 0x0000001f00007819 */ /* 0x000fe200000006ff */
[----:B---3--:R-:W-:-:S04]  /*127e0*/  ULEA UR8, UR8, UR10, 0x18 ;  /* 0x0000000a08087291 */ /* 0x008fc8000f8ec0ff */
[----:B------:R-:W-:-:S09]  /*127f0*/  ULEA UR17, UR22, UR8, 0x3 ;  /* 0x0000000816117291 */ /* 0x000fd2000f8e18ff */
[----:B------:R-:W1:Y:S02]  /*12800*/  SYNCS.PHASECHK.TRANS64.TRYWAIT P1, [UR17+0x1c038], R0 ;  /* 0x01c03800ff0075a7 */ /* 0x000e640008021111 */
[----:B-1----:R-:W-:Y:S05]  /*12810*/  @!P1 BRA `(.L_x_292) ;  /* 0x0000003400389947 */ /* 0x002fea0003800000 */
.L_x_440:
[----:B------:R2:W-:Y:S01]  /*12820*/  @!P0 SYNCS.ARRIVE.TRANS64 RZ, [UR17+0x1c020], R2 ;  /* 0x01c02002ffff89a7 */ /* 0x0005e20008000011 */
[----:B------:R-:W-:Y:S05]  /*12830*/  BRA.U !UP1, `(.L_x_293) ;  /* 0x0000000109047547 */ /* 0x000fea000b800000 */
[----:B------:R-:W-:Y:S05]  /*12840*/  BPT.TRAP 0x1 ;  /* 0x000000040000795c */ /* 0x000fea0000300000 */
.L_x_293:
[----:B-1----:R-:W1:Y:S01]  /*12850*/  S2R R0, SR_TID.X ;  /* 0x0000000000007919 */ /* 0x002e620000002100 */
[----:B------:R-:W-:Y:S01]  /*12860*/  BSSY.RECONVERGENT B0, `(.L_x_294) ;  /* 0x0000005000007945 */ /* 0x000fe20003800200 */
[----:B-1----:R-:W-:-:S04]  /*12870*/  LOP3.LUT P2, RZ, R0, 0x1f, RZ, 0xc0, !PT ;  /* 0x0000001f00ff7812 */ /* 0x002fc8000784c0ff */
[----:B------:R-:W-:-:S13]  /*12880*/  PLOP3.LUT P2, PT, P2, P0, PT, 0x8f, 0xf8 ;  /* 0x0000000000f8781c */ /* 0x000fda0001741177 */
[----:B------:R-:W-:Y:S05]  /*12890*/  @P2 BRA `(.L_x_295) ;  /* 0x0000000000042947 */ /* 0x000fea0003800000 */
[----:B------:R-:W-:Y:S05]  /*128a0*/  BPT.TRAP 0x1 ;  /* 0x000000040000795c */ /* 0x000fea0000300000 */
.L_x_295:
[----:B------:R-:W-:Y:S05]  /*128b0*/  BSYNC.RECONVERGENT B0 ;  /* 0x0000000000007941 */ /* 0x000fea0003800200 */
.L_x_294:
[----:B------:R-:W-:Y:S02]  /*128c0*/  ULEA UR16, UR22, UR8, 0xe ;  /* 0x0000000816107291 */ /* 0x000fe4000f8e70ff */
[----:B------:R-:W-:Y:S02]  /*128d0*/  UIADD3 UR24, UP2, UPT, UR4, 0x180, URZ ;  /* 0x0000018004187890 */ /* 0x000fe4000ff5e0ff */
[----:B------:R-:W-:Y:S02]  /*128e0*/  USHF.L.U32 UR19, UR6, 0x7, URZ ;  /* 0x0000000706137899 */ /* 0x000fe400080006ff */
        /* <DEDUP_REMOVED lines=8> */
[----:B------:R-:W-:-:S03]  /*12970*/  UIADD3 UR22, UPT, UPT, UR22, 0x1, URZ ;  /* 0x0000000116167890 */ /* 0x000fc6000fffe0ff */
[----:B------:R1:W-:Y:S01]  /*12980*/  UTMALDG.4D [UR16], [UR24], desc[UR10] ;  /* 0x00000a10180075b4 */ /* 0x0003e20008019000 */
[----:B------:R-:W-:-:S04]  /*12990*/  UISETP.NE.AND UP2, UPT, UR22, 0x3, UPT ;  /* 0x000000031600788c */ /* 0x000fc8000bf45270 */
[----:B------:R-:W-:Y:S02]  /*129a0*/  USEL UR12, URZ, 0x1, UP2 ;  /* 0x00000001ff0c7887 */ /* 0x000fe40009000000 */
[----:B------:R-:W-:Y:S02]  /*129b0*/  USEL UR22, UR22, URZ, UP2 ;  /* 0x000000ff16167287 */ /* 0x000fe40009000000 */
[----:B------:R-:W-:Y:S01]  /*129c0*/  ULOP3.LUT UR15, UR15, UR12, URZ, 0x3c, !UPT ;  /* 0x0000000c0f0f7292 */ /* 0x000fe2000f8e3cff */
[----:B-1----:R-:W-:Y:S11]  /*129d0*/  BRA.U !UP0, `(.L_x_296) ;  /* 0x0000000108047547 */ /* 0x002ff6000b800000 */
[----:B------:R-:W-:Y:S05]  /*129e0*/  BPT.TRAP 0x1 ;  /* 0x000000040000795c */ /* 0x000fea0000300000 */
.L_x_296:
[----:B------:R-:W-:Y:S01]  /*129f0*/  ULEA UR17, UR22, UR8, 0x3 ;  /* 0x0000000816117291 */ /* 0x000fe2000f8e18ff */
[----:B------:R-:W-:Y:S01]  /*12a00*/  IMAD.U32 R0, RZ, RZ, UR15 ;  /* 0x0000000fff007e24 */ /* 0x000fe2000f8e00ff */
[----:B--2---:R-:W-:-:S04]  /*12a10*/  @!P0 MOV R2, 0x4000 ;  /* 0x0000400000028802 */ /* 0x004fc80000000f00 */
[----:B------:R-:W-:-:S04]  /*12a20*/  SHF.L.U32 R0, R0, 0x1f, RZ ;  /* 0x0000001f00007819 */ /* 0x000fc800000006ff */
[----:B------:R-:W1:Y:S02]  /*12a30*/  SYNCS.PHASECHK.TRANS64.TRYWAIT P1, [UR17+0x1c038], R0 ;  /* 0x01c03800ff0075a7 */ /* 0x000e640008021111 */
[----:B-1----:R-:W-:Y:S05]  /*12a40*/  @!P1 BRA `(.L_x_297) ;  /* 0x0000003000c49947 */ /* 0x002fea0003800000 */
.L_x_442:
[----:B------:R2:W-:Y:S01]  /*12a50*/  @!P0 SYNCS.ARRIVE.TRANS64 RZ, [UR17+0x1c020], R2 ;  /* 0x01c02002ffff89a7 */ /* 0x0005e20008000011 */
[----:B------:R-:W-:Y:S05]  /*12a60*/  BRA.U !UP1, `(.L_x_298) ;  /* 0x0000000109047547 */ /* 0x000fea000b800000 */
[----:B------:R-:W-:Y:S05]  /*12a70*/  BPT.TRAP 0x1 ;  /* 0x000000040000795c */ /* 0x000fea0000300000 */
.L_x_298:
[----:B------:R-:W-:Y:S04]  /*12a80*/  BSSY.RECONVERGENT B0, `(.L_x_299) ;  /* 0x0000003000007945 */ /* 0x000fe80003800200 */
[----:B------:R-:W-:Y:S05]  /*12a90*/  @P2 BRA `(.L_x_300) ;  /* 0x0000000000042947 */ /* 0x000fea0003800000 */
[----:B------:R-:W-:Y:S05]  /*12aa0*/  BPT.TRAP 0x1 ;  /* 0x000000040000795c */ /* 0x000fea0000300000 */
.L_x_300:
[----:B------:R-:W-:Y:S05]  /*12ab0*/  BSYNC.RECONVERGENT B0 ;  /* 0x0000000000007941 */ /* 0x000fea0003800200 */
.L_x_299:
        /* <DEDUP_REMOVED lines=17> */
[----:B---3--:R-:W-:Y:S11]  /*12bd0*/  BRA.U !UP0, `(.L_x_301) ;  /* 0x0000000108047547 */ /* 0x008ff6000b800000 */
[----:B------:R-:W-:Y:S05]  /*12be0*/  BPT.TRAP 0x1 ;  /* 0x000000040000795c */ /* 0x000fea0000300000 */
.L_x_301:
[----:B------:R-:W-:Y:S01]  /*12bf0*/  ULEA UR17, UR22, UR8, 0x3 ;  /* 0x0000000816117291 */ /* 0x000fe2000f8e18ff */
[----:B-1----:R-:W-:Y:S01]  /*12c00*/  IMAD.U32 R0, RZ, RZ, UR15 ;  /* 0x0000000fff007e24 */ /* 0x002fe2000f8e00ff */
[----:B--2---:R-:W-:-:S04]  /*12c10*/  @!P0 MOV R2, 0x4000 ;  /* 0x0000400000028802 */ /* 0x004fc80000000f00 */
[----:B------:R-:W-:-:S04]  /*12c20*/  SHF.L.U32 R0, R0, 0x1f, RZ ;  /* 0x0000001f00007819 */ /* 0x000fc800000006ff */
[----:B------:R-:W1:Y:S02]  /*12c30*/  SYNCS.PHASECHK.TRANS64.TRYWAIT P1, [UR17+0x1c038], R0 ;  /* 0x01c03800ff0075a7 */ /* 0x000e640008021111 */
[----:B-1----:R-:W-:Y:S05]  /*12c40*/  @!P1 BRA `(.L_x_302) ;  /* 0x00000030005c9947 */ /* 0x002fea0003800000 */
.L_x_444:
[----:B------:R2:W-:Y:S01]  /*12c50*/  @!P0 SYNCS.ARRIVE.TRANS64 RZ, [UR17+0x1c020], R2 ;  /* 0x01c02002ffff89a7 */ /* 0x0005e20008000011 */
[----:B------:R-:W-:Y:S05]  /*12c60*/  BRA.U !UP1, `(.L_x_303) ;  /* 0x0000000109047547 */ /* 0x000fea000b800000 */
[----:B------:R-:W-:Y:S05]  /*12c70*/  BPT.TRAP 0x1 ;  /* 0x000000040000795c */ /* 0x000fea0000300000 */
.L_x_303:
[----:B------:R-:W-:Y:S04]  /*12c80*/  BSSY.RECONVERGENT B0, `(.L_x_304) ;  /* 0x0000003000007945 */ /* 0x000fe80003800200 */
[----:B------:R-:W-:Y:S05]  /*12c90*/  @P2 BRA `(.L_x_305) ;  /* 0x0000000000042947 */ /* 0x000fea0003800000 */
[----:B------:R-:W-:Y:S05]  /*12ca0*/  BPT.TRAP 0x1 ;  /* 0x000000040000795c */ /* 0x000fea0000300000 */
.L_x_305:
[----:B------:R-:W-:Y:S05]  /*12cb0*/  BSYNC.RECONVERGENT B0 ;  /* 0x0000000000007941 */ /* 0x000fea0003800200 */
.L_x_304:
[----:B------:R-:W-:Y:S02]  /*12cc0*/  ULEA UR16, UR22, UR8, 0xe ;  /* 0x0000000816107291 */ /* 0x000fe4000f8e70ff */
[----:B------:R-:W-:Y:S02]  /*12cd0*/  UIADD3 UR24, UP2, UPT, UR4, 0x180, URZ ;  /* 0x0000018004187890 */ /* 0x000fe4000ff5e0ff */
[----:B------:R-:W-:Y:S02]  /*12ce0*/  ULEA UR19, UR6, 0x80, 0x7 ;  /* 0x0000008006137891 */ /* 0x000fe4000f8e38ff */
        /* <DEDUP_REMOVED lines=16> */
.L_x_306:
[----:B------:R-:W-:Y:S01]  /*12df0*/  ULEA UR17, UR22, UR8, 0x3 ;  /* 0x0000000816117291 */ /* 0x000fe2000f8e18ff */
[----:B-1----:R-:W-:Y:S01]  /*12e00*/  IMAD.U32 R0, RZ, RZ, UR15 ;  /* 0x0000000fff007e24 */ /* 0x002fe2000f8e00ff */
[----:B--2---:R-:W-:-:S04]  /*12e10*/  @!P0 MOV R2, 0x4000 ;  /* 0x0000400000028802 */ /* 0x004fc80000000f00 */
[----:B------:R-:W-:-:S04]  /*12e20*/  SHF.L.U32 R0, R0, 0x1f, RZ ;  /* 0x0000001f00007819 */ /* 0x000fc800000006ff */
[----:B------:R-:W1:Y:S02]  /*12e30*/  SYNCS.PHASECHK.TRANS64.TRYWAIT P1, [UR17+0x1c038], R0 ;  /* 0x01c03800ff0075a7 */ /* 0x000e640008021111 */
[----:B-1----:R-:W-:Y:S05]  /*12e40*/  @!P1 BRA `(.L_x_307) ;  /* 0x0000002c00f49947 */ /* 0x002fea0003800000 */
.L_x_446:
[----:B------:R2:W-:Y:S01]  /*12e50*/  @!P0 SYNCS.ARRIVE.TRANS64 RZ, [UR17+0x1c020], R2 ;  /* 0x01c02002ffff89a7 */ /* 0x0005e20008000011 */
[----:B------:R-:W-:Y:S05]  /*12e60*/  BRA.U !UP1, `(.L_x_308) ;  /* 0x0000000109047547 */ /* 0x000fea000b800000 */
[----:B------:R-:W-:Y:S05]  /*12e70*/  BPT.TRAP 0x1 ;  /* 0x000000040000795c */ /* 0x000fea0000300000 */
.L_x_308:
[----:B------:R-:W-:Y:S04]  /*12e80*/  BSSY.RECONVERGENT B0, `(.L_x_309) ;  /* 0x0000003000007945 */ /* 0x000fe80003800200 */
[----:B------:R-:W-:Y:S05]  /*12e90*/  @P2 BRA `(.L_x_310) ;  /* 0x0000000000042947 */ /* 0x000fea0003800000 */
[----:B------:R-:W-:Y:S05]  /*12ea0*/  BPT.TRAP 0x1 ;  /* 0x000000040000795c */ /* 0x000fea0000300000 */
.L_x_310:
[----:B------:R-:W-:Y:S05]  /*12eb0*/  BSYNC.RECONVERGENT B0 ;  /* 0x0000000000007941 */ /* 0x000fea0003800200 */
.L_x_309:
        /* <DEDUP_REMOVED lines=19> */
.L_x_311:
[----:B------:R-:W-:Y:S01]  /*12ff0*/  ULEA UR17, UR22, UR8, 0x3 ;  /* 0x0000000816117291 */ /* 0x000fe2000f8e18ff */
[----:B-1----:R-:W-:Y:S01]  /*13000*/  IMAD.U32 R0, RZ, RZ, UR15 ;  /* 0x0000000fff007e24 */ /* 0x002fe2000f8e00ff */
[----:B--2---:R-:W-:-:S04]  /*13010*/  @!P0 MOV R2, 0x4000 ;  /* 0x0000400000028802 */ /* 0x004fc80000000f00 */
[----:B------:R-:W-:-:S04]  /*13020*/  SHF.L.U32 R0, R0, 0x1f, RZ ;  /* 0x0000001f00007819 */ /* 0x000fc800000006ff */
[----:B------:R-:W1:Y:S02]  /*13030*/  SYNCS.PHASECHK.TRANS64.TRYWAIT P1, [UR17+0x1c038], R0 ;  /* 0x01c03800ff0075a7 */ /* 0x000e640008021111 */
[----:B-1----:R-:W-:Y:S05]  /*13040*/  @!P1 BRA `(.L_x_312) ;  /* 0x0000002c008c9947 */ /* 0x002fea0003800000 */
.L_x_448:
[----:B------:R2:W-:Y:S01]  /*13050*/  @!P0 SYNCS.ARRIVE.TRANS64 RZ, [UR17+0x1c020], R2 ;  /* 0x01c02002ffff89a7 */ /* 0x0005e20008000011 */
[----:B------:R-:W-:Y:S05]  /*13060*/  BRA.U !UP1, `(.L_x_313) ;  /* 0x0000000109047547 */ /* 0x000fea000b800000 */
[----:B------:R-:W-:Y:S05]  /*13070*/  BPT.TRAP 0x1 ;  /* 0x000000040000795c */ /* 0x000fea0000300000 */
.L_x_313:
[----:B------:R-:W-:Y:S04]  /*13080*/  BSSY.RECONVERGENT B0, `(.L_x_314) ;  /* 0x0000003000007945 */ /* 0x000fe80003800200 */
[----:B------:R-:W-:Y:S05]  /*13090*/  @P2 BRA `(.L_x_315) ;  /* 0x0000000000042947 */ /* 0x000fea0003800000 */
[----:B------:R-:W-:Y:S05]  /*130a0*/  BPT.TRAP 0x1 ;  /* 0x000000040000795c */ /* 0x000fea0000300000 */
.L_x_315:
[----:B------:R-:W-:Y:S05]  /*130b0*/  BSYNC.RECONVERGENT B0 ;  /* 0x0000000000007941 */ /* 0x000fea0003800200 */
.L_x_314:
        /* <DEDUP_REMOVED lines=19> */
.L_x_316:
[----:B------:R-:W-:Y:S01]  /*131f0*/  ULEA UR17, UR22, UR8, 0x3 ;  /* 0x0000000816117291 */ /* 0x000fe2000f8e18ff */
[----:B-1----:R-:W-:Y:S01]  /*13200*/  IMAD.U32 R0, RZ, RZ, UR15 ;  /* 0x0000000fff007e24 */ /* 0x002fe2000f8e00ff */
[----:B--2---:R-:W-:-:S04]  /*13210*/  @!P0 MOV R2, 0x4000 ;  /* 0x0000400000028802 */ /* 0x004fc80000000f00 */
[----:B------:R-:W-:-:S04]  /*13220*/  SHF.L.U32 R0, R0, 0x1f, RZ ;  /* 0x0000001f00007819 */ /* 0x000fc800000006ff */
[----:B------:R-:W1:Y:S02]  /*13230*/  SYNCS.PHASECHK.TRANS64.TRYWAIT P1, [UR17+0x1c038], R0 ;  /* 0x01c03800ff0075a7 */ /* 0x000e640008021111 */
[----:B-1----:R-:W-:Y:S05]  /*13240*/  @!P1 BRA `(.L_x_317) ;  /* 0x0000002c00249947 */ /* 0x002fea0003800000 */
.L_x_450:
[----:B------:R2:W-:Y:S01]  /*13250*/  @!P0 SYNCS.ARRIVE.TRANS64 RZ, [UR17+0x1c020], R2 ;  /* 0x01c02002ffff89a7 */ /* 0x0005e20008000011 */
[----:B------:R-:W-:Y:S05]  /*13260*/  BRA.U !UP1, `(.L_x_318) ;  /* 0x0000000109047547 */ /* 0x000fea000b800000 */
[----:B------:R-:W-:Y:S05]  /*13270*/  BPT.TRAP 0x1 ;  /* 0x000000040000795c */ /* 0x000fea0000300000 */
.L_x_318:
[----:B------:R-:W-:Y:S04]  /*13280*/  BSSY.RECONVERGENT B0, `(.L_x_319) ;  /* 0x0000003000007945 */ /* 0x000fe80003800200 */
[----:B------:R-:W-:Y:S05]  /*13290*/  @P2 BRA `(.L_x_320) ;  /* 0x0000000000042947 */ /* 0x000fea0003800000 */
[----:B------:R-:W-:Y:S05]  /*132a0*/  BPT.TRAP 0x1 ;  /* 0x000000040000795c */ /* 0x000fea0000300000 */
.L_x_320:
[----:B------:R-:W-:Y:S05]  /*132b0*/  BSYNC.RECONVERGENT B0 ;  /* 0x0000000000007941 */ /* 0x000fea0003800200 */
.L_x_319:
        /* <DEDUP_REMOVED lines=13> */
[----:B------:R-:W-:Y:S02]  /*13390*/  UIADD3 UR10, UPT, UPT, UR6, 0x3, URZ ;  /* 0x00000003060a7890 */ /* 0x000fe4000fffe0ff */
[----:B------:R-:W-:-:S04]  /*133a0*/  UISETP.NE.AND UP2, UPT, UR22, 0x3, UPT ;  /* 0x000000031600788c */ /* 0x000fc8000bf45270 */
[----:B------:R-:W-:Y:S02]  /*133b0*/  USEL UR11, URZ, 0x1, UP2 ;  /* 0x00000001ff0b7887 */ /* 0x000fe40009000000 */
[----:B------:R-:W-:Y:S02]  /*133c0*/  USEL UR22, UR22, URZ, UP2 ;  /* 0x000000ff16167287 */ /* 0x000fe40009000000 */
[----:B------:R-:W-:Y:S01]  /*133d0*/  ULOP3.LUT UR15, UR15, UR11, URZ, 0x3c, !UPT ;  /* 0x0000000b0f0f7292 */ /* 0x000fe2000f8e3cff */
[----:B---3--:R-:W-:Y:S11]  /*133e0*/  BRA.U !UP0, `(.L_x_321) ;  /* 0x0000000108047547 */ /* 0x008ff6000b800000 */
[----:B------:R-:W-:Y:S05]  /*133f0*/  BPT.TRAP 0x1 ;  /* 0x000000040000795c */ /* 0x000fea0000300000 */
.L_x_321:
[----:B------:R-:W-:Y:S01]  /*13400*/  ULEA UR17, UR22, UR8, 0x3 ;  /* 0x0000000816117291 */ /* 0x000fe2000f8e18ff */
[----:B-1----:R-:W-:Y:S01]  /*13410*/  IMAD.U32 R0, RZ, RZ, UR15 ;  /* 0x0000000fff007e24 */ /* 0x002fe2000f8e00ff */
[----:B--2---:R-:W-:-:S04]  /*13420*/  @!P0 MOV R2, 0x4000 ;  /* 0x0000400000028802 */ /* 0x004fc80000000f00 */
[----:B------:R-:W-:-:S04]  /*13430*/  SHF.L.U32 R0, R0, 0x1f, RZ ;  /* 0x0000001f00007819 */ /* 0x000fc800000006ff */
[----:B------:R-:W1:Y:S02]  /*13440*/  SYNCS.PHASECHK.TRANS64.TRYWAIT P1, [UR17+0x1c038], R0 ;  /* 0x01c03800ff0075a7 */ /* 0x000e640008021111 */
[----:B-1----:R-:W-:Y:S05]  /*13450*/  @!P1 BRA `(.L_x_322) ;  /* 0x0000002800b89947 */ /* 0x002fea0003800000 */
.L_x_452:
[----:B------:R2:W-:Y:S01]  /*13460*/  @!P0 SYNCS.ARRIVE.TRANS64 RZ, [UR17+0x1c020], R2 ;  /* 0x01c02002ffff89a7 */ /* 0x0005e20008000011 */
[----:B------:R-:W-:Y:S05]  /*13470*/  BRA.U !UP1, `(.L_x_323) ;  /* 0x0000000109047547 */ /* 0x000fea000b800000 */
[----:B------:R-:W-:Y:S05]  /*13480*/  BPT.TRAP 0x1 ;  /* 0x000000040000795c */ /* 0x000fea0000300000 */
.L_x_323:
[----:B------:R-:W-:Y:S04]  /*13490*/  BSSY.RECONVERGENT B0, `(.L_x_324) ;  /* 0x0000003000007945 */ /* 0x000fe80003800200 */
[----:B------:R-:W-:Y:S05]  /*134a0*/  @P2 BRA `(.L_x_325) ;  /* 0x0000000000042947 */ /* 0x000fea0003800000 */
[----:B------:R-:W-:Y:S05]  /*134b0*/  BPT.TRAP 0x1 ;  /* 0x000000040000795c */ /* 0x000fea0000300000 */
.L_x_325:
[----:B------:R-:W-:Y:S05]  /*134c0*/  BSYNC.RECONVERGENT B0 ;  /* 0x0000000000007941 */ /* 0x000fea0003800200 */
.L_x_324:
        /* <DEDUP_REMOVED lines=19> */
.L_x_326:
[----:B------:R-:W-:Y:S01]  /*13600*/  ULEA UR17, UR22, UR8, 0x3 ;  /* 0x0000000816117291 */ /* 0x000fe2000f8e18ff */
[----:B-1----:R-:W-:Y:S01]  /*13610*/  IMAD.U32 R0, RZ, RZ, UR15 ;  /* 0x0000000fff007e24 */ /* 0x002fe2000f8e00ff */
[----:B--2---:R-:W-:-:S04]  /*13620*/  @!P0 MOV R2, 0x4000 ;  /* 0x0000400000028802 */ /* 0x004fc80000000f00 */
[----:B------:R-:W-:-:S04]  /*13630*/  SHF.L.U32 R0, R0, 0x1f, RZ ;  /* 0x0000001f00007819 */ /* 0x000fc800000006ff */
[----:B------:R-:W1:Y:S02]  /*13640*/  SYNCS.PHASECHK.TRANS64.TRYWAIT P1, [UR17+0x1c038], R0 ;  /* 0x01c03800ff0075a7 */ /* 0x000e640008021111 */
[----:B-1----:R-:W-:Y:S05]  /*13650*/  @!P1 BRA `(.L_x_327) ;  /* 0x0000002800509947 */ /* 0x002fea0003800000 */
.L_x_454:
[----:B------:R2:W-:Y:S01]  /*13660*/  @!P0 SYNCS.ARRIVE.TRANS64 RZ, [UR17+0x1c020], R2 ;  /* 0x01c02002ffff89a7 */ /* 0x0005e20008000011 */
[----:B------:R-:W-:Y:S05]  /*13670*/  BRA.U !UP1, `(.L_x_328) ;  /* 0x0000000109047547 */ /* 0x000fea000b800000 */
[----:B------:R-:W-:Y:S05]  /*13680*/  BPT.TRAP 0x1 ;  /* 0x000000040000795c */ /* 0x000fea0000300000 */
.L_x_328:
[----:B------:R-:W-:Y:S04]  /*13690*/  BSSY.RECONVERGENT B0, `(.L_x_329) ;  /* 0x0000003000007945 */ /* 0x000fe80003800200 */
[----:B------:R-:W-:Y:S05]  /*136a0*/  @P2 BRA `(.L_x_330) ;  /* 0x0000000000042947 */ /* 0x000fea0003800000 */
[----:B------:R-:W-:Y:S05]  /*136b0*/  BPT.TRAP 0x1 ;  /* 0x000000040000795c */ /* 0x000fea0000300000 */
.L_x_330:
[----:B------:R-:W-:Y:S05]  /*136c0*/  BSYNC.RECONVERGENT B0 ;  /* 0x0000000000007941 */ /* 0x000fea0003800200 */
.L_x_329:
        /* <DEDUP_REMOVED lines=17> */
[----:B------:R-:W-:Y:S02]  /*137e0*/  UISETP.NE.AND UP2, UPT, UR10, UR9, UPT ;  /* 0x000000090a00728c */ /* 0x000fe4000bf45270 */
[----:B------:R-:W-:-:S07]  /*137f0*/  ULOP3.LUT UR15, UR15, UR11, URZ, 0x3c, !UPT ;  /* 0x0000000b0f0f7292 */ /* 0x000fce000f8e3cff */
[----:B---3--:R-:W-:Y:S05]  /*13800*/  BRA.U UP2, `(.L_x_331) ;  /* 0xffffffed02d87547 */ /* 0x008fea000b83ffff */
.L_x_290:
[----:B------:R-:W-:-:S09]  /*13810*/  UISETP.NE.AND UP2, UPT, UR7, URZ, UPT ;  /* 0x000000ff0700728c */ /* 0x000fd2000bf45270 */
[----:B------:R-:W-:Y:S05]  /*13820*/  BRA.U !UP2, `(.L_x_265) ;  /* 0x0000000d0a147547 */ /* 0x000fea000b800000 */
[----:B------:R-:W-:Y:S05]  /*13830*/  BRA.U !UP0, `(.L_x_332) ;  /* 0x0000000108047547 */ /* 0x000fea000b800000 */
[----:B------:R-:W-:Y:S05]  /*13840*/  BPT.TRAP 0x1 ;  /* 0x000000040000795c */ /* 0x000fea0000300000 */
.L_x_332:
[----:B------:R-:W-:Y:S01]  /*13850*/  ULEA UR17, UR22, UR8, 0x3 ;  /* 0x0000000816117291 */ /* 0x000fe2000f8e18ff */
[----:B-1----:R-:W-:Y:S01]  /*13860*/  IMAD.U32 R0, RZ, RZ, UR15 ;  /* 0x0000000fff007e24 */ /* 0x002fe2000f8e00ff */
[----:B--2---:R-:W-:-:S04]  /*13870*/  @!P0 MOV R2, 0x4000 ;  /* 0x0000400000028802 */ /* 0x004fc80000000f00 */
[----:B------:R-:W-:-:S04]  /*13880*/  SHF.L.U32 R0, R0, 0x1f, RZ ;  /* 0x0000001f00007819 */ /* 0x000fc800000006ff */
[----:B------:R-:W1:Y:S02]  /*13890*/  SYNCS.PHASECHK.TRANS64.TRYWAIT P1, [UR17+0x1c038], R0 ;  /* 0x01c03800ff0075a7 */ /* 0x000e640008021111 */
[----:B-1----:R-:W-:Y:S05]  /*138a0*/  @!P1 BRA `(.L_x_333) ;  /* 0x0000002400d49947 */ /* 0x002fea0003800000 */
.L_x_456:
[----:B------:R2:W-:Y:S01]  /*138b0*/  @!P0 SYNCS.ARRIVE.TRANS64 RZ, [UR17+0x1c020], R2 ;  /* 0x01c02002ffff89a7 */ /* 0x0005e20008000011 */
[----:B------:R-:W-:Y:S05]  /*138c0*/  BRA.U !UP1, `(.L_x_334) ;  /* 0x0000000109047547 */ /* 0x000fea000b800000 */
[----:B------:R-:W-:Y:S05]  /*138d0*/  BPT.TRAP 0x1 ;  /* 0x000000040000795c */ /* 0x000fea0000300000 */
.L_x_334:
[----:B------:R-:W-:Y:S04]  /*138e0*/  BSSY.RECONVERGENT B0, `(.L_x_335) ;  /* 0x0000003000007945 */ /* 0x000fe80003800200 */
[----:B------:R-:W-:Y:S05]  /*138f0*/  @P2 BRA `(.L_x_336) ;  /* 0x0000000000042947 */ /* 0x000fea0003800000 */
[----:B------:R-:W-:Y:S05]  /*13900*/  BPT.TRAP 0x1 ;  /* 0x000000040000795c */ /* 0x000fea0000300000 */
.L_x_336:
[----:B------:R-:W-:Y:S05]  /*13910*/  BSYNC.RECONVERGENT B0 ;  /* 0x0000000000007941 */ /* 0x000fea0003800200 */
.L_x_335:
        /* <DEDUP_REMOVED lines=19> */
.L_x_337:
[----:B------:R-:W-:Y:S01]  /*13a50*/  ULEA UR17, UR22, UR8, 0x3 ;  /* 0x0000000816117291 */ /* 0x000fe2000f8e18ff */
[----:B-1----:R-:W-:Y:S01]  /*13a60*/  IMAD.U32 R0, RZ, RZ, UR15 ;  /* 0x0000000fff007e24 */ /* 0x002fe2000f8e00ff */
[----:B--2---:R-:W-:-:S04]  /*13a70*/  @!P0 MOV R2, 0x4000 ;  /* 0x0000400000028802 */ /* 0x004fc80000000f00 */
[----:B------:R-:W-:-:S04]  /*13a80*/  SHF.L.U32 R0, R0, 0x1f, RZ ;  /* 0x0000001f00007819 */ /* 0x000fc800000006ff */
[----:B------:R-:W1:Y:S02]  /*13a90*/  SYNCS.PHASECHK.TRANS64.TRYWAIT P1, [UR17+0x1c038], R0 ;  /* 0x01c03800ff0075a7 */ /* 0x000e640008021111 */
[----:B-1----:R-:W-:Y:S05]  /*13aa0*/  @!P1 BRA `(.L_x_338) ;  /* 0x00000024006c9947 */ /* 0x002fea0003800000 */
.L_x_458:
[----:B------:R2:W-:Y:S01]  /*13ab0*/  @!P0 SYNCS.ARRIVE.TRANS64 RZ, [UR17+0x1c020], R2 ;  /* 0x01c02002ffff89a7 */ /* 0x0005e20008000011 */
[----:B------:R-:W-:Y:S05]  /*13ac0*/  BRA.U !UP1, `(.L_x_339) ;  /* 0x0000000109047547 */ /* 0x000fea000b800000 */
[----:B------:R-:W-:Y:S05]  /*13ad0*/  BPT.TRAP 0x1 ;  /* 0x000000040000795c */ /* 0x000fea0000300000 */
.L_x_339:
[----:B------:R-:W-:Y:S04]  /*13ae0*/  BSSY.RECONVERGENT B0, `(.L_x_340) ;  /* 0x0000003000007945 */ /* 0x000fe80003800200 */
[----:B------:R-:W-:Y:S05]  /*13af0*/  @P2 BRA `(.L_x_341) ;  /* 0x0000000000042947 */ /* 0x000fea0003800000 */
[----:B------:R-:W-:Y:S05]  /*13b00*/  BPT.TRAP 0x1 ;  /* 0x000000040000795c */ /* 0x000fea0000300000 */
.L_x_341:
[----:B------:R-:W-:Y:S05]  /*13b10*/  BSYNC.RECONVERGENT B0 ;  /* 0x0000000000007941 */ /* 0x000fea0003800200 */
.L_x_340:
        /* <DEDUP_REMOVED lines=16> */
[----:B------:R-:W-:Y:S02]  /*13c20*/  UISETP.NE.AND UP2, UPT, UR7, 0x1, UPT ;  /* 0x000000010700788c */ /* 0x000fe4000bf45270 */
[----:B------:R-:W-:-:S07]  /*13c30*/  ULOP3.LUT UR15, UR15, UR9, URZ, 0x3c, !UPT ;  /* 0x000000090f0f7292 */ /* 0x000fce000f8e3cff */
[----:B---3--:R-:W-:Y:S05]  /*13c40*/  BRA.U !UP2, `(.L_x_265) ;  /* 0x000000090a0c7547 */ /* 0x008fea000b800000 */
[----:B------:R-:W-:Y:S05]  /*13c50*/  BRA.U !UP0, `(.L_x_342) ;  /* 0x0000000108047547 */ /* 0x000fea000b800000 */
[----:B------:R-:W-:Y:S05]  /*13c60*/  BPT.TRAP 0x1 ;  /* 0x000000040000795c */ /* 0x000fea0000300000 */
.L_x_342:
[----:B------:R-:W-:Y:S01]  /*13c70*/  ULEA UR17, UR22, UR8, 0x3 ;  /* 0x0000000816117291 */ /* 0x000fe2000f8e18ff */
[----:B-1----:R-:W-:Y:S01]  /*13c80*/  IMAD.U32 R0, RZ, RZ, UR15 ;  /* 0x0000000fff007e24 */ /* 0x002fe2000f8e00ff */
[----:B--2---:R-:W-:-:S04]  /*13c90*/  @!P0 MOV R2, 0x4000 ;  /* 0x0000400000028802 */ /* 0x004fc80000000f00 */
[----:B------:R-:W-:-:S04]  /*13ca0*/  SHF.L.U32 R0, R0, 0x1f, RZ ;  /* 0x0000001f00007819 */ /* 0x000fc800000006ff */
[----:B------:R-:W1:Y:S02]  /*13cb0*/  SYNCS.PHASECHK.TRANS64.TRYWAIT P1, [UR17+0x1c038], R0 ;  /* 0x01c03800ff0075a7 */ /* 0x000e640008021111 */
[----:B-1----:R-:W-:Y:S05]  /*13cc0*/  @!P1 BRA `(.L_x_343) ;  /* 0x0000002000fc9947 */ /* 0x002fea0003800000 */
.L_x_460:
[----:B------:R2:W-:Y:S01]  /*13cd0*/  @!P0 SYNCS.ARRIVE.TRANS64 RZ, [UR17+0x1c020], R2 ;  /* 0x01c02002ffff89a7 */ /* 0x0005e20008000011 */
[----:B------:R-:W-:Y:S05]  /*13ce0*/  BRA.U !UP1, `(.L_x_344) ;  /* 0x0000000109047547 */ /* 0x000fea000b800000 */
[----:B------:R-:W-:Y:S05]  /*13cf0*/  BPT.TRAP 0x1 ;  /* 0x000000040000795c */ /* 0x000fea0000300000 */
.L_x_344:
[----:B------:R-:W-:Y:S04]  /*13d00*/  BSSY.RECONVERGENT B0, `(.L_x_345) ;  /* 0x0000003000007945 */ /* 0x000fe80003800200 */
[----:B------:R-:W-:Y:S05]  /*13d10*/  @P2 BRA `(.L_x_346) ;  /* 0x0000000000042947 */ /* 0x000fea0003800000 */
[----:B------:R-:W-:Y:S05]  /*13d20*/  BPT.TRAP 0x1 ;  /* 0x000000040000795c */ /* 0x000fea0000300000 */
.L_x_346:
[----:B------:R-:W-:Y:S05]  /*13d30*/  BSYNC.RECONVERGENT B0 ;  /* 0x0000000000007941 */ /* 0x000fea0003800200 */
.L_x_345:
        /* <DEDUP_REMOVED lines=19> */
.L_x_347:
[----:B------:R-:W-:Y:S01]  /*13e70*/  ULEA UR17, UR22, UR8, 0x3 ;  /* 0x0000000816117291 */ /* 0x000fe2000f8e18ff */
[----:B-1----:R-:W-:Y:S01]  /*13e80*/  IMAD.U32 R0, RZ, RZ, UR15 ;  /* 0x0000000fff007e24 */ /* 0x002fe2000f8e00ff */
[----:B--2---:R-:W-:-:S04]  /*13e90*/  @!P0 MOV R2, 0x4000 ;  /* 0x0000400000028802 */ /* 0x004fc80000000f00 */
[----:B------:R-:W-:-:S04]  /*13ea0*/  SHF.L.U32 R0, R0, 0x1f, RZ ;  /* 0x0000001f00007819 */ /* 0x000fc800000006ff */
[----:B------:R-:W1:Y:S02]  /*13eb0*/  SYNCS.PHASECHK.TRANS64.TRYWAIT P1, [UR17+0x1c038], R0 ;  /* 0x01c03800ff0075a7 */ /* 0x000e640008021111 */
[----:B-1----:R-:W-:Y:S05]  /*13ec0*/  @!P1 BRA `(.L_x_348) ;  /* 0x0000002000949947 */ /* 0x002fea0003800000 */
.L_x_462:
[----:B------:R2:W-:Y:S01]  /*13ed0*/  @!P0 SYNCS.ARRIVE.TRANS64 RZ, [UR17+0x1c020], R2 ;  /* 0x01c02002ffff89a7 */ /* 0x0005e20008000011 */
[----:B------:R-:W-:Y:S05]  /*13ee0*/  BRA.U !UP1, `(.L_x_349) ;  /* 0x0000000109047547 */ /* 0x000fea000b800000 */
[----:B------:R-:W-:Y:S05]  /*13ef0*/  BPT.TRAP 0x1 ;  /* 0x000000040000795c */ /* 0x000fea0000300000 */
.L_x_349:
[----:B------:R-:W-:Y:S04]  /*13f00*/  BSSY.RECONVERGENT B0, `(.L_x_350) ;  /* 0x0000003000007945 */ /* 0x000fe80003800200 */
[----:B------:R-:W-:Y:S05]  /*13f10*/  @P2 BRA `(.L_x_351) ;  /* 0x0000000000042947 */ /* 0x000fea0003800000 */
[----:B------:R-:W-:Y:S05]  /*13f20*/  BPT.TRAP 0x1 ;  /* 0x000000040000795c */ /* 0x000fea0000300000 */
.L_x_351:
[----:B------:R-:W-:Y:S05]  /*13f30*/  BSYNC.RECONVERGENT B0 ;  /* 0x0000000000007941 */ /* 0x000fea0003800200 */
.L_x_350:
        /* <DEDUP_REMOVED lines=19> */
[----:B------:R-:W-:Y:S01]  /*14070*/  UIADD3 UR6, UPT, UPT, UR6, 0x2, URZ ;  /* 0x0000000206067890 */ /* 0x000fe2000fffe0ff */
[----:B------:R-:W-:Y:S11]  /*14080*/  BRA.U !UP0, `(.L_x_352) ;  /* 0x0000000108047547 */ /* 0x000ff6000b800000 */
[----:B------:R-:W-:Y:S05]  /*14090*/  BPT.TRAP 0x1 ;  /* 0x000000040000795c */ /* 0x000fea0000300000 */
.L_x_352:
[----:B------:R-:W-:Y:S01]  /*140a0*/  ULEA UR17, UR22, UR8, 0x3 ;  /* 0x0000000816117291 */ /* 0x000fe2000f8e18ff */
[----:B-1----:R-:W-:Y:S01]  /*140b0*/  IMAD.U32 R0, RZ, RZ, UR15 ;  /* 0x0000000fff007e24 */ /* 0x002fe2000f8e00ff */
[----:B--2---:R-:W-:-:S04]  /*140c0*/  @!P0 MOV R2, 0x4000 ;  /* 0x0000400000028802 */ /* 0x004fc80000000f00 */
[----:B------:R-:W-:-:S04]  /*140d0*/  SHF.L.U32 R0, R0, 0x1f, RZ ;  /* 0x0000001f00007819 */ /* 0x000fc800000006ff */
[----:B------:R-:W1:Y:S02]  /*140e0*/  SYNCS.PHASECHK.TRANS64.TRYWAIT P1, [UR17+0x1c038], R0 ;  /* 0x01c03800ff0075a7 */ /* 0x000e640008021111 */
[----:B-1----:R-:W-:Y:S05]  /*140f0*/  @!P1 BRA `(.L_x_353) ;  /* 0x0000002000209947 */ /* 0x002fea0003800000 */
.L_x_464:
[----:B------:R2:W-:Y:S01]  /*14100*/  @!P0 SYNCS.ARRIVE.TRANS64 RZ, [UR17+0x1c020], R2 ;  /* 0x01c02002ffff89a7 */ /* 0x0005e20008000011 */
[----:B------:R-:W-:Y:S05]  /*14110*/  BRA.U !UP1, `(.L_x_354) ;  /* 0x0000000109047547 */ /* 0x000fea000b800000 */
[----:B------:R-:W-:Y:S05]  /*14120*/  BPT.TRAP 0x1 ;  /* 0x000000040000795c */ /* 0x000fea0000300000 */
.L_x_354:
[----:B------:R-:W-:Y:S04]  /*14130*/  BSSY.RECONVERGENT B0, `(.L_x_355) ;  /* 0x0000003000007945 */ /* 0x000fe80003800200 */
[----:B------:R-:W-:Y:S05]  /*14140*/  @P2 BRA `(.L_x_356) ;  /* 0x0000000000042947 */ /* 0x000fea0003800000 */
[----:B------:R-:W-:Y:S05]  /*14150*/  BPT.TRAP 0x1 ;  /* 0x000000040000795c */ /* 0x000fea0000300000 */
.L_x_356:
[----:B------:R-:W-:Y:S05]  /*14160*/  BSYNC.RECONVERGENT B0 ;  /* 0x0000000000007941 */ /* 0x000fea0003800200 */
.L_x_355:
        /* <DEDUP_REMOVED lines=19> */
.L_x_357:
[----:B------:R-:W-:Y:S01]  /*142a0*/  ULEA UR9, UR22, UR8, 0x3 ;  /* 0x0000000816097291 */ /* 0x000fe2000f8e18ff */
[----:B-1----:R-:W-:Y:S01]  /*142b0*/  IMAD.U32 R0, RZ, RZ, UR15 ;  /* 0x0000000fff007e24 */ /* 0x002fe2000f8e00ff */
[----:B--2---:R-:W-:-:S04]  /*142c0*/  @!P0 MOV R2, 0x4000 ;  /* 0x0000400000028802 */ /* 0x004fc80000000f00 */
[----:B------:R-:W-:-:S04]  /*142d0*/  SHF.L.U32 R0, R0, 0x1f, RZ ;  /* 0x0000001f00007819 */ /* 0x000fc800000006ff */
[----:B------:R-:W1:Y:S02]  /*142e0*/  SYNCS.PHASECHK.TRANS64.TRYWAIT P1, [UR9+0x1c038], R0 ;  /* 0x01c03800ff0075a7 */ /* 0x000e640008021109 */
[----:B-1----:R-:W-:Y:S05]  /*142f0*/  @!P1 BRA `(.L_x_358) ;  /* 0x0000001c00b89947 */ /* 0x002fea0003800000 */
.L_x_466:
[----:B------:R2:W-:Y:S01]  /*14300*/  @!P0 SYNCS.ARRIVE.TRANS64 RZ, [UR9+0x1c020], R2 ;  /* 0x01c02002ffff89a7 */ /* 0x0005e20008000009 */
[----:B------:R-:W-:Y:S05]  /*14310*/  BRA.U !UP1, `(.L_x_359) ;  /* 0x0000000109047547 */ /* 0x000fea000b800000 */
[----:B------:R-:W-:Y:S05]  /*14320*/  BPT.TRAP 0x1 ;  /* 0x000000040000795c */ /* 0x000fea0000300000 */
.L_x_359:
[----:B------:R-:W-:Y:S04]  /*14330*/  BSSY.RECONVERGENT B0, `(.L_x_360) ;  /* 0x0000003000007945 */ /* 0x000fe80003800200 */
[----:B------:R-:W-:Y:S05]  /*14340*/  @P2 BRA `(.L_x_361) ;  /* 0x0000000000042947 */ /* 0x000fea0003800000 */
[----:B------:R-:W-:Y:S05]  /*14350*/  BPT.TRAP 0x1 ;  /* 0x000000040000795c */ /* 0x000fea0000300000 */
.L_x_361:
[----:B------:R-:W-:Y:S05]  /*14360*/  BSYNC.RECONVERGENT B0 ;  /* 0x0000000000007941 */ /* 0x000fea0003800200 */
.L_x_360:
[----:B------:R-:W-:Y:S02]  /*14370*/  ULEA UR8, UR22, UR8, 0xe ;  /* 0x0000000816087291 */ /* 0x000fe4000f8e70ff */
[----:B------:R-:W-:Y:S02]  /*14380*/  UIADD3 UR16, UP2, UPT, UR4, 0x280, URZ ;  /* 0x0000028004107890 */ /* 0x000fe4000ff5e0ff */
[----:B------:R-:W-:Y:S02]  /*14390*/  USHF.L.U32 UR11, UR6, 0x7, URZ ;  /* 0x00000007060b7899 */ /* 0x000fe400080006ff */
[----:B------:R-:W-:Y:S02]  /*143a0*/  UIADD3 UR9, UPT, UPT, UR9, 0x1c020, URZ ;  /* 0x0001c02009097890 */ /* 0x000fe4000fffe0ff */
[----:B------:R-:W-:Y:S02]  /*143b0*/  UIADD3 UR8, UPT, UPT, UR8, 0x8000, URZ ;  /* 0x0000800008087890 */ /* 0x000fe4000fffe0ff */
[----:B------:R-:W-:Y:S01]  /*143c0*/  UIADD3.X UR17, UPT, UPT, URZ, UR5, URZ, UP2, !UPT ;  /* 0x00000005ff117290 */ /* 0x000fe200097fe4ff */
[----:B------:R-:W-:Y:S01]  /*143d0*/  UMOV UR12, UR13 ;  /* 0x0000000d000c7c82 */ /* 0x000fe20008000000 */
[----:B------:R-:W-:Y:S01]  /*143e0*/  UMOV UR6, 0x0 ;  /* 0x0000000000067882 */ /* 0x000fe20000000000 */
[----:B------:R-:W-:Y:S01]  /*143f0*/  UMOV UR7, 0x10000000 ;  /* 0x1000000000077882 */ /* 0x000fe20000000000 */
[----:B------:R-:W-:Y:S01]  /*14400*/  UMOV UR13, UR14 ;  /* 0x0000000e000d7c82 */ /* 0x000fe20008000000 */
[----:B------:R-:W-:Y:S01]  /*14410*/  UMOV UR10, URZ ;  /* 0x000000ff000a7c82 */ /* 0x000fe20008000000 */
[----:B------:R-:W-:-:S03]  /*14420*/  UIADD3 UR22, UPT, UPT, UR22, 0x1, URZ ;  /* 0x0000000116167890 */ /* 0x000fc6000fffe0ff */
[----:B------:R3:W-:Y:S01]  /*14430*/  UTMALDG.4D [UR8], [UR16], desc[UR6] ;  /* 0x00000608100075b4 */ /* 0x0007e20008019000 */
[----:B------:R-:W-:-:S04]  /*14440*/  UISETP.NE.AND UP2, UPT, UR22, 0x3, UPT ;  /* 0x000000031600788c */ /* 0x000fc8000bf45270 */
[----:B------:R-:W-:Y:S02]  /*14450*/  USEL UR14, URZ, 0x1, UP2 ;  /* 0x00000001ff0e7887 */ /* 0x000fe40009000000 */
[----:B------:R-:W-:Y:S02]  /*14460*/  USEL UR22, UR22, URZ, UP2 ;  /* 0x000000ff16167287 */ /* 0x000fe40009000000 */
[----:B---3--:R-:W-:-:S12]  /*14470*/  ULOP3.LUT UR15, UR15, UR14, URZ, 0x3c, !UPT ;  /* 0x0000000e0f0f7292 */ /* 0x008fd8000f8e3cff */
.L_x_265:
[----:B------:R-:W3:Y:S01]  /*14480*/  LDCU UR7, c[0x0][0x370] ;  /* 0x00006e00ff0777ac */ /* 0x000ee20008000800 */
[----:B------:R-:W4:Y:S01]  /*14490*/  LDCU UR6, c[0x0][0x900] ;  /* 0x00012000ff0677ac */ /* 0x000f220008000800 */
[----:B---3--:R-:W-:-:S04]  /*144a0*/  UIADD3 UR36, UPT, UPT, UR7, UR36, URZ ;  /* 0x0000002407247290 */ /* 0x008fc8000fffe0ff */
[----:B----4-:R-:W-:-:S09]  /*144b0*/  UISETP.GE.AND UP2, UPT, UR36, UR6, UPT ;  /* 0x000000062400728c */ /* 0x010fd2000bf46270 */
[----:B------:R-:W-:Y:S05]  /*144c0*/  BRA.U !UP2, `(.L_x_362) ;  /* 0xffffffd50a787547 */ /* 0x000fea000b83ffff */
[----:B-1----:R-:W-:Y:S05]  /*144d0*/  EXIT ;  /* 0x000000000000794d */ /* 0x002fea0003800000 */
.L_x_485:
[----:B------:R-:W-:-:S08]  /*144e0*/  NOP ;  /* 0x0000000000007918 */ /* 0x000fd00000000000 */
[----:B------:R-:W1:-:S00]  /*144f0*/  USETMAXREG.DEALLOC.CTAPOOL 0x20 ;  /* 0x00000020000079c8 */ /* 0x000e4000080e0500 */
[----:B-1----:R-:W1:Y:S02]  /*14500*/  LDC R0, c[0x0][0x900] ;  /* 0x00024000ff007b82 */ /* 0x002e640000000800 */
[----:B-1----:R-:W-:-:S13]  /*14510*/  ISETP.LE.AND P0, PT, R0, UR36, PT ;  /* 0x0000002400007c0c */ /* 0x002fda000bf03270 */
[----:B------:R-:W-:Y:S05]  /*14520*/  @P0 EXIT ;  /* 0x000000000000094d */ /* 0x000fea0003800000 */
[----:B------:R-:W-:Y:S01]  /*14530*/  HFMA2 R4, -RZ, RZ, 0, 0 ;  /* 0x00000000ff047431 */ /* 0x000fe200000001ff */
[----:B------:R-:W-:Y:S01]  /*14540*/  PRMT R0, RZ, 0x7610, R0 ;  /* 0x00007610ff007816 */ /* 0x000fe20000000000 */
[----:B------:R-:W1:Y:S01]  /*14550*/  LDCU.64 UR26, c[0x0][0x348] ;  /* 0x00006900ff1a77ac */ /* 0x000e620008000a00 */
[----:B------:R-:W2:Y:S01]  /*14560*/  LDCU UR24, c[0x0][0x370] ;  /* 0x00006e00ff1877ac */ /* 0x000ea20008000800 */
[----:B------:R-:W3:Y:S01]  /*14570*/  LDCU UR16, c[0x0][0x900] ;  /* 0x00012000ff1077ac */ /* 0x000ee20008000800 */
[----:B------:R-:W4:Y:S01]  /*14580*/  LDCU UR22, c[0x0][0x904] ;  /* 0x00012080ff1677ac */ /* 0x000f220008000800 */
[----:B------:R-:W1:Y:S01]  /*14590*/  LDCU UR21, c[0x0][0x380] ;  /* 0x00007000ff1577ac */ /* 0x000e620008000800 */
[----:B------:R-:W1:Y:S01]  /*145a0*/  LDCU UR19, c[0x0][0x38c] ;  /* 0x00007180ff1377ac */ /* 0x000e620008000800 */
[----:B------:R-:W1:Y:S01]  /*145b0*/  LDCU UR23, c[0x0][0x91c] ;  /* 0x00012380ff1777ac */ /* 0x000e620008000800 */
[----:B------:R-:W1:Y:S01]  /*145c0*/  LDCU UR20, c[0x0][0x918] ;  /* 0x00012300ff1477ac */ /* 0x000e620008000800 */
[----:B------:R-:W1:Y:S01]  /*145d0*/  LDCU.64 UR14, c[0x0][0x908] ;  /* 0x00012100ff0e77ac */ /* 0x000e620008000a00 */
[----:B------:R-:W1:Y:S01]  /*145e0*/  LDCU.64 UR6, c[0x0][0x920] ;  /* 0x00012400ff0677ac */ /* 0x000e620008000a00 */
[----:B------:R-:W1:Y:S02]  /*145f0*/  LDCU.64 UR4, c[0x0][0x910] ;  /* 0x00012200ff0477ac */ /* 0x000e640008000a00 */
.L_x_370:
[----:B-1----:R-:W-:Y:S02]  /*14600*/  UIMAD.WIDE.U32 UR8, UR36, UR14, URZ ;  /* 0x0000000e240872a5 */ /* 0x002fe4000f8e00ff */
[----:B----4-:R-:W-:Y:S02]  /*14610*/  UISETP.NE.AND UP0, UPT, UR22, 0x1, UPT ;  /* 0x000000011600788c */ /* 0x010fe4000bf05270 */
[----:B------:R-:W-:-:S04]  /*14620*/  USHF.R.U32.HI UR8, URZ, UR15, UR9 ;  /* 0x0000000fff087299 */ /* 0x000fc80008011609 */
[----:B------:R-:W-:Y:S02]  /*14630*/  USEL UR8, UR36, UR8, !UP0 ;  /* 0x0000000824087287 */ /* 0x000fe4000c000000 */
[----:B------:R-:W-:Y:S02]  /*14640*/  UISETP.NE.AND UP0, UPT, UR23, 0x1, UPT ;  /* 0x000000011700788c */ /* 0x000fe4000bf05270 */
[----:B------:R-:W-:Y:S02]  /*14650*/  UIMAD.WIDE.U32 UR10, UR8, UR6, URZ ;  /* 0x00000006080a72a5 */ /* 0x000fe4000f8e00ff */
[----:B------:R-:W-:Y:S02]  /*14660*/  UIADD3 UR10, UPT, UPT, -UR8, URZ, URZ ;  /* 0x000000ff080a7290 */ /* 0x000fe4000fffe1ff */
[----:B------:R-:W-:Y:S02]  /*14670*/  USHF.R.U32.HI UR11, URZ, UR7, UR11 ;  /* 0x00000007ff0b7299 */ /* 0x000fe4000801160b */
[----:B------:R-:W-:-:S02]  /*14680*/  UIMAD UR10, UR22, UR10, UR36 ;  /* 0x0000000a160a72a4 */ /* 0x000fc4000f8e0224 */
[----:B------:R-:W-:Y:S02]  /*14690*/  USEL UR11, UR8, UR11, !UP0 ;  /* 0x0000000b080b7287 */ /* 0x000fe4000c000000 */
[----:B------:R-:W-:Y:S02]  /*146a0*/  USHF.L.U32 UR10, UR10, 0x8, URZ ;  /* 0x000000080a0a7899 */ /* 0x000fe400080006ff */
[----:B------:R-:W-:Y:S02]  /*146b0*/  UIADD3 UR13, UPT, UPT, -UR11, URZ, URZ ;  /* 0x000000ff0b0d7290 */ /* 0x000fe4000fffe1ff */
[----:B------:R-:W-:Y:S02]  /*146c0*/  UISETP.GE.AND UP0, UPT, UR10, UR21, UPT ;  /* 0x000000150a00728c */ /* 0x000fe4000bf06270 */
[----:B------:R-:W-:-:S07]  /*146d0*/  UIMAD UR13, UR23, UR13, UR8 ;  /* 0x0000000d170d72a4 */ /* 0x000fce000f8e0208 */
[----:B------:R-:W-:Y:S05]  /*146e0*/  BRA.U UP0, `(.L_x_363) ;  /* 0x0000000500307547 */ /* 0x000fea000b800000 */
[----:B------:R-:W-:Y:S01]  /*146f0*/  IMAD.U32 R0, RZ, RZ, UR19 ;  /* 0x00000013ff007e24 */ /* 0x000fe2000f8e00ff */
[----:B------:R-:W-:Y:S02]  /*14700*/  UIMAD.WIDE.U32 UR8, UR11, UR5, URZ ;  /* 0x000000050b0872a5 */ /* 0x000fe4000f8e00ff */
[----:B------:R-:W-:Y:S02]  /*14710*/  UISETP.NE.AND UP0, UPT, UR4, 0x1, UPT ;  /* 0x000000010400788c */ /* 0x000fe4000bf05270 */
[----:B------:R-:W-:Y:S01]  /*14720*/  IABS R0, R0 ;  /* 0x0000000000007213 */ /* 0x000fe20000000000 */
[----:B------:R-:W-:-:S03]  /*14730*/  USHF.R.U32.HI UR8, URZ, UR20, UR9 ;  /* 0x00000014ff087299 */ /* 0x000fc60008011609 */
[----:B------:R-:W1:Y:S01]  /*14740*/  I2F.RP R2, R0 ;  /* 0x0000000000027306 */ /* 0x000e620000209400 */
[----:B------:R-:W-:Y:S02]  /*14750*/  USEL UR8, UR11, UR8, !UP0 ;  /* 0x000000080b087287 */ /* 0x000fe4000c000000 */
[----:B------:R-:W-:Y:S02]  /*14760*/  UISETP.NE.AND UP0, UPT, UR19, URZ, UPT ;  /* 0x000000ff1300728c */ /* 0x000fe4000bf05270 */
[----:B------:R-:W-:-:S04]  /*14770*/  UIADD3 UR8, UPT, UPT, -UR8, URZ, URZ ;  /* 0x000000ff08087290 */ /* 0x000fc8000fffe1ff */
[----:B------:R-:W-:-:S04]  /*14780*/  UIMAD UR11, UR4, UR8, UR11 ;  /* 0x00000008040b72a4 */ /* 0x000fc8000f8e020b */
[----:B------:R-:W-:Y:S01]  /*14790*/  ULOP3.LUT UR8, UR11, UR19, URZ, 0x3c, !UPT ;  /* 0x000000130b087292 */ /* 0x000fe2000f8e3cff */
[----:B-1----:R-:W1:Y:S03]  /*147a0*/  MUFU.RCP R2, R2 ;  /* 0x0000000200027308 */ /* 0x002e660000001000 */
[----:B------:R-:W-:Y:S01]  /*147b0*/  UISETP.GE.AND UP1, UPT, UR8, URZ, UPT ;  /* 0x000000ff0800728c */ /* 0x000fe2000bf26270 */
[----:B-1----:R-:W-:-:S04]  /*147c0*/  IADD3 R2, PT, PT, R2, 0xffffffe, RZ ;  /* 0x0ffffffe02027810 */ /* 0x002fc80007ffe0ff */
[----:B------:R-:W1:Y:S02]  /*147d0*/  F2I.FTZ.U32.TRUNC.NTZ R3, R2 ;  /* 0x0000000200037305 */ /* 0x000e64000021f000 */
[----:B-1----:R-:W-:-:S05]  /*147e0*/  IMAD.MOV R2, RZ, RZ, -R3 ;  /* 0x000000ffff027224 */ /* 0x002fca00078e0a03 */
        /* <DEDUP_REMOVED lines=13> */
[----:B------:R-:W-:Y:S02]  /*148c0*/  ELECT P0, URZ, PT ;  /* 0x0000000000ff782f */ /* 0x000fe40003800000 */
[----:B------:R-:W-:-:S13]  /*148d0*/  ISETP.GE.U32.AND P1, PT, R3, R0, PT ;  /* 0x000000000300720c */ /* 0x000fda0003f26070 */
[----:B------:R-:W-:-:S05]  /*148e0*/  @P1 VIADD R2, R2, 0x1 ;  /* 0x0000000102021836 */ /* 0x000fca0000000000 */
[----:B------:R-:W-:-:S13]  /*148f0*/  R2UR UR12, R2 ;  /* 0x00000000020c72ca */ /* 0x000fda00000e0000 */
[----:B------:R-:W-:Y:S02]  /*14900*/  @!UP1 UIADD3 UR12, UPT, UPT, -UR12, URZ, URZ ;  /* 0x000000ff0c0c9290 */ /* 0x000fe4000fffe1ff */
[----:B------:R-:W-:-:S04]  /*14910*/  @!UP0 ULOP3.LUT UR12, URZ, UR19, URZ, 0x33, !UPT ;  /* 0x00000013ff0c8292 */ /* 0x000fc8000f8e33ff */
[----:B------:R-:W-:-:S04]  /*14920*/  UIADD3 UR8, UPT, UPT, -UR12, URZ, URZ ;  /* 0x000000ff0c087290 */ /* 0x000fc8000fffe1ff */
[----:B------:R-:W-:Y:S01]  /*14930*/  UIMAD UR11, UR19, UR8, UR11 ;  /* 0x00000008130b72a4 */ /* 0x000fe2000f8e020b */
[----:B------:R-:W-:Y:S11]  /*14940*/  BRA.U UP6, `(.L_x_364) ;  /* 0x0000000106047547 */ /* 0x000ff6000b800000 */
[----:B--23--:R-:W-:Y:S05]  /*14950*/  BPT.TRAP 0x1 ;  /* 0x000000040000795c */ /* 0x00cfea0000300000 */
.L_x_364:
[----:B------:R-:W1:Y:S01]  /*14960*/  S2UR UR18, SR_CgaCtaId ;  /* 0x00000000001279c3 */ /* 0x000e620000008800 */
[----:B------:R-:W-:Y:S01]  /*14970*/  UMOV UR17, 0x400 ;  /* 0x0000040000117882 */ /* 0x000fe20000000000 */
[----:B------:R-:W-:Y:S01]  /*14980*/  SHF.L.U32 R0, R4, 0x1f, RZ ;  /* 0x0000001f04007819 */ /* 0x000fe200000006ff */
[----:B-1----:R-:W-:-:S09]  /*14990*/  ULEA UR17, UR18, UR17, 0x18 ;  /* 0x0000001112117291 */ /* 0x002fd2000f8ec0ff */
[----:B------:R-:W1:Y:S02]  /*149a0*/  SYNCS.PHASECHK.TRANS64.TRYWAIT P0, [UR17+0x1c0b0], R0 ;  /* 0x01c0b000ff0075a7 */ /* 0x000e640008001111 */
[----:B-1----:R-:W-:Y:S05]  /*149b0*/  @!P0 BRA `(.L_x_365) ;  /* 0x0000001800208947 */ /* 0x002fea0003800000 */
.L_x_468:
[----:B------:R-:W-:Y:S02]  /*149c0*/  UIADD3 UR28, UP0, UPT, UR26, 0x400, URZ ;  /* 0x000004001a1c7890 */ /* 0x000fe4000ff1e0ff */
[----:B------:R-:W-:Y:S02]  /*149d0*/  UIADD3 UR8, UPT, UPT, UR17, 0x14000, URZ ;  /* 0x0001400011087890 */ /* 0x000fe4000fffe0ff */
[----:B------:R-:W-:Y:S01]  /*149e0*/  UIADD3.X UR29, UPT, UPT, URZ, UR27, URZ, UP0, !UPT ;  /* 0x0000001bff1d7290 */ /* 0x000fe200087fe4ff */
[----:B------:R-:W-:-:S08]  /*149f0*/  UMOV UR9, URZ ;  /* 0x000000ff00097c82 */ /* 0x000fd00008000000 */
[----:B------:R4:W-:Y:S01]  /*14a00*/  UTMASTG.5D [UR8], [UR28] ;  /* 0x000000081c0073b5 */ /* 0x0009e20008020000 */
[----:B------:R0:W-:Y:S01]  /*14a10*/  UTMACMDFLUSH ;  /* 0x00000000000079b7 */ /* 0x0001e20000000000 */
[----:B----4-:R-:W-:Y:S05]  /*14a20*/  BRA.U UP6, `(.L_x_366) ;  /* 0x0000000106047547 */ /* 0x010fea000b800000 */
[----:B--23--:R-:W-:Y:S05]  /*14a30*/  BPT.TRAP 0x1 ;  /* 0x000000040000795c */ /* 0x00cfea0000300000 */
.L_x_366:
[----:B------:R-:W4:Y:S02]  /*14a40*/  SYNCS.PHASECHK.TRANS64.TRYWAIT P0, [UR17+0x1c0b8], R0 ;  /* 0x01c0b800ff0075a7 */ /* 0x000f240008001111 */
[----:B----4-:R-:W-:Y:S05]  /*14a50*/  @!P0 BRA `(.L_x_367) ;  /* 0x0000001800108947 */ /* 0x010fea0003800000 */
.L_x_470:
[----:B------:R-:W-:Y:S02]  /*14a60*/  UIADD3 UR28, UP0, UPT, UR26, 0x400, URZ ;  /* 0x000004001a1c7890 */ /* 0x000fe4000ff1e0ff */
[----:B------:R-:W-:Y:S02]  /*14a70*/  UIADD3 UR10, UPT, UPT, UR10, 0x80, URZ ;  /* 0x000000800a0a7890 */ /* 0x000fe4000fffe0ff */
[----:B------:R-:W-:Y:S02]  /*14a80*/  UIADD3 UR8, UPT, UPT, UR17, 0x18000, URZ ;  /* 0x0001800011087890 */ /* 0x000fe4000fffe0ff */
[----:B------:R-:W-:Y:S01]  /*14a90*/  UIADD3.X UR29, UPT, UPT, URZ, UR27, URZ, UP0, !UPT ;  /* 0x0000001bff1d7290 */ /* 0x000fe200087fe4ff */
[----:B------:R-:W-:-:S08]  /*14aa0*/  UMOV UR9, URZ ;  /* 0x000000ff00097c82 */ /* 0x000fd00008000000 */
[----:B------:R4:W-:Y:S01]  /*14ab0*/  UTMASTG.5D [UR8], [UR28] ;  /* 0x000000081c0073b5 */ /* 0x0009e20008020000 */
[----:B------:R0:W-:Y:S01]  /*14ac0*/  UTMACMDFLUSH ;  /* 0x00000000000079b7 */ /* 0x0001e20000000000 */
[----:B------:R-:W-:-:S04]  /*14ad0*/  DEPBAR.LE SB0, 0x1 ;  /* 0x000080400000791a */ /* 0x000fc80000000000 */
[----:B----4-:R-:W-:Y:S05]  /*14ae0*/  BRA.U UP6, `(.L_x_368) ;  /* 0x0000000106047547 */ /* 0x010fea000b800000 */
[----:B--23--:R-:W-:Y:S05]  /*14af0*/  BPT.TRAP 0x1 ;  /* 0x000000040000795c */ /* 0x00cfea0000300000 */
.L_x_368:
[----:B------:R-:W-:-:S04]  /*14b00*/  UIADD3 UR8, UPT, UPT, UR17, 0x1c0c0, URZ ;  /* 0x0001c0c011087890 */ /* 0x000fc8000fffe0ff */
[----:B------:R-:W-:-:S09]  /*14b10*/  UPRMT UR8, UR18, 0x654, UR8 ;  /* 0x0000065412087896 */ /* 0x000fd20008000008 */
[----:B------:R-:W-:Y:S01]  /*14b20*/  SYNCS.ARRIVE.TRANS64.RED.A1T0 RZ, [UR8], RZ ;  /* 0x000000ffffff79a7 */ /* 0x000fe20008100408 */
[----:B------:R-:W-:-:S04]  /*14b30*/  DEPBAR.LE SB0, 0x0 ;  /* 0x000080000000791a */ /* 0x000fc80000000000 */
[----:B------:R-:W-:Y:S05]  /*14b40*/  BRA.U UP6, `(.L_x_369) ;  /* 0x0000000106047547 */ /* 0x000fea000b800000 */
[----:B--23--:R-:W-:Y:S05]  /*14b50*/  BPT.TRAP 0x1 ;  /* 0x000000040000795c */ /* 0x00cfea0000300000 */
.L_x_369:
[----:B------:R-:W-:Y:S01]  /*14b60*/  UIADD3 UR17, UPT, UPT, UR17, 0x1c0c8, URZ ;  /* 0x0001c0c811117890 */ /* 0x000fe2000fffe0ff */
[----:B-1----:R-:W-:Y:S01]  /*14b70*/  HFMA2 R0, -RZ, RZ, 0, 5.9604644775390625e-08 ;  /* 0x00000001ff007431 */ /* 0x002fe200000001ff */
[----:B------:R-:W-:Y:S02]  /*14b80*/  LOP3.LUT R4, R4, 0x1, RZ, 0x3c, !PT ;  /* 0x0000000104047812 */ /* 0x000fe400078e3cff */
[----:B------:R-:W-:-:S09]  /*14b90*/  UPRMT UR17, UR18, 0x654, UR17 ;  /* 0x0000065412117896 */ /* 0x000fd20008000011 */
[----:B------:R-:W-:Y:S03]  /*14ba0*/  SYNCS.ARRIVE.TRANS64.RED.A1T0 RZ, [UR17], RZ ;  /* 0x000000ffffff79a7 */ /* 0x000fe60008100411 */
.L_x_363:
[----:B--2---:R-:W-:-:S04]  /*14bb0*/  UIADD3 UR36, UPT, UPT, UR24, UR36, URZ ;  /* 0x0000002418247290 */ /* 0x004fc8000fffe0ff */
[----:B---3--:R-:W-:-:S09]  /*14bc0*/  UISETP.GE.AND UP0, UPT, UR36, UR16, UPT ;  /* 0x000000102400728c */ /* 0x008fd2000bf06270 */
[----:B------:R-:W-:Y:S05]  /*14bd0*/  BRA.U !UP0, `(.L_x_370) ;  /* 0xfffffff908887547 */ /* 0x000fea000b83ffff */
[----:B------:R-:W-:-:S13]  /*14be0*/  LOP3.LUT P0, RZ, R0, 0xff, RZ, 0xc0, !PT ;  /* 0x000000ff00ff7812 */ /* 0x000fda000780c0ff */
[----:B------:R-:W-:Y:S05]  /*14bf0*/  @!P0 EXIT ;  /* 0x000000000000894d */ /* 0x000fea0003800000 */
[----:B------:R-:W1:Y:S01]  /*14c00*/  S2UR UR4, SR_CgaCtaId ;  /* 0x00000000000479c3 */ /* 0x000e620000008800 */
[----:B------:R-:W-:Y:S01]  /*14c10*/  UMOV UR5, 0x400 ;  /* 0x0000040000057882 */ /* 0x000fe20000000000 */
[----:B------:R-:W-:Y:S01]  /*14c20*/  UMOV UR6, 0x40 ;  /* 0x0000004000067882 */ /* 0x000fe20000000000 */
[----:B------:R-:W-:Y:S01]  /*14c30*/  IMAD.MOV.U32 R3, RZ, RZ, 0xffff ;  /* 0x0000ffffff037424 */ /* 0x000fe200078e00ff */
[----:B-1----:R-:W-:Y:S02]  /*14c40*/  ULEA UR5, UR4, UR5, 0x18 ;  /* 0x0000000504057291 */ /* 0x002fe4000f8ec0ff */
[----:B------:R-:W-:-:S07]  /*14c50*/  ULEA UR6, UR4, UR6, 0x18 ;  /* 0x0000000604067291 */ /* 0x000fce000f8ec0ff */
[----:B------:R-:W1:Y:S01]  /*14c60*/  LDS R0, [UR5+0x1c0e0] ;  /* 0x01c0e005ff007984 */ /* 0x000e620008000800 */
[----:B------:R-:W-:-:S03]  /*14c70*/  NOP ;  /* 0x0000000000007918 */ /* 0x000fc60000000000 */
[----:B------:R-:W2:Y:S01]  /*14c80*/  LDS R2, [UR6+0x14] ;  /* 0x00001406ff027984 */ /* 0x000ea20008000800 */
[----:B-1----:R-:W-:-:S04]  /*14c90*/  LOP3.LUT R0, R0, 0xffff, RZ, 0xc0, !PT ;  /* 0x0000ffff00007812 */ /* 0x002fc800078ec0ff */
[----:B------:R-:W-:-:S04]  /*14ca0*/  SHF.R.U32.HI R4, RZ, 0x5, R0 ;  /* 0x00000005ff047819 */ /* 0x000fc80000011600 */
[----:B------:R-:W-:-:S04]  /*14cb0*/  SHF.L.U32 R3, R3, R4, RZ ;  /* 0x0000000403037219 */ /* 0x000fc800000006ff */
[----:B--2---:R-:W-:Y:S01]  /*14cc0*/  LOP3.LUT R0, R2, R3, RZ, 0xc0, !PT ;  /* 0x0000000302007212 */ /* 0x004fe200078ec0ff */
[----:B------:R-:W-:-:S03]  /*14cd0*/  IMAD.MOV.U32 R2, RZ, RZ, 0x1 ;  /* 0x00000001ff027424 */ /* 0x000fc600078e00ff */
[----:B------:R-:W-:Y:S02]  /*14ce0*/  ISETP.NE.AND P0, PT, R0, R3, PT ;  /* 0x000000030000720c */ /* 0x000fe40003f05270 */
[----:B------:R-:W-:-:S11]  /*14cf0*/  SHF.L.U32 R2, R2, R4, RZ ;  /* 0x0000000402027219 */ /* 0x000fd600000006ff */
[----:B------:R-:W-:Y:S05]  /*14d00*/  @P0 BRA `(.L_x_371) ;  /* 0x00000000005c0947 */ /* 0x000fea0003800000 */
[----:B------:R-:W1:Y:S02]  /*14d10*/  LDS R0, [UR6+0x18] ;  /* 0x00001806ff007984 */ /* 0x000e640008000800 */
[----:B-1----:R-:W-:-:S04]  /*14d20*/  LOP3.LUT R0, R0, R2, RZ, 0xc0, !PT ;  /* 0x0000000200007212 */ /* 0x002fc800078ec0ff */
[----:B------:R-:W-:-:S13]  /*14d30*/  ISETP.NE.AND P0, PT, R0, R2, PT ;  /* 0x000000020000720c */ /* 0x000fda0003f05270 */
[----:B------:R-:W-:Y:S05]  /*14d40*/  @P0 BRA `(.L_x_372) ;  /* 0x0000000000400947 */ /* 0x000fea0003800000 */
[----:B------:R-:W-:Y:S01]  /*14d50*/  R2UR UR8, R3 ;  /* 0x00000000030872ca */ /* 0x000fe200000e0000 */
[----:B------:R-:W-:Y:S01]  /*14d60*/  VOTEU.ANY UR7, UPT, PT ;  /* 0x0000000000077886 */ /* 0x000fe200038e0100 */
[----:B------:R-:W1:Y:S01]  /*14d70*/  S2R R3, SR_LANEID ;  /* 0x0000000000037919 */ /* 0x000e620000000000 */
[----:B------:R-:W-:Y:S01]  /*14d80*/  LOP3.LUT R2, RZ, R2, RZ, 0x33, !PT ;  /* 0x00000002ff027212 */ /* 0x000fe200078e33ff */
[----:B------:R-:W-:-:S03]  /*14d90*/  UFLO.U32 UR7, UR7 ;  /* 0x00000007000772bd */ /* 0x000fc600080e0000 */
[----:B------:R-:W2:Y:S06]  /*14da0*/  REDUX UR4, R2 ;  /* 0x00000000020473c4 */ /* 0x000eac0000000000 */
[----:B------:R-:W-:-:S06]  /*14db0*/  ULOP3.LUT UR8, URZ, UR8, URZ, 0x33, !UPT ;  /* 0x00000008ff087292 */ /* 0x000fcc000f8e33ff */
[----:B------:R-:W-:-:S04]  /*14dc0*/  IMAD.U32 R0, RZ, RZ, UR8 ;  /* 0x00000008ff007e24 */ /* 0x000fc8000f8e00ff */
[----:B------:R2:W3:Y:S02]  /*14dd0*/  REDUX UR5, R0 ;  /* 0x00000000000573c4 */ /* 0x0004e40000000000 */
[----:B------:R4:W-:Y:S01]  /*14de0*/  UTCATOMSWS.AND URZ, UR8 ;  /* 0x0000000800ff79e3 */ /* 0x0009e20008000000 */
[----:B-1----:R-:W-:Y:S01]  /*14df0*/  ISETP.EQ.U32.AND P0, PT, R3, UR7, PT ;  /* 0x0000000703007c0c */ /* 0x002fe2000bf02070 */
[----:B--2---:R-:W-:Y:S02]  /*14e00*/  IMAD.U32 R0, RZ, RZ, UR4 ;  /* 0x00000004ff007e24 */ /* 0x004fe4000f8e00ff */
[----:B---3--:R-:W-:-:S10]  /*14e10*/  IMAD.U32 R2, RZ, RZ, UR5 ;  /* 0x00000005ff027e24 */ /* 0x008fd4000f8e00ff */
[----:B------:R4:W-:Y:S04]  /*14e20*/  @P0 ATOMS.AND RZ, [UR6+0x14], R2 ;  /* 0x00001402ffff098c */ /* 0x0009e8000a800006 */
[----:B------:R4:W-:Y:S01]  /*14e30*/  @P0 ATOMS.AND RZ, [UR6+0x18], R0 ;  /* 0x00001800ffff098c */ /* 0x0009e2000a800006 */
[----:B------:R-:W-:Y:S05]  /*14e40*/  BRA `(.L_x_373) ;  /* 0x0000000000147947 */ /* 0x000fea0003800000 */
.L_x_372:
[----:B------:R-:W-:Y:S02]  /*14e50*/  MOV R2, 0x14e70 ;  /* 0x00014e7000027802 */ /* 0x000fe40000000f00 */
[----:B------:R-:W-:Y:S05]  /*14e60*/  CALL.REL.NOINC `($__internal_0_$__cuda_sm10x_tcgen05_guardrail_trap_col_being_dealloced_not_returned_by_alloc) ;  /* 0x0000001400247944 */ /* 0x000fea0003c00000 */
[----:B------:R-:W-:Y:S05]  /*14e70*/  BRA `(.L_x_373) ;  /* 0x0000000000087947 */ /* 0x000fea0003800000 */
.L_x_371:
[----:B------:R-:W-:Y:S02]  /*14e80*/  MOV R2, 0x14ea0 ;  /* 0x00014ea000027802 */ /* 0x000fe40000000f00 */
[----:B------:R-:W-:Y:S05]  /*14e90*/  CALL.REL.NOINC `($__internal_2_$__cuda_sm10x_tcgen05_guardrail_trap_unallocated_columns_being_dealloced) ;  /* 0x0000001400307944 */ /* 0x000fea0003c00000 */
.L_x_373:
[----:B------:R-:W-:Y:S01]  /*14ea0*/  NOP ;  /* 0x0000000000007918 */ /* 0x000fe20000000000 */
[----:B----4-:R-:W-:Y:S05]  /*14eb0*/  EXIT ;  /* 0x000000000000794d */ /* 0x010fea0003800000 */
.L_x_37:
[----:B------:R-:W-:-:S07]  /*14ec0*/  MOV R2, UR20 ;  /* 0x0000001400027c02 */ /* 0x000fce0008000f00 */
.L_x_374:
[----:B-1----:R1:W2:Y:S02]  /*14ed0*/  SYNCS.PHASECHK.TRANS64.TRYWAIT P0, [R2+URZ+0x1c000], R0 ;  /* 0x01c00000020075a7 */ /* 0x0022a400080011ff */
[----:B--2---:R-:W-:Y:S05]  /*14ee0*/  @!P0 NANOSLEEP.SYNCS 0x989680 ;  /* 0x009896800000895d */ /* 0x004fea0003900000 */
[----:B------:R-:W2:Y:S02]  /*14ef0*/  @!P0 SYNCS.PHASECHK.TRANS64 P0, [R2+URZ+0x1c000], R0 ;  /* 0x01c00000020085a7 */ /* 0x000ea400080010ff */
[----:B--2---:R-:W-:Y:S05]  /*14f00*/  @!P0 BRA `(.L_x_374) ;  /* 0xfffffffc00f08947 */ /* 0x004fea000383ffff */
[----:B------:R-:W-:Y:S05]  /*14f10*/  BRA `(.L_x_375) ;  /* 0xfffffecc006c7947 */ /* 0x000fea000383ffff */
.L_x_39:
[----:B------:R-:W-:-:S07]  /*14f20*/  MOV R5, UR6 ;  /* 0x0000000600057c02 */ /* 0x000fce0008000f00 */
.L_x_376:
[----:B-1----:R1:W2:Y:S02]  /*14f30*/  SYNCS.PHASECHK.TRANS64.TRYWAIT P0, [R5+URZ+0x1c020], R2 ;  /* 0x01c02002050075a7 */ /* 0x0022a400080011ff */
[----:B--2---:R-:W-:Y:S05]  /*14f40*/  @!P0 NANOSLEEP.SYNCS 0x989680 ;  /* 0x009896800000895d */ /* 0x004fea0003900000 */
[----:B------:R-:W2:Y:S02]  /*14f50*/  @!P0 SYNCS.PHASECHK.TRANS64 P0, [R5+URZ+0x1c020], R2 ;  /* 0x01c02002050085a7 */ /* 0x000ea400080010ff */
[----:B--2---:R-:W-:Y:S05]  /*14f60*/  @!P0 BRA `(.L_x_376) ;  /* 0xfffffffc00f08947 */ /* 0x004fea000383ffff */
[----:B------:R-:W-:Y:S05]  /*14f70*/  BRA `(.L_x_377) ;  /* 0xfffffecc00747947 */ /* 0x000fea000383ffff */
.L_x_41:
[----:B------:R-:W-:-:S07]  /*14f80*/  MOV R5, UR20 ;  /* 0x0000001400057c02 */ /* 0x000fce0008000f00 */
.L_x_378:
[----:B-1----:R1:W2:Y:S02]  /*14f90*/  SYNCS.PHASECHK.TRANS64.TRYWAIT P0, [R5+URZ+0x1c058], R2 ;  /* 0x01c05802050075a7 */ /* 0x0022a400080011ff */
[----:B--2---:R-:W-:Y:S05]  /*14fa0*/  @!P0 NANOSLEEP.SYNCS 0x989680 ;  /* 0x009896800000895d */ /* 0x004fea0003900000 */
[----:B------:R-:W2:Y:S02]  /*14fb0*/  @!P0 SYNCS.PHASECHK.TRANS64 P0, [R5+URZ+0x1c058], R2 ;  /* 0x01c05802050085a7 */ /* 0x000ea400080010ff */
[----:B--2---:R-:W-:Y:S05]  /*14fc0*/  @!P0 BRA `(.L_x_378) ;  /* 0xfffffffc00f08947 */ /* 0x004fea000383ffff */
[----:B------:R-:W-:Y:S05]  /*14fd0*/  BRA `(.L_x_379) ;  /* 0xfffffecc00987947 */ /* 0x000fea000383ffff */
.L_x_45:
[----:B------:R-:W-:-:S07]  /*14fe0*/  MOV R2, UR20 ;  /* 0x0000001400027c02 */ /* 0x000fce0008000f00 */
.L_x_380:
[----:B-1----:R1:W2:Y:S02]  /*14ff0*/  SYNCS.PHASECHK.TRANS64.TRYWAIT P0, [R2+URZ+0x1c008], R0 ;  /* 0x01c00800020075a7 */ /* 0x0022a400080011ff */
[----:B--2---:R-:W-:Y:S05]  /*15000*/  @!P0 NANOSLEEP.SYNCS 0x989680 ;  /* 0x009896800000895d */ /* 0x004fea0003900000 */
[----:B------:R-:W2:Y:S02]  /*15010*/  @!P0 SYNCS.PHASECHK.TRANS64 P0, [R2+URZ+0x1c008], R0 ;  /* 0x01c00800020085a7 */ /* 0x000ea400080010ff */
[----:B--2---:R-:W-:Y:S05]  /*15020*/  @!P0 BRA `(.L_x_380) ;  /* 0xfffffffc00f08947 */ /* 0x004fea000383ffff */
[----:B------:R-:W-:Y:S05]  /*15030*/  BRA `(.L_x_381) ;  /* 0xfffffed000387947 */ /* 0x000fea000383ffff */
.L_x_47:
[----:B------:R-:W-:-:S07]  /*15040*/  MOV R2, UR20 ;  /* 0x0000001400027c02 */ /* 0x000fce0008000f00 */
.L_x_382:
[----:B-1----:R1:W2:Y:S02]  /*15050*/  SYNCS.PHASECHK.TRANS64.TRYWAIT P0, [R2+URZ+0x1c068], R0 ;  /* 0x01c06800020075a7 */ /* 0x0022a400080011ff */
[----:B--2---:R-:W-:Y:S05]  /*15060*/  @!P0 NANOSLEEP.SYNCS 0x989680 ;  /* 0x009896800000895d */ /* 0x004fea0003900000 */
[----:B------:R-:W2:Y:S02]  /*15070*/  @!P0 SYNCS.PHASECHK.TRANS64 P0, [R2+URZ+0x1c068], R0 ;  /* 0x01c06800020085a7 */ /* 0x000ea400080010ff */
[----:B--2---:R-:W-:Y:S05]  /*15080*/  @!P0 BRA `(.L_x_382) ;  /* 0xfffffffc00f08947 */ /* 0x004fea000383ffff */
[----:B------:R-:W-:Y:S05]  /*15090*/  BRA `(.L_x_383) ;  /* 0xfffffed000407947 */ /* 0x000fea000383ffff */
.L_x_51:
[----:B------:R-:W-:-:S07]  /*150a0*/  MOV R2, UR4 ;  /* 0x0000000400027c02 */ /* 0x000fce0008000f00 */
.L_x_384:
[----:B-1----:R1:W3:Y:S02]  /*150b0*/  SYNCS.PHASECHK.TRANS64.TRYWAIT P0, [R2+URZ+0x1c020], R0 ;  /* 0x01c02000020075a7 */ /* 0x0022e400080011ff */
[----:B---3--:R-:W-:Y:S05]  /*150c0*/  @!P0 NANOSLEEP.SYNCS 0x989680 ;  /* 0x009896800000895d */ /* 0x008fea0003900000 */
[----:B------:R-:W3:Y:S02]  /*150d0*/  @!P0 SYNCS.PHASECHK.TRANS64 P0, [R2+URZ+0x1c020], R0 ;  /* 0x01c02000020085a7 */ /* 0x000ee400080010ff */
[----:B---3--:R-:W-:Y:S05]  /*150e0*/  @!P0 BRA `(.L_x_384) ;  /* 0xfffffffc00f08947 */ /* 0x008fea000383ffff */
[----:B------:R-:W-:Y:S05]  /*150f0*/  BRA `(.L_x_385) ;  /* 0xfffffed000dc7947 */ /* 0x000fea000383ffff */
.L_x_53:
[----:B------:R-:W-:-:S07]  /*15100*/  MOV R2, UR20 ;  /* 0x0000001400027c02 */ /* 0x000fce0008000f00 */
.L_x_386:
[----:B-1----:R1:W2:Y:S02]  /*15110*/  SYNCS.PHASECHK.TRANS64.TRYWAIT P0, [R2+URZ+0x1c0a0], R0 ;  /* 0x01c0a000020075a7 */ /* 0x0022a400080011ff */
[----:B--2---:R-:W-:Y:S05]  /*15120*/  @!P0 NANOSLEEP.SYNCS 0x989680 ;  /* 0x009896800000895d */ /* 0x004fea0003900000 */
[----:B------:R-:W2:Y:S02]  /*15130*/  @!P0 SYNCS.PHASECHK.TRANS64 P0, [R2+URZ+0x1c0a0], R0 ;  /* 0x01c0a000020085a7 */ /* 0x000ea400080010ff */
[----:B--2---:R-:W-:Y:S05]  /*15140*/  @!P0 BRA `(.L_x_386) ;  /* 0xfffffffc00f08947 */ /* 0x004fea000383ffff */
[----:B------:R-:W-:Y:S05]  /*15150*/  BRA `(.L_x_387) ;  /* 0xfffffed000f07947 */ /* 0x000fea000383ffff */
.L_x_55:
[----:B------:R-:W-:-:S07]  /*15160*/  MOV R2, UR20 ;  /* 0x0000001400027c02 */ /* 0x000fce0008000f00 */
.L_x_388:
[----:B-1----:R1:W2:Y:S02]  /*15170*/  SYNCS.PHASECHK.TRANS64.TRYWAIT P0, [R2+URZ+0x1c058], R0 ;  /* 0x01c05800020075a7 */ /* 0x0022a400080011ff */
[----:B--2---:R-:W-:Y:S05]  /*15180*/  @!P0 NANOSLEEP.SYNCS 0x989680 ;  /* 0x009896800000895d */ /* 0x004fea0003900000 */
[----:B------:R-:W2:Y:S02]  /*15190*/  @!P0 SYNCS.PHASECHK.TRANS64 P0, [R2+URZ+0x1c058], R0 ;  /* 0x01c05800020085a7 */ /* 0x000ea400080010ff */
[----:B--2---:R-:W-:Y:S05]  /*151a0*/  @!P0 BRA `(.L_x_388) ;  /* 0xfffffffc00f08947 */ /* 0x004fea000383ffff */
[----:B------:R-:W-:Y:S05]  /*151b0*/  BRA `(.L_x_389) ;  /* 0xfffffed000f87947 */ /* 0x000fea000383ffff */
.L_x_59:
[----:B------:R-:W-:Y:S07]  /*151c0*/  MOV R2, UR7 ;  /* 0x0000000700027c02 */ /* 0x000fee0008000f00 */
.L_x_390:
[----:B--2---:R2:W3:Y:S02]  /*151d0*/  SYNCS.PHASECHK.TRANS64.TRYWAIT P0, [R2+URZ+0x1c020], R0 ;  /* 0x01c02000020075a7 */ /* 0x0044e400080011ff */
[----:B---3--:R-:W-:Y:S05]  /*151e0*/  @!P0 NANOSLEEP.SYNCS 0x989680 ;  /* 0x009896800000895d */ /* 0x008fea0003900000 */
[----:B------:R-:W3:Y:S02]  /*151f0*/  @!P0 SYNCS.PHASECHK.TRANS64 P0, [R2+URZ+0x1c020], R0 ;  /* 0x01c02000020085a7 */ /* 0x000ee400080010ff */
[----:B---3--:R-:W-:Y:S05]  /*15200*/  @!P0 BRA `(.L_x_390) ;  /* 0xfffffffc00f08947 */ /* 0x008fea000383ffff */
[----:B------:R-:W-:Y:S05]  /*15210*/  BRA `(.L_x_391) ;  /* 0xfffffed800707947 */ /* 0x000fea000383ffff */
.L_x_62:
[----:B------:R-:W-:Y:S07]  /*15220*/  MOV R2, UR20 ;  /* 0x0000001400027c02 */ /* 0x000fee0008000f00 */
.L_x_392:
[----:B--2---:R2:W3:Y:S02]  /*15230*/  SYNCS.PHASECHK.TRANS64.TRYWAIT P0, [R2+URZ+0x1c0a8], R0 ;  /* 0x01c0a800020075a7 */ /* 0x0044e400080011ff */
[----:B---3--:R-:W-:Y:S05]  /*15240*/  @!P0 NANOSLEEP.SYNCS 0x989680 ;  /* 0x009896800000895d */ /* 0x008fea0003900000 */
[----:B------:R-:W3:Y:S02]  /*15250*/  @!P0 SYNCS.PHASECHK.TRANS64 P0, [R2+URZ+0x1c0a8], R0 ;  /* 0x01c0a800020085a7 */ /* 0x000ee400080010ff */
[----:B---3--:R-:W-:Y:S05]  /*15260*/  @!P0 BRA `(.L_x_392) ;  /* 0xfffffffc00f08947 */ /* 0x008fea000383ffff */
[----:B------:R-:W-:Y:S05]  /*15270*/  BRA `(.L_x_393) ;  /* 0xfffffedc00507947 */ /* 0x000fea000383ffff */
.L_x_64:
[----:B------:R-:W-:Y:S07]  /*15280*/  MOV R2, UR20 ;  /* 0x0000001400027c02 */ /* 0x000fee0008000f00 */
.L_x_394:
[----:B--2---:R2:W3:Y:S02]  /*15290*/  SYNCS.PHASECHK.TRANS64.TRYWAIT P0, [R2+URZ+0x1c068], R0 ;  /* 0x01c06800020075a7 */ /* 0x0044e400080011ff */
[----:B---3--:R-:W-:Y:S05]  /*152a0*/  @!P0 NANOSLEEP.SYNCS 0x989680 ;  /* 0x009896800000895d */ /* 0x008fea0003900000 */
[----:B------:R-:W3:Y:S02]  /*152b0*/  @!P0 SYNCS.PHASECHK.TRANS64 P0, [R2+URZ+0x1c068], R0 ;  /* 0x01c06800020085a7 */ /* 0x000ee400080010ff */
[----:B---3--:R-:W-:Y:S05]  /*152c0*/  @!P0 BRA `(.L_x_394) ;  /* 0xfffffffc00f08947 */ /* 0x008fea000383ffff */
[----:B------:R-:W-:Y:S05]  /*152d0*/  BRA `(.L_x_395) ;  /* 0xfffffedc00587947 */ /* 0x000fea000383ffff */
.L_x_70:
[----:B------:R-:W-:Y:S07]  /*152e0*/  MOV R2, UR4 ;  /* 0x0000000400027c02 */ /* 0x000fee0008000f00 */
.L_x_396:
[----:B-1----:R1:W2:Y:S02]  /*152f0*/  SYNCS.PHASECHK.TRANS64.TRYWAIT P0, [R2+URZ+0x1c020], R0 ;  /* 0x01c02000020075a7 */ /* 0x0022a400080011ff */
[----:B--2---:R-:W-:Y:S05]  /*15300*/  @!P0 NANOSLEEP.SYNCS 0x989680 ;  /* 0x009896800000895d */ /* 0x004fea0003900000 */
[----:B------:R-:W2:Y:S02]  /*15310*/  @!P0 SYNCS.PHASECHK.TRANS64 P0, [R2+URZ+0x1c020], R0 ;  /* 0x01c02000020085a7 */ /* 0x000ea400080010ff */
[----:B--2---:R-:W-:Y:S05]  /*15320*/  @!P0 BRA `(.L_x_396) ;  /* 0xfffffffc00f08947 */ /* 0x004fea000383ffff */
[----:B------:R-:W-:Y:S05]  /*15330*/  BRA `(.L_x_397) ;  /* 0xfffffee4004c7947 */ /* 0x000fea000383ffff */
.L_x_72:
[----:B------:R-:W-:Y:S07]  /*15340*/  MOV R2, UR20 ;  /* 0x0000001400027c02 */ /* 0x000fee0008000f00 */
.L_x_398:
[----:B-1----:R1:W2:Y:S02]  /*15350*/  SYNCS.PHASECHK.TRANS64.TRYWAIT P0, [R2+URZ+0x1c0a0], R0 ;  /* 0x01c0a000020075a7 */ /* 0x0022a400080011ff */
[----:B--2---:R-:W-:Y:S05]  /*15360*/  @!P0 NANOSLEEP.SYNCS 0x989680 ;  /* 0x009896800000895d */ /* 0x004fea0003900000 */
[----:B------:R-:W2:Y:S02]  /*15370*/  @!P0 SYNCS.PHASECHK.TRANS64 P0, [R2+URZ+0x1c0a0], R0 ;  /* 0x01c0a000020085a7 */ /* 0x000ea400080010ff */
[----:B--2---:R-:W-:Y:S05]  /*15380*/  @!P0 BRA `(.L_x_398) ;  /* 0xfffffffc00f08947 */ /* 0x004fea000383ffff */
[----:B------:R-:W-:Y:S05]  /*15390*/  BRA `(.L_x_399) ;  /* 0xfffffee400607947 */ /* 0x000fea000383ffff */
.L_x_74:
[----:B------:R-:W-:Y:S01]  /*153a0*/  MOV R2, UR20 ;  /* 0x0000001400027c02 */ /* 0x000fe20008000f00 */
[----:B------:R-:W-:Y:S05]  /*153b0*/  IMAD.U32 R0, RZ, RZ, UR34 ;  /* 0x00000022ff007e24 */ /* 0x000fea000f8e00ff */
[----:B------:R-:W-:Y:S07]  /*153c0*/  SHF.L.U32 R0, R0, 0x1f, RZ ;  /* 0x0000001f00007819 */ /* 0x000fee00000006ff */
.L_x_400:
[----:B-1----:R1:W2:Y:S02]  /*153d0*/  SYNCS.PHASECHK.TRANS64.TRYWAIT P0, [R2+URZ+0x1c058], R0 ;  /* 0x01c05800020075a7 */ /* 0x0022a400080011ff */
[----:B--2---:R-:W-:Y:S05]  /*153e0*/  @!P0 NANOSLEEP.SYNCS 0x989680 ;  /* 0x009896800000895d */ /* 0x004fea0003900000 */
[----:B------:R-:W2:Y:S02]  /*153f0*/  @!P0 SYNCS.PHASECHK.TRANS64 P0, [R2+URZ+0x1c058], R0 ;  /* 0x01c05800020085a7 */ /* 0x000ea400080010ff */
[----:B--2---:R-:W-:Y:S05]  /*15400*/  @!P0 BRA `(.L_x_400) ;  /* 0xfffffffc00f08947 */ /* 0x004fea000383ffff */
[----:B------:R-:W-:Y:S05]  /*15410*/  BRA `(.L_x_401) ;  /* 0xfffffee4006c7947 */ /* 0x000fea000383ffff */
.L_x_82:
[----:B------:R-:W-:-:S07]  /*15420*/  MOV R2, UR20 ;  /* 0x0000001400027c02 */ /* 0x000fce0008000f00 */
.L_x_402:
[----:B--2---:R2:W3:Y:S02]  /*15430*/  SYNCS.PHASECHK.TRANS64.TRYWAIT P0, [R2+URZ+0x1c0a8], R0 ;  /* 0x01c0a800020075a7 */ /* 0x0044e400080011ff */
[----:B---3--:R-:W-:Y:S05]  /*15440*/  @!P0 NANOSLEEP.SYNCS 0x989680 ;  /* 0x009896800000895d */ /* 0x008fea0003900000 */
[----:B------:R-:W3:Y:S02]  /*15450*/  @!P0 SYNCS.PHASECHK.TRANS64 P0, [R2+URZ+0x1c0a8], R0 ;  /* 0x01c0a800020085a7 */ /* 0x000ee400080010ff */
[----:B---3--:R-:W-:Y:S05]  /*15460*/  @!P0 BRA `(.L_x_402) ;  /* 0xfffffffc00f08947 */ /* 0x008fea000383ffff */
[----:B------:R-:W-:Y:S05]  /*15470*/  BRA `(.L_x_403) ;  /* 0xfffffee800bc7947 */ /* 0x000fea000383ffff */
.L_x_84:
[----:B------:R-:W-:-:S07]  /*15480*/  MOV R2, UR20 ;  /* 0x0000001400027c02 */ /* 0x000fce0008000f00 */
.L_x_404:
[----:B--2---:R2:W3:Y:S02]  /*15490*/  SYNCS.PHASECHK.TRANS64.TRYWAIT P0, [R2+URZ+0x1c068], R0 ;  /* 0x01c06800020075a7 */ /* 0x0044e400080011ff */
[----:B---3--:R-:W-:Y:S05]  /*154a0*/  @!P0 NANOSLEEP.SYNCS 0x989680 ;  /* 0x009896800000895d */ /* 0x008fea0003900000 */
[----:B------:R-:W3:Y:S02]  /*154b0*/  @!P0 SYNCS.PHASECHK.TRANS64 P0, [R2+URZ+0x1c068], R0 ;  /* 0x01c06800020085a7 */ /* 0x000ee400080010ff */
[----:B---3--:R-:W-:Y:S05]  /*154c0*/  @!P0 BRA `(.L_x_404) ;  /* 0xfffffffc00f08947 */ /* 0x008fea000383ffff */
[----:B------:R-:W-:Y:S05]  /*154d0*/  BRA `(.L_x_405) ;  /* 0xfffffee800c47947 */ /* 0x000fea000383ffff */
.L_x_96:
[----:B-1----:R1:W2:Y:S02]  /*154e0*/  SYNCS.PHASECHK.TRANS64.TRYWAIT P0, [R76+URZ+0x1c0c0], R0 ;  /* 0x01c0c0004c0075a7 */ /* 0x0022a400080011ff */
[----:B--2---:R-:W-:Y:S05]  /*154f0*/  @!P0 NANOSLEEP.SYNCS 0x989680 ;  /* 0x009896800000895d */ /* 0x004fea0003900000 */
[----:B------:R-:W2:Y:S02]  /*15500*/  @!P0 SYNCS.PHASECHK.TRANS64 P0, [R76+URZ+0x1c0c0], R0 ;  /* 0x01c0c0004c0085a7 */ /* 0x000ea400080010ff */
[----:B--2---:R-:W-:Y:S05]  /*15510*/  @!P0 BRA `(.L_x_96) ;  /* 0xfffffffc00f08947 */ /* 0x004fea000383ffff */
[----:B------:R-:W-:Y:S05]  /*15520*/  BRA `(.L_x_406) ;  /* 0xfffffef4002c7947 */ /* 0x000fea000383ffff */
.L_x_163:
[----:B--2---:R2:W3:Y:S02]  /*15530*/  SYNCS.PHASECHK.TRANS64.TRYWAIT P0, [R76+URZ+0x1c0c8], R0 ;  /* 0x01c0c8004c0075a7 */ /* 0x0044e400080011ff */
[----:B---3--:R-:W-:Y:S05]  /*15540*/  @!P0 NANOSLEEP.SYNCS 0x989680 ;  /* 0x009896800000895d */ /* 0x008fea0003900000 */
[----:B------:R-:W3:Y:S02]  /*15550*/  @!P0 SYNCS.PHASECHK.TRANS64 P0, [R76+URZ+0x1c0c8], R0 ;  /* 0x01c0c8004c0085a7 */ /* 0x000ee400080010ff */
[----:B---3--:R-:W-:Y:S05]  /*15560*/  @!P0 BRA `(.L_x_163) ;  /* 0xfffffffc00f08947 */ /* 0x008fea000383ffff */
[----:B------:R-:W-:Y:S05]  /*15570*/  BRA `(.L_x_407) ;  /* 0xffffff3000207947 */ /* 0x000fea000383ffff */
.L_x_169:
[----:B-1----:R1:W2:Y:S02]  /*15580*/  SYNCS.PHASECHK.TRANS64.TRYWAIT P0, [R60+URZ+0x1c070], R0 ;  /* 0x01c070003c0075a7 */ /* 0x0022a400080011ff */
[----:B--2---:R-:W-:Y:S05]  /*15590*/  @!P0 NANOSLEEP.SYNCS 0x989680 ;  /* 0x009896800000895d */ /* 0x004fea0003900000 */
[----:B------:R-:W2:Y:S02]  /*155a0*/  @!P0 SYNCS.PHASECHK.TRANS64 P0, [R60+URZ+0x1c070], R0 ;  /* 0x01c070003c0085a7 */ /* 0x000ea400080010ff */
[----:B--2---:R-:W-:Y:S05]  /*155b0*/  @!P0 BRA `(.L_x_169) ;  /* 0xfffffffc00f08947 */ /* 0x004fea000383ffff */
[----:B------:R-:W-:Y:S05]  /*155c0*/  BRA `(.L_x_408) ;  /* 0xffffff3400387947 */ /* 0x000fea000383ffff */
.L_x_172:
[----:B--2---:R2:W3:Y:S02]  /*155d0*/  SYNCS.PHASECHK.TRANS64.TRYWAIT P1, [R60+URZ+0x1c080], R2 ;  /* 0x01c080023c0075a7 */ /* 0x0044e400080211ff */
[----:B---3--:R-:W-:Y:S05]  /*155e0*/  @!P1 NANOSLEEP.SYNCS 0x989680 ;  /* 0x009896800000995d */ /* 0x008fea0003900000 */
[----:B------:R-:W3:Y:S02]  /*155f0*/  @!P1 SYNCS.PHASECHK.TRANS64 P1, [R60+URZ+0x1c080], R2 ;  /* 0x01c080023c0095a7 */ /* 0x000ee400080210ff */
[----:B---3--:R-:W-:Y:S05]  /*15600*/  @!P1 BRA `(.L_x_172) ;  /* 0xfffffffc00f09947 */ /* 0x008fea000383ffff */
[----:B------:R-:W-:Y:S05]  /*15610*/  BRA `(.L_x_409) ;  /* 0xffffff3400607947 */ /* 0x000fea000383ffff */
.L_x_175:
[----:B-1----:R1:W2:Y:S02]  /*15620*/  SYNCS.PHASECHK.TRANS64.TRYWAIT P0, [R60+URZ+0x1c070], R0 ;  /* 0x01c070003c0075a7 */ /* 0x0022a400080011ff */
[----:B--2---:R-:W-:Y:S05]  /*15630*/  @!P0 NANOSLEEP.SYNCS 0x989680 ;  /* 0x009896800000895d */ /* 0x004fea0003900000 */
[----:B------:R-:W2:Y:S02]  /*15640*/  @!P0 SYNCS.PHASECHK.TRANS64 P0, [R60+URZ+0x1c070], R0 ;  /* 0x01c070003c0085a7 */ /* 0x000ea400080010ff */
[----:B--2---:R-:W-:Y:S05]  /*15650*/  @!P0 BRA `(.L_x_175) ;  /* 0xfffffffc00f08947 */ /* 0x004fea000383ffff */
[----:B------:R-:W-:Y:S05]  /*15660*/  BRA `(.L_x_410) ;  /* 0xffffff3400a87947 */ /* 0x000fea000383ffff */
.L_x_177:
[----:B-1----:R1:W2:Y:S02]  /*15670*/  SYNCS.PHASECHK.TRANS64.TRYWAIT P0, [R60+URZ+0x1c090], R0 ;  /* 0x01c090003c0075a7 */ /* 0x0022a400080011ff */
[----:B--2---:R-:W-:Y:S05]  /*15680*/  @!P0 NANOSLEEP.SYNCS 0x989680 ;  /* 0x009896800000895d */ /* 0x004fea0003900000 */
[----:B------:R-:W2:Y:S02]  /*15690*/  @!P0 SYNCS.PHASECHK.TRANS64 P0, [R60+URZ+0x1c090], R0 ;  /* 0x01c090003c0085a7 */ /* 0x000ea400080010ff */
[----:B--2---:R-:W-:Y:S05]  /*156a0*/  @!P0 BRA `(.L_x_177) ;  /* 0xfffffffc00f08947 */ /* 0x004fea000383ffff */
[----:B------:R-:W-:Y:S05]  /*156b0*/  BRA `(.L_x_411) ;  /* 0xffffff3400f07947 */ /* 0x000fea000383ffff */
.L_x_188:
[----:B-1----:R1:W4:Y:S02]  /*156c0*/  SYNCS.PHASECHK.TRANS64.TRYWAIT P0, [R60+URZ+0x1c080], R0 ;  /* 0x01c080003c0075a7 */ /* 0x00232400080011ff */
[----:B----4-:R-:W-:Y:S05]  /*156d0*/  @!P0 NANOSLEEP.SYNCS 0x989680 ;  /* 0x009896800000895d */ /* 0x010fea0003900000 */
[----:B------:R-:W4:Y:S02]  /*156e0*/  @!P0 SYNCS.PHASECHK.TRANS64 P0, [R60+URZ+0x1c080], R0 ;  /* 0x01c080003c0085a7 */ /* 0x000f2400080010ff */
[----:B----4-:R-:W-:Y:S05]  /*156f0*/  @!P0 BRA `(.L_x_188) ;  /* 0xfffffffc00f08947 */ /* 0x010fea000383ffff */
[----:B------:R-:W-:Y:S05]  /*15700*/  BRA `(.L_x_412) ;  /* 0xffffff4000247947 */ /* 0x000fea000383ffff */
.L_x_190:
[----:B-1----:R1:W2:Y:S02]  /*15710*/  SYNCS.PHASECHK.TRANS64.TRYWAIT P0, [R60+URZ+0x1c098], R0 ;  /* 0x01c098003c0075a7 */ /* 0x0022a400080011ff */
[----:B--2---:R-:W-:Y:S05]  /*15720*/  @!P0 NANOSLEEP.SYNCS 0x989680 ;  /* 0x009896800000895d */ /* 0x004fea0003900000 */
[----:B------:R-:W2:Y:S02]  /*15730*/  @!P0 SYNCS.PHASECHK.TRANS64 P0, [R60+URZ+0x1c098], R0 ;  /* 0x01c098003c0085a7 */ /* 0x000ea400080010ff */
[----:B--2---:R-:W-:Y:S05]  /*15740*/  @!P0 BRA `(.L_x_190) ;  /* 0xfffffffc00f08947 */ /* 0x004fea000383ffff */
[----:B------:R-:W-:Y:S05]  /*15750*/  BRA `(.L_x_413) ;  /* 0xffffff4000687947 */ /* 0x000fea000383ffff */
.L_x_203:
[----:B----4-:R4:W1:Y:S02]  /*15760*/  SYNCS.PHASECHK.TRANS64.TRYWAIT P0, [R60+URZ+0x1c070], R2 ;  /* 0x01c070023c0075a7 */ /* 0x01086400080011ff */
[----:B-1----:R-:W-:Y:S05]  /*15770*/  @!P0 NANOSLEEP.SYNCS 0x989680 ;  /* 0x009896800000895d */ /* 0x002fea0003900000 */
[----:B------:R-:W1:Y:S02]  /*15780*/  @!P0 SYNCS.PHASECHK.TRANS64 P0, [R60+URZ+0x1c070], R2 ;  /* 0x01c070023c0085a7 */ /* 0x000e6400080010ff */
[----:B-1----:R-:W-:Y:S05]  /*15790*/  @!P0 BRA `(.L_x_203) ;  /* 0xfffffffc00f08947 */ /* 0x002fea000383ffff */
[----:B------:R-:W-:Y:S05]  /*157a0*/  BRA `(.L_x_414) ;  /* 0xffffff4800bc7947 */ /* 0x000fea000383ffff */
.L_x_206:
[----:B------:R1:W1:Y:S02]  /*157b0*/  SYNCS.PHASECHK.TRANS64.TRYWAIT P0, [R60+URZ+0x1c090], R0 ;  /* 0x01c090003c0075a7 */ /* 0x00026400080011ff */
[----:B-1----:R-:W-:Y:S05]  /*157c0*/  @!P0 NANOSLEEP.SYNCS 0x989680 ;  /* 0x009896800000895d */ /* 0x002fea0003900000 */
[----:B------:R-:W1:Y:S02]  /*157d0*/  @!P0 SYNCS.PHASECHK.TRANS64 P0, [R60+URZ+0x1c090], R0 ;  /* 0x01c090003c0085a7 */ /* 0x000e6400080010ff */
[----:B-1----:R-:W-:Y:S05]  /*157e0*/  @!P0 BRA `(.L_x_206) ;  /* 0xfffffffc00f08947 */ /* 0x002fea000383ffff */
[----:B------:R-:W-:Y:S05]  /*157f0*/  BRA `(.L_x_415) ;  /* 0xffffff4800e07947 */ /* 0x000fea000383ffff */
.L_x_209:
[----:B-1----:R1:W4:Y:S02]  /*15800*/  SYNCS.PHASECHK.TRANS64.TRYWAIT P0, [R60+URZ+0x1c0c0], R2 ;  /* 0x01c0c0023c0075a7 */ /* 0x00232400080011ff */
[----:B----4-:R-:W-:Y:S05]  /*15810*/  @!P0 NANOSLEEP.SYNCS 0x989680 ;  /* 0x009896800000895d */ /* 0x010fea0003900000 */
[----:B------:R-:W4:Y:S02]  /*15820*/  @!P0 SYNCS.PHASECHK.TRANS64 P0, [R60+URZ+0x1c0c0], R2 ;  /* 0x01c0c0023c0085a7 */ /* 0x000f2400080010ff */
[----:B----4-:R-:W-:Y:S05]  /*15830*/  @!P0 BRA `(.L_x_209) ;  /* 0xfffffffc00f08947 */ /* 0x010fea000383ffff */
[----:B------:R-:W-:Y:S05]  /*15840*/  BRA `(.L_x_416) ;  /* 0xffffff4800ec7947 */ /* 0x000fea000383ffff */
.L_x_219:
[----:B-1----:R1:W2:Y:S02]  /*15850*/  SYNCS.PHASECHK.TRANS64.TRYWAIT P0, [R60+URZ+0x1c080], R0 ;  /* 0x01c080003c0075a7 */ /* 0x0022a400080011ff */
[----:B--2---:R-:W-:Y:S05]  /*15860*/  @!P0 NANOSLEEP.SYNCS 0x989680 ;  /* 0x009896800000895d */ /* 0x004fea0003900000 */
[----:B------:R-:W2:Y:S02]  /*15870*/  @!P0 SYNCS.PHASECHK.TRANS64 P0, [R60+URZ+0x1c080], R0 ;  /* 0x01c080003c0085a7 */ /* 0x000ea400080010ff */
[----:B--2---:R-:W-:Y:S05]  /*15880*/  @!P0 BRA `(.L_x_219) ;  /* 0xfffffffc00f08947 */ /* 0x004fea000383ffff */
[----:B------:R-:W-:Y:S05]  /*15890*/  BRA `(.L_x_417) ;  /* 0xffffff5c00d07947 */ /* 0x000fea000383ffff */
.L_x_222:
[----:B-1----:R1:W2:Y:S02]  /*158a0*/  SYNCS.PHASECHK.TRANS64.TRYWAIT P0, [R60+URZ+0x1c098], R0 ;  /* 0x01c098003c0075a7 */ /* 0x0022a400080011ff */
[----:B--2---:R-:W-:Y:S05]  /*158b0*/  @!P0 NANOSLEEP.SYNCS 0x989680 ;  /* 0x009896800000895d */ /* 0x004fea0003900000 */
[----:B------:R-:W2:Y:S02]  /*158c0*/  @!P0 SYNCS.PHASECHK.TRANS64 P0, [R60+URZ+0x1c098], R0 ;  /* 0x01c098003c0085a7 */ /* 0x000ea400080010ff */
[----:B--2---:R-:W-:Y:S05]  /*158d0*/  @!P0 BRA `(.L_x_222) ;  /* 0xfffffffc00f08947 */ /* 0x004fea000383ffff */
[----:B------:R-:W-:Y:S05]  /*158e0*/  BRA `(.L_x_418) ;  /* 0xffffff5c00f47947 */ /* 0x000fea000383ffff */
.L_x_225:
[----:B-1----:R1:W2:Y:S02]  /*158f0*/  SYNCS.PHASECHK.TRANS64.TRYWAIT P0, [R60+URZ+0x1c0c8], R2 ;  /* 0x01c0c8023c0075a7 */ /* 0x0022a400080011ff */
[----:B--2---:R-:W-:Y:S05]  /*15900*/  @!P0 NANOSLEEP.SYNCS 0x989680 ;  /* 0x009896800000895d */ /* 0x004fea0003900000 */
[----:B------:R-:W2:Y:S02]  /*15910*/  @!P0 SYNCS.PHASECHK.TRANS64 P0, [R60+URZ+0x1c0c8], R2 ;  /* 0x01c0c8023c0085a7 */ /* 0x000ea400080010ff */
[----:B--2---:R-:W-:Y:S05]  /*15920*/  @!P0 BRA `(.L_x_225) ;  /* 0xfffffffc00f08947 */ /* 0x004fea000383ffff */
[----:B------:R-:W-:Y:S05]  /*15930*/  BRA `(.L_x_419) ;  /* 0xffffff6000007947 */ /* 0x000fea000383ffff */
.L_x_237:
[----:B------:R-:W-:-:S07]  /*15940*/  MOV R2, UR7 ;  /* 0x0000000700027c02 */ /* 0x000fce0008000f00 */
.L_x_420:
[----:B-1----:R1:W2:Y:S02]  /*15950*/  SYNCS.PHASECHK.TRANS64.TRYWAIT P0, [R2+URZ], R0 ;  /* 0x00000000020075a7 */ /* 0x0022a400080011ff */
[----:B--2---:R-:W-:Y:S05]  /*15960*/  @!P0 NANOSLEEP.SYNCS 0x989680 ;  /* 0x009896800000895d */ /* 0x004fea0003900000 */
[----:B------:R-:W2:Y:S02]  /*15970*/  @!P0 SYNCS.PHASECHK.TRANS64 P0, [R2+URZ], R0 ;  /* 0x00000000020085a7 */ /* 0x000ea400080010ff */
[----:B--2---:R-:W-:Y:S05]  /*15980*/  @!P0 BRA `(.L_x_420) ;  /* 0xfffffffc00f08947 */ /* 0x004fea000383ffff */
[----:B------:R-:W-:Y:S05]  /*15990*/  BRA `(.L_x_421) ;  /* 0xffffff7400947947 */ /* 0x000fea000383ffff */
.L_x_240:
[----:B------:R-:W-:-:S07]  /*159a0*/  MOV R2, UR5 ;  /* 0x0000000500027c02 */ /* 0x000fce0008000f00 */
.L_x_422:
[----:B-1----:R1:W3:Y:S02]  /*159b0*/  SYNCS.PHASECHK.TRANS64.TRYWAIT P1, [R2+URZ], R0 ;  /* 0x00000000020075a7 */ /* 0x0022e400080211ff */
[----:B---3--:R-:W-:Y:S05]  /*159c0*/  @!P1 NANOSLEEP.SYNCS 0x989680 ;  /* 0x009896800000995d */ /* 0x008fea0003900000 */
[----:B------:R-:W3:Y:S02]  /*159d0*/  @!P1 SYNCS.PHASECHK.TRANS64 P1, [R2+URZ], R0 ;  /* 0x00000000020095a7 */ /* 0x000ee400080210ff */
[----:B---3--:R-:W-:Y:S05]  /*159e0*/  @!P1 BRA `(.L_x_422) ;  /* 0xfffffffc00f09947 */ /* 0x008fea000383ffff */
[----:B------:R-:W-:Y:S05]  /*159f0*/  BRA `(.L_x_423) ;  /* 0xffffff7800147947 */ /* 0x000fea000383ffff */
.L_x_247:
[----:B--23--:R-:W-:-:S04]  /*15a00*/  MOV R3, UR42 ;  /* 0x0000002a00037c02 */ /* 0x00cfc80008000f00 */
[----:B------:R2:W3:Y:S03]  /*15a10*/  SYNCS.PHASECHK.TRANS64.TRYWAIT P5, [R3+URZ], R2 ;  /* 0x00000002030075a7 */ /* 0x0004e600080a11ff */
[----:B---3--:R-:W-:Y:S05]  /*15a20*/  @!P5 NANOSLEEP.SYNCS 0x989680 ;  /* 0x009896800000d95d */ /* 0x008fea0003900000 */
[----:B------:R-:W3:Y:S02]  /*15a30*/  @!P5 SYNCS.PHASECHK.TRANS64 P5, [R3+URZ], R2 ;  /* 0x000000020300d5a7 */ /* 0x000ee400080a10ff */
[----:B---3--:R-:W-:Y:S05]  /*15a40*/  @!P5 BRA `(.L_x_247) ;  /* 0xfffffffc00ecd947 */ /* 0x008fea000383ffff */
[----:B------:R-:W-:Y:S05]  /*15a50*/  BRA `(.L_x_424) ;  /* 0xffffff84005c7947 */ /* 0x000fea000383ffff */
.L_x_252:
[----:B------:R-:W-:-:S07]  /*15a60*/  MOV R2, UR6 ;  /* 0x0000000600027c02 */ /* 0x000fce0008000f00 */
.L_x_425:
[----:B-1----:R1:W2:Y:S02]  /*15a70*/  SYNCS.PHASECHK.TRANS64.TRYWAIT P2, [R2+URZ], R0 ;  /* 0x00000000020075a7 */ /* 0x0022a400080411ff */
[----:B--2---:R-:W-:Y:S05]  /*15a80*/  @!P2 NANOSLEEP.SYNCS 0x989680 ;  /* 0x009896800000a95d */ /* 0x004fea0003900000 */
[----:B------:R-:W2:Y:S02]  /*15a90*/  @!P2 SYNCS.PHASECHK.TRANS64 P2, [R2+URZ], R0 ;  /* 0x000000000200a5a7 */ /* 0x000ea400080410ff */
[----:B--2---:R-:W-:Y:S05]  /*15aa0*/  @!P2 BRA `(.L_x_425) ;  /* 0xfffffffc00f0a947 */ /* 0x004fea000383ffff */
[----:B------:R-:W-:Y:S05]  /*15ab0*/  BRA `(.L_x_426) ;  /* 0xffffffb400407947 */ /* 0x000fea000383ffff */
.L_x_257:
[----:B------:R-:W-:-:S07]  /*15ac0*/  MOV R2, UR6 ;  /* 0x0000000600027c02 */ /* 0x000fce0008000f00 */
.L_x_427:
[----:B-1----:R1:W2:Y:S02]  /*15ad0*/  SYNCS.PHASECHK.TRANS64.TRYWAIT P1, [R2+URZ], R0 ;  /* 0x00000000020075a7 */ /* 0x0022a400080211ff */
[----:B--2---:R-:W-:Y:S05]  /*15ae0*/  @!P1 NANOSLEEP.SYNCS 0x989680 ;  /* 0x009896800000995d */ /* 0x004fea0003900000 */
[----:B------:R-:W2:Y:S02]  /*15af0*/  @!P1 SYNCS.PHASECHK.TRANS64 P1, [R2+URZ], R0 ;  /* 0x00000000020095a7 */ /* 0x000ea400080210ff */
[----:B--2---:R-:W-:Y:S05]  /*15b00*/  @!P1 BRA `(.L_x_427) ;  /* 0xfffffffc00f09947 */ /* 0x004fea000383ffff */
[----:B------:R-:W-:Y:S05]  /*15b10*/  BRA `(.L_x_428) ;  /* 0xffffffb800887947 */ /* 0x000fea000383ffff */
.L_x_262:
[----:B------:R-:W-:-:S07]  /*15b20*/  MOV R2, UR4 ;  /* 0x0000000400027c02 */ /* 0x000fce0008000f00 */
.L_x_429:
[----:B-1----:R1:W3:Y:S02]  /*15b30*/  SYNCS.PHASECHK.TRANS64.TRYWAIT P0, [R2+URZ], R0 ;  /* 0x00000000020075a7 */ /* 0x0022e400080011ff */
[----:B---3--:R-:W-:Y:S05]  /*15b40*/  @!P0 NANOSLEEP.SYNCS 0x989680 ;  /* 0x009896800000895d */ /* 0x008fea0003900000 */
[----:B------:R-:W3:Y:S02]  /*15b50*/  @!P0 SYNCS.PHASECHK.TRANS64 P0, [R2+URZ], R0 ;  /* 0x00000000020085a7 */ /* 0x000ee400080010ff */
[----:B---3--:R-:W-:Y:S05]  /*15b60*/  @!P0 BRA `(.L_x_429) ;  /* 0xfffffffc00f08947 */ /* 0x008fea000383ffff */
[----:B------:R-:W-:Y:S05]  /*15b70*/  BRA `(.L_x_430) ;  /* 0xffffffbc002c7947 */ /* 0x000fea000383ffff */
.L_x_268:
[----:B------:R-:W-:-:S07]  /*15b80*/  MOV R3, UR8 ;  /* 0x0000000800037c02 */ /* 0x000fce0008000f00 */
.L_x_431:
[----:B-1----:R1:W2:Y:S02]  /*15b90*/  SYNCS.PHASECHK.TRANS64.TRYWAIT P1, [R3+URZ+0x1c010], R0 ;  /* 0x01c01000030075a7 */ /* 0x0022a400080211ff */
[----:B--2---:R-:W-:Y:S05]  /*15ba0*/  @!P1 NANOSLEEP.SYNCS 0x989680 ;  /* 0x009896800000995d */ /* 0x004fea0003900000 */
[----:B------:R-:W2:Y:S02]  /*15bb0*/  @!P1 SYNCS.PHASECHK.TRANS64 P1, [R3+URZ+0x1c010], R0 ;  /* 0x01c01000030095a7 */ /* 0x000ea400080210ff */
[----:B--2---:R-:W-:Y:S05]  /*15bc0*/  @!P1 BRA `(.L_x_431) ;  /* 0xfffffffc00f09947 */ /* 0x004fea000383ffff */
[----:B------:R-:W-:Y:S05]  /*15bd0*/  BRA `(.L_x_432) ;  /* 0xffffffc000d87947 */ /* 0x000fea000383ffff */
.L_x_274:
[----:B------:R-:W-:-:S07]  /*15be0*/  MOV R5, UR17 ;  /* 0x0000001100057c02 */ /* 0x000fce0008000f00 */
.L_x_433:
[----:B-1----:R1:W2:Y:S02]  /*15bf0*/  SYNCS.PHASECHK.TRANS64.TRYWAIT P1, [R5+URZ+0x1c038], R2 ;  /* 0x01c03802050075a7 */ /* 0x0022a400080211ff */
[----:B--2---:R-:W-:Y:S05]  /*15c00*/  @!P1 NANOSLEEP.SYNCS 0x989680 ;  /* 0x009896800000995d */ /* 0x004fea0003900000 */
[----:B------:R-:W2:Y:S02]  /*15c10*/  @!P1 SYNCS.PHASECHK.TRANS64 P1, [R5+URZ+0x1c038], R2 ;  /* 0x01c03802050095a7 */ /* 0x000ea400080210ff */
[----:B--2---:R-:W-:Y:S05]  /*15c20*/  @!P1 BRA `(.L_x_433) ;  /* 0xfffffffc00f09947 */ /* 0x004fea000383ffff */
[----:B------:R-:W-:Y:S05]  /*15c30*/  BRA `(.L_x_434) ;  /* 0xffffffc4002c7947 */ /* 0x000fea000383ffff */
.L_x_280:
[----:B------:R-:W-:-:S07]  /*15c40*/  MOV R5, UR8 ;  /* 0x0000000800057c02 */ /* 0x000fce0008000f00 */
.L_x_435:
[----:B-1----:R1:W2:Y:S02]  /*15c50*/  SYNCS.PHASECHK.TRANS64.TRYWAIT P1, [R5+URZ+0x1c018], R0 ;  /* 0x01c01800050075a7 */ /* 0x0022a400080211ff */
[----:B--2---:R-:W-:Y:S05]  /*15c60*/  @!P1 NANOSLEEP.SYNCS 0x989680 ;  /* 0x009896800000995d */ /* 0x004fea0003900000 */
[----:B------:R-:W2:Y:S02]  /*15c70*/  @!P1 SYNCS.PHASECHK.TRANS64 P1, [R5+URZ+0x1c018], R0 ;  /* 0x01c01800050095a7 */ /* 0x000ea400080210ff */
[----:B--2---:R-:W-:Y:S05]  /*15c80*/  @!P1 BRA `(.L_x_435) ;  /* 0xfffffffc00f09947 */ /* 0x004fea000383ffff */
[----:B------:R-:W-:Y:S05]  /*15c90*/  BRA `(.L_x_436) ;  /* 0xffffffc400987947 */ /* 0x000fea000383ffff */
.L_x_286:
[----:B------:R-:W-:-:S07]  /*15ca0*/  MOV R3, UR17 ;  /* 0x0000001100037c02 */ /* 0x000fce0008000f00 */
.L_x_437:
[----:B-1----:R1:W2:Y:S02]  /*15cb0*/  SYNCS.PHASECHK.TRANS64.TRYWAIT P1, [R3+URZ+0x1c038], R0 ;  /* 0x01c03800030075a7 */ /* 0x0022a400080211ff */
[----:B--2---:R-:W-:Y:S05]  /*15cc0*/  @!P1 NANOSLEEP.SYNCS 0x989680 ;  /* 0x009896800000995d */ /* 0x004fea0003900000 */
[----:B------:R-:W2:Y:S02]  /*15cd0*/  @!P1 SYNCS.PHASECHK.TRANS64 P1, [R3+URZ+0x1c038], R0 ;  /* 0x01c03800030095a7 */ /* 0x000ea400080210ff */
[----:B--2---:R-:W-:Y:S05]  /*15ce0*/  @!P1 BRA `(.L_x_437) ;  /* 0xfffffffc00f09947 */ /* 0x004fea000383ffff */
[----:B------:R-:W-:Y:S05]  /*15cf0*/  BRA `(.L_x_438) ;  /* 0xffffffc400f87947 */ /* 0x000fea000383ffff */
.L_x_292:
[----:B------:R-:W-:-:S07]  /*15d00*/  MOV R3, UR17 ;  /* 0x0000001100037c02 */ /* 0x000fce0008000f00 */
.L_x_439:
[----:B-1----:R1:W2:Y:S02]  /*15d10*/  SYNCS.PHASECHK.TRANS64.TRYWAIT P1, [R3+URZ+0x1c038], R0 ;  /* 0x01c03800030075a7 */ /* 0x0022a400080211ff */
[----:B--2---:R-:W-:Y:S05]  /*15d20*/  @!P1 NANOSLEEP.SYNCS 0x989680 ;  /* 0x009896800000995d */ /* 0x004fea0003900000 */
[----:B------:R-:W2:Y:S02]  /*15d30*/  @!P1 SYNCS.PHASECHK.TRANS64 P1, [R3+URZ+0x1c038], R0 ;  /* 0x01c03800030095a7 */ /* 0x000ea400080210ff */
[----:B--2---:R-:W-:Y:S05]  /*15d40*/  @!P1 BRA `(.L_x_439) ;  /* 0xfffffffc00f09947 */ /* 0x004fea000383ffff */
[----:B------:R-:W-:Y:S05]  /*15d50*/  BRA `(.L_x_440) ;  /* 0xffffffc800b07947 */ /* 0x000fea000383ffff */
.L_x_297:
[----:B------:R-:W-:-:S07]  /*15d60*/  MOV R3, UR17 ;  /* 0x0000001100037c02 */ /* 0x000fce0008000f00 */
.L_x_441:
[----:B-1----:R1:W2:Y:S02]  /*15d70*/  SYNCS.PHASECHK.TRANS64.TRYWAIT P1, [R3+URZ+0x1c038], R0 ;  /* 0x01c03800030075a7 */ /* 0x0022a400080211ff */
[----:B--2---:R-:W-:Y:S05]  /*15d80*/  @!P1 NANOSLEEP.SYNCS 0x989680 ;  /* 0x009896800000995d */ /* 0x004fea0003900000 */
[----:B------:R-:W2:Y:S02]  /*15d90*/  @!P1 SYNCS.PHASECHK.TRANS64 P1, [R3+URZ+0x1c038], R0 ;  /* 0x01c03800030095a7 */ /* 0x000ea400080210ff */
[----:B--2---:R-:W-:Y:S05]  /*15da0*/  @!P1 BRA `(.L_x_441) ;  /* 0xfffffffc00f09947 */ /* 0x004fea000383ffff */
[----:B------:R-:W-:Y:S05]  /*15db0*/  BRA `(.L_x_442) ;  /* 0xffffffcc00247947 */ /* 0x000fea000383ffff */
.L_x_302:
[----:B------:R-:W-:-:S07]  /*15dc0*/  MOV R3, UR17 ;  /* 0x0000001100037c02 */ /* 0x000fce0008000f00 */
.L_x_443:
[----:B-1----:R1:W2:Y:S02]  /*15dd0*/  SYNCS.PHASECHK.TRANS64.TRYWAIT P1, [R3+URZ+0x1c038], R0 ;  /* 0x01c03800030075a7 */ /* 0x0022a400080211ff */
[----:B--2---:R-:W-:Y:S05]  /*15de0*/  @!P1 NANOSLEEP.SYNCS 0x989680 ;  /* 0x009896800000995d */ /* 0x004fea0003900000 */
[----:B------:R-:W2:Y:S02]  /*15df0*/  @!P1 SYNCS.PHASECHK.TRANS64 P1, [R3+URZ+0x1c038], R0 ;  /* 0x01c03800030095a7 */ /* 0x000ea400080210ff */
[----:B--2---:R-:W-:Y:S05]  /*15e00*/  @!P1 BRA `(.L_x_443) ;  /* 0xfffffffc00f09947 */ /* 0x004fea000383ffff */
[----:B------:R-:W-:Y:S05]  /*15e10*/  BRA `(.L_x_444) ;  /* 0xffffffcc008c7947 */ /* 0x000fea000383ffff */
.L_x_307:
[----:B------:R-:W-:-:S07]  /*15e20*/  MOV R3, UR17 ;  /* 0x0000001100037c02 */ /* 0x000fce0008000f00 */
.L_x_445:
[----:B-1----:R1:W2:Y:S02]  /*15e30*/  SYNCS.PHASECHK.TRANS64.TRYWAIT P1, [R3+URZ+0x1c038], R0 ;  /* 0x01c03800030075a7 */ /* 0x0022a400080211ff */
[----:B--2---:R-:W-:Y:S05]  /*15e40*/  @!P1 NANOSLEEP.SYNCS 0x989680 ;  /* 0x009896800000995d */ /* 0x004fea0003900000 */
[----:B------:R-:W2:Y:S02]  /*15e50*/  @!P1 SYNCS.PHASECHK.TRANS64 P1, [R3+URZ+0x1c038], R0 ;  /* 0x01c03800030095a7 */ /* 0x000ea400080210ff */
[----:B--2---:R-:W-:Y:S05]  /*15e60*/  @!P1 BRA `(.L_x_445) ;  /* 0xfffffffc00f09947 */ /* 0x004fea000383ffff */
[----:B------:R-:W-:Y:S05]  /*15e70*/  BRA `(.L_x_446) ;  /* 0xffffffcc00f47947 */ /* 0x000fea000383ffff */
.L_x_312:
[----:B------:R-:W-:-:S07]  /*15e80*/  MOV R3, UR17 ;  /* 0x0000001100037c02 */ /* 0x000fce0008000f00 */
.L_x_447:
[----:B-1----:R1:W2:Y:S02]  /*15e90*/  SYNCS.PHASECHK.TRANS64.TRYWAIT P1, [R3+URZ+0x1c038], R0 ;  /* 0x01c03800030075a7 */ /* 0x0022a400080211ff */
[----:B--2---:R-:W-:Y:S05]  /*15ea0*/  @!P1 NANOSLEEP.SYNCS 0x989680 ;  /* 0x009896800000995d */ /* 0x004fea0003900000 */
[----:B------:R-:W2:Y:S02]  /*15eb0*/  @!P1 SYNCS.PHASECHK.TRANS64 P1, [R3+URZ+0x1c038], R0 ;  /* 0x01c03800030095a7 */ /* 0x000ea400080210ff */
[----:B--2---:R-:W-:Y:S05]  /*15ec0*/  @!P1 BRA `(.L_x_447) ;  /* 0xfffffffc00f09947 */ /* 0x004fea000383ffff */
[----:B------:R-:W-:Y:S05]  /*15ed0*/  BRA `(.L_x_448) ;  /* 0xffffffd0005c7947 */ /* 0x000fea000383ffff */
.L_x_317:
[----:B------:R-:W-:-:S07]  /*15ee0*/  MOV R3, UR17 ;  /* 0x0000001100037c02 */ /* 0x000fce0008000f00 */
.L_x_449:
[----:B-1----:R1:W2:Y:S02]  /*15ef0*/  SYNCS.PHASECHK.TRANS64.TRYWAIT P1, [R3+URZ+0x1c038], R0 ;  /* 0x01c03800030075a7 */ /* 0x0022a400080211ff */
[----:B--2---:R-:W-:Y:S05]  /*15f00*/  @!P1 NANOSLEEP.SYNCS 0x989680 ;  /* 0x009896800000995d */ /* 0x004fea0003900000 */
[----:B------:R-:W2:Y:S02]  /*15f10*/  @!P1 SYNCS.PHASECHK.TRANS64 P1, [R3+URZ+0x1c038], R0 ;  /* 0x01c03800030095a7 */ /* 0x000ea400080210ff */
[----:B--2---:R-:W-:Y:S05]  /*15f20*/  @!P1 BRA `(.L_x_449) ;  /* 0xfffffffc00f09947 */ /* 0x004fea000383ffff */
[----:B------:R-:W-:Y:S05]  /*15f30*/  BRA `(.L_x_450) ;  /* 0xffffffd000c47947 */ /* 0x000fea000383ffff */
.L_x_322:
[----:B------:R-:W-:-:S07]  /*15f40*/  MOV R3, UR17 ;  /* 0x0000001100037c02 */ /* 0x000fce0008000f00 */
.L_x_451:
[----:B-1----:R1:W2:Y:S02]  /*15f50*/  SYNCS.PHASECHK.TRANS64.TRYWAIT P1, [R3+URZ+0x1c038], R0 ;  /* 0x01c03800030075a7 */ /* 0x0022a400080211ff */
[----:B--2---:R-:W-:Y:S05]  /*15f60*/  @!P1 NANOSLEEP.SYNCS 0x989680 ;  /* 0x009896800000995d */ /* 0x004fea0003900000 */
[----:B------:R-:W2:Y:S02]  /*15f70*/  @!P1 SYNCS.PHASECHK.TRANS64 P1, [R3+URZ+0x1c038], R0 ;  /* 0x01c03800030095a7 */ /* 0x000ea400080210ff */
[----:B--2---:R-:W-:Y:S05]  /*15f80*/  @!P1 BRA `(.L_x_451) ;  /* 0xfffffffc00f09947 */ /* 0x004fea000383ffff */
[----:B------:R-:W-:Y:S05]  /*15f90*/  BRA `(.L_x_452) ;  /* 0xffffffd400307947 */ /* 0x000fea000383ffff */
.L_x_327:
[----:B------:R-:W-:-:S07]  /*15fa0*/  MOV R3, UR17 ;  /* 0x0000001100037c02 */ /* 0x000fce0008000f00 */
.L_x_453:
[----:B-1----:R1:W2:Y:S02]  /*15fb0*/  SYNCS.PHASECHK.TRANS64.TRYWAIT P1, [R3+URZ+0x1c038], R0 ;  /* 0x01c03800030075a7 */ /* 0x0022a400080211ff */
[----:B--2---:R-:W-:Y:S05]  /*15fc0*/  @!P1 NANOSLEEP.SYNCS 0x989680 ;  /* 0x009896800000995d */ /* 0x004fea0003900000 */
[----:B------:R-:W2:Y:S02]  /*15fd0*/  @!P1 SYNCS.PHASECHK.TRANS64 P1, [R3+URZ+0x1c038], R0 ;  /* 0x01c03800030095a7 */ /* 0x000ea400080210ff */
[----:B--2---:R-:W-:Y:S05]  /*15fe0*/  @!P1 BRA `(.L_x_453) ;  /* 0xfffffffc00f09947 */ /* 0x004fea000383ffff */
[----:B------:R-:W-:Y:S05]  /*15ff0*/  BRA `(.L_x_454) ;  /* 0xffffffd400987947 */ /* 0x000fea000383ffff */
.L_x_333:
[----:B------:R-:W-:-:S07]  /*16000*/  MOV R3, UR17 ;  /* 0x0000001100037c02 */ /* 0x000fce0008000f00 */
.L_x_455:
[----:B-1----:R1:W2:Y:S02]  /*16010*/  SYNCS.PHASECHK.TRANS64.TRYWAIT P1, [R3+URZ+0x1c038], R0 ;  /* 0x01c03800030075a7 */ /* 0x0022a400080211ff */
[----:B--2---:R-:W-:Y:S05]  /*16020*/  @!P1 NANOSLEEP.SYNCS 0x989680 ;  /* 0x009896800000995d */ /* 0x004fea0003900000 */
[----:B------:R-:W2:Y:S02]  /*16030*/  @!P1 SYNCS.PHASECHK.TRANS64 P1, [R3+URZ+0x1c038], R0 ;  /* 0x01c03800030095a7 */ /* 0x000ea400080210ff */
[----:B--2---:R-:W-:Y:S05]  /*16040*/  @!P1 BRA `(.L_x_455) ;  /* 0xfffffffc00f09947 */ /* 0x004fea000383ffff */
[----:B------:R-:W-:Y:S05]  /*16050*/  BRA `(.L_x_456) ;  /* 0xffffffd800147947 */ /* 0x000fea000383ffff */
.L_x_338:
[----:B------:R-:W-:-:S07]  /*16060*/  MOV R3, UR17 ;  /* 0x0000001100037c02 */ /* 0x000fce0008000f00 */
.L_x_457:
[----:B-1----:R1:W2:Y:S02]  /*16070*/  SYNCS.PHASECHK.TRANS64.TRYWAIT P1, [R3+URZ+0x1c038], R0 ;  /* 0x01c03800030075a7 */ /* 0x0022a400080211ff */
[----:B--2---:R-:W-:Y:S05]  /*16080*/  @!P1 NANOSLEEP.SYNCS 0x989680 ;  /* 0x009896800000995d */ /* 0x004fea0003900000 */
[----:B------:R-:W2:Y:S02]  /*16090*/  @!P1 SYNCS.PHASECHK.TRANS64 P1, [R3+URZ+0x1c038], R0 ;  /* 0x01c03800030095a7 */ /* 0x000ea400080210ff */
[----:B--2---:R-:W-:Y:S05]  /*160a0*/  @!P1 BRA `(.L_x_457) ;  /* 0xfffffffc00f09947 */ /* 0x004fea000383ffff */
[----:B------:R-:W-:Y:S05]  /*160b0*/  BRA `(.L_x_458) ;  /* 0xffffffd8007c7947 */ /* 0x000fea000383ffff */
.L_x_343:
[----:B------:R-:W-:-:S07]  /*160c0*/  MOV R3, UR17 ;  /* 0x0000001100037c02 */ /* 0x000fce0008000f00 */
.L_x_459:
[----:B-1----:R1:W2:Y:S02]  /*160d0*/  SYNCS.PHASECHK.TRANS64.TRYWAIT P1, [R3+URZ+0x1c038], R0 ;  /* 0x01c03800030075a7 */ /* 0x0022a400080211ff */
[----:B--2---:R-:W-:Y:S05]  /*160e0*/  @!P1 NANOSLEEP.SYNCS 0x989680 ;  /* 0x009896800000995d */ /* 0x004fea0003900000 */
[----:B------:R-:W2:Y:S02]  /*160f0*/  @!P1 SYNCS.PHASECHK.TRANS64 P1, [R3+URZ+0x1c038], R0 ;  /* 0x01c03800030095a7 */ /* 0x000ea400080210ff */
[----:B--2---:R-:W-:Y:S05]  /*16100*/  @!P1 BRA `(.L_x_459) ;  /* 0xfffffffc00f09947 */ /* 0x004fea000383ffff */
[----:B------:R-:W-:Y:S05]  /*16110*/  BRA `(.L_x_460) ;  /* 0xffffffd800ec7947 */ /* 0x000fea000383ffff */
.L_x_348:
[----:B------:R-:W-:-:S07]  /*16120*/  MOV R3, UR17 ;  /* 0x0000001100037c02 */ /* 0x000fce0008000f00 */
.L_x_461:
[----:B-1----:R1:W2:Y:S02]  /*16130*/  SYNCS.PHASECHK.TRANS64.TRYWAIT P1, [R3+URZ+0x1c038], R0 ;  /* 0x01c03800030075a7 */ /* 0x0022a400080211ff */
[----:B--2---:R-:W-:Y:S05]  /*16140*/  @!P1 NANOSLEEP.SYNCS 0x989680 ;  /* 0x009896800000995d */ /* 0x004fea0003900000 */
[----:B------:R-:W2:Y:S02]  /*16150*/  @!P1 SYNCS.PHASECHK.TRANS64 P1, [R3+URZ+0x1c038], R0 ;  /* 0x01c03800030095a7 */ /* 0x000ea400080210ff */
[----:B--2---:R-:W-:Y:S05]  /*16160*/  @!P1 BRA `(.L_x_461) ;  /* 0xfffffffc00f09947 */ /* 0x004fea000383ffff */
[----:B------:R-:W-:Y:S05]  /*16170*/  BRA `(.L_x_462) ;  /* 0xffffffdc00547947 */ /* 0x000fea000383ffff */
.L_x_353:
[----:B------:R-:W-:-:S07]  /*16180*/  MOV R3, UR17 ;  /* 0x0000001100037c02 */ /* 0x000fce0008000f00 */
.L_x_463:
[----:B-1----:R1:W2:Y:S02]  /*16190*/  SYNCS.PHASECHK.TRANS64.TRYWAIT P1, [R3+URZ+0x1c038], R0 ;  /* 0x01c03800030075a7 */ /* 0x0022a400080211ff */
[----:B--2---:R-:W-:Y:S05]  /*161a0*/  @!P1 NANOSLEEP.SYNCS 0x989680 ;  /* 0x009896800000995d */ /* 0x004fea0003900000 */
[----:B------:R-:W2:Y:S02]  /*161b0*/  @!P1 SYNCS.PHASECHK.TRANS64 P1, [R3+URZ+0x1c038], R0 ;  /* 0x01c03800030095a7 */ /* 0x000ea400080210ff */
[----:B--2---:R-:W-:Y:S05]  /*161c0*/  @!P1 BRA `(.L_x_463) ;  /* 0xfffffffc00f09947 */ /* 0x004fea000383ffff */
[----:B------:R-:W-:Y:S05]  /*161d0*/  BRA `(.L_x_464) ;  /* 0xffffffdc00c87947 */ /* 0x000fea000383ffff */
.L_x_358:
[----:B------:R-:W-:-:S07]  /*161e0*/  MOV R3, UR9 ;  /* 0x0000000900037c02 */ /* 0x000fce0008000f00 */
.L_x_465:
[----:B-1----:R1:W2:Y:S02]  /*161f0*/  SYNCS.PHASECHK.TRANS64.TRYWAIT P1, [R3+URZ+0x1c038], R0 ;  /* 0x01c03800030075a7 */ /* 0x0022a400080211ff */
[----:B--2---:R-:W-:Y:S05]  /*16200*/  @!P1 NANOSLEEP.SYNCS 0x989680 ;  /* 0x009896800000995d */ /* 0x004fea0003900000 */
[----:B------:R-:W2:Y:S02]  /*16210*/  @!P1 SYNCS.PHASECHK.TRANS64 P1, [R3+URZ+0x1c038], R0 ;  /* 0x01c03800030095a7 */ /* 0x000ea400080210ff */
[----:B--2---:R-:W-:Y:S05]  /*16220*/  @!P1 BRA `(.L_x_465) ;  /* 0xfffffffc00f09947 */ /* 0x004fea000383ffff */
[----:B------:R-:W-:Y:S05]  /*16230*/  BRA `(.L_x_466) ;  /* 0xffffffe000307947 */ /* 0x000fea000383ffff */
.L_x_365:
[----:B------:R-:W-:-:S07]  /*16240*/  MOV R2, UR17 ;  /* 0x0000001100027c02 */ /* 0x000fce0008000f00 */
.L_x_467:
[----:B-1----:R1:W4:Y:S02]  /*16250*/  SYNCS.PHASECHK.TRANS64.TRYWAIT P0, [R2+URZ+0x1c0b0], R0 ;  /* 0x01c0b000020075a7 */ /* 0x00232400080011ff */
[----:B----4-:R-:W-:Y:S05]  /*16260*/  @!P0 NANOSLEEP.SYNCS 0x989680 ;  /* 0x009896800000895d */ /* 0x010fea0003900000 */
[----:B------:R-:W4:Y:S02]  /*16270*/  @!P0 SYNCS.PHASECHK.TRANS64 P0, [R2+URZ+0x1c0b0], R0 ;  /* 0x01c0b000020085a7 */ /* 0x000f2400080010ff */
[----:B----4-:R-:W-:Y:S05]  /*16280*/  @!P0 BRA `(.L_x_467) ;  /* 0xfffffffc00f08947 */ /* 0x010fea000383ffff */
[----:B------:R-:W-:Y:S05]  /*16290*/  BRA `(.L_x_468) ;  /* 0xffffffe400c87947 */ /* 0x000fea000383ffff */
.L_x_367:
[----:B-1----:R-:W-:-:S07]  /*162a0*/  MOV R2, UR17 ;  /* 0x0000001100027c02 */ /* 0x002fce0008000f00 */
.L_x_469:
[----:B-1----:R1:W4:Y:S02]  /*162b0*/  SYNCS.PHASECHK.TRANS64.TRYWAIT P0, [R2+URZ+0x1c0b8], R0 ;  /* 0x01c0b800020075a7 */ /* 0x00232400080011ff */
[----:B----4-:R-:W-:Y:S05]  /*162c0*/  @!P0 NANOSLEEP.SYNCS 0x989680 ;  /* 0x009896800000895d */ /* 0x010fea0003900000 */
[----:B------:R-:W4:Y:S02]  /*162d0*/  @!P0 SYNCS.PHASECHK.TRANS64 P0, [R2+URZ+0x1c0b8], R0 ;  /* 0x01c0b800020085a7 */ /* 0x000f2400080010ff */
[----:B----4-:R-:W-:Y:S05]  /*162e0*/  @!P0 BRA `(.L_x_469) ;  /* 0xfffffffc00f08947 */ /* 0x010fea000383ffff */
[----:B------:R-:W-:Y:S05]  /*162f0*/  BRA `(.L_x_470) ;  /* 0xffffffe400d87947 */ /* 0x000fea000383ffff */
        .weak           $__internal_0_$__cuda_sm10x_tcgen05_guardrail_trap_col_being_dealloced_not_returned_by_alloc
        .type           $__internal_0_$__cuda_sm10x_tcgen05_guardrail_trap_col_being_dealloced_not_returned_by_alloc,@function
        .size           $__internal_0_$__cuda_sm10x_tcgen05_guardrail_trap_col_being_dealloced_not_returned_by_alloc,($__internal_1_$__cuda_sm10x_tcgen05_guardrail_trap_phase_invalid_during_alloc - $__internal_0_$__cuda_sm10x_tcgen05_guardrail_trap_col_being_dealloced_not_returned_by_alloc)
$__internal_0_$__cuda_sm10x_tcgen05_guardrail_trap_col_being_dealloced_not_returned_by_alloc:
[----:B------:R-:W-:Y:S05]  /*16300*/  BPT.TRAP 0x1 ;  /* 0x000000040000795c */ /* 0x000fea0000300000 */
[----:B------:R-:W-:-:S04]  /*16310*/  MOV R3, 0x0 ;  /* 0x0000000000037802 */ /* 0x000fc80000000f00 */
[----:B------:R-:W-:Y:S05]  /*16320*/  RET.REL.NODEC R2 `(_ZN7cutlass13device_kernelINS_4fmha6kernel36Sm100FmhaFwdKernelTmaWarpspecializedIN4cute5tupleIJiiiNS5_IJNS5_IJiiEEEiEEEEEENS1_10collective38Sm100FmhaFwdMainloopTmaWarpspecializedINS_10bfloat16_tEffNS5_IJNS4_1CILi256EEENSC_ILi128EEENSC_ILi64EEEEEENS5_IJiNSC_ILi1EEES7_EEENS5_IJiSH_NS5_IJNS5_IJNSC_ILi0EEEiEEEiEEEEEESM_NS9_6NoMaskENS5_IJNSC_ILi2EEESH_SH_EEENSC_ILb0EEEEENS9_38Sm100FmhaFwdEpilogueTmaWarpspecializedINS_6half_tEfNS5_IJSE_SF_SE_EEESI_NS5_IJSH_S7_EEESQ_EENS2_23PersistentTileSchedulerENS2_41Sm100FmhaCtxKernelWarpspecializedScheduleEEEEEvNT_6ParamsE) ;  /* 0xfffffe9c02347950 */ /* 0x000fea0003c3ffff */
        .weak           $__internal_1_$__cuda_sm10x_tcgen05_guardrail_trap_phase_invalid_during_alloc
        .type           $__internal_1_$__cuda_sm10x_tcgen05_guardrail_trap_phase_invalid_during_alloc,@function
        .size           $__internal_1_$__cuda_sm10x_tcgen05_guardrail_trap_phase_invalid_during_alloc,($__internal_2_$__cuda_sm10x_tcgen05_guardrail_trap_unallocated_columns_being_dealloced - $__internal_1_$__cuda_sm10x_tcgen05_guardrail_trap_phase_invalid_during_alloc)
$__internal_1_$__cuda_sm10x_tcgen05_guardrail_trap_phase_invalid_during_alloc:
[----:B------:R-:W-:Y:S05]  /*16330*/  BPT.TRAP 0x1 ;  /* 0x000000040000795c */ /* 0x000fea0000300000 */
[----:B------:R-:W-:-:S04]  /*16340*/  HFMA2 R3, -RZ, RZ, 0, 0 ;  /* 0x00000000ff037431 */ /* 0x000fc800000001ff */
[----:B------:R-:W-:Y:S05]  /*16350*/  RET.REL.NODEC R2 `(_ZN7cutlass13device_kernelINS_4fmha6kernel36Sm100FmhaFwdKernelTmaWarpspecializedIN4cute5tupleIJiiiNS5_IJNS5_IJiiEEEiEEEEEENS1_10collective38Sm100FmhaFwdMainloopTmaWarpspecializedINS_10bfloat16_tEffNS5_IJNS4_1CILi256EEENSC_ILi128EEENSC_ILi64EEEEEENS5_IJiNSC_ILi1EEES7_EEENS5_IJiSH_NS5_IJNS5_IJNSC_ILi0EEEiEEEiEEEEEESM_NS9_6NoMaskENS5_IJNSC_ILi2EEESH_SH_EEENSC_ILb0EEEEENS9_38Sm100FmhaFwdEpilogueTmaWarpspecializedINS_6half_tEfNS5_IJSE_SF_SE_EEESI_NS5_IJSH_S7_EEESQ_EENS2_23PersistentTileSchedulerENS2_41Sm100FmhaCtxKernelWarpspecializedScheduleEEEEEvNT_6ParamsE) ;  /* 0xfffffe9c02287950 */ /* 0x000fea0003c3ffff */
        .weak           $__internal_2_$__cuda_sm10x_tcgen05_guardrail_trap_unallocated_columns_being_dealloced
        .type           $__internal_2_$__cuda_sm10x_tcgen05_guardrail_trap_unallocated_columns_being_dealloced,@function
        .size           $__internal_2_$__cuda_sm10x_tcgen05_guardrail_trap_unallocated_columns_being_dealloced,($__internal_3_$__cuda_sm3x_div_rn_noftz_f32_slowpath - $__internal_2_$__cuda_sm10x_tcgen05_guardrail_trap_unallocated_columns_being_dealloced)
$__internal_2_$__cuda_sm10x_tcgen05_guardrail_trap_unallocated_columns_being_dealloced:
[----:B------:R-:W-:Y:S05]  /*16360*/  BPT.TRAP 0x1 ;  /* 0x000000040000795c */ /* 0x000fea0000300000 */
[----:B------:R-:W-:-:S04]  /*16370*/  MOV R3, 0x0 ;  /* 0x0000000000037802 */ /* 0x000fc80000000f00 */
[----:B------:R-:W-:Y:S05]  /*16380*/  RET.REL.NODEC R2 `(_ZN7cutlass13device_kernelINS_4fmha6kernel36Sm100FmhaFwdKernelTmaWarpspecializedIN4cute5tupleIJiiiNS5_IJNS5_IJiiEEEiEEEEEENS1_10collective38Sm100FmhaFwdMainloopTmaWarpspecializedINS_10bfloat16_tEffNS5_IJNS4_1CILi256EEENSC_ILi128EEENSC_ILi64EEEEEENS5_IJiNSC_ILi1EEES7_EEENS5_IJiSH_NS5_IJNS5_IJNSC_ILi0EEEiEEEiEEEEEESM_NS9_6NoMaskENS5_IJNSC_ILi2EEESH_SH_EEENSC_ILb0EEEEENS9_38Sm100FmhaFwdEpilogueTmaWarpspecializedINS_6half_tEfNS5_IJSE_SF_SE_EEESI_NS5_IJSH_S7_EEESQ_EENS2_23PersistentTileSchedulerENS2_41Sm100FmhaCtxKernelWarpspecializedScheduleEEEEEvNT_6ParamsE) ;  /* 0xfffffe9c021c7950 */ /* 0x000fea0003c3ffff */
        .weak           $__internal_3_$__cuda_sm3x_div_rn_noftz_f32_slowpath
        .type           $__internal_3_$__cuda_sm3x_div_rn_noftz_f32_slowpath,@function
        .size           $__internal_3_$__cuda_sm3x_div_rn_noftz_f32_slowpath,(.L_x_487 - $__internal_3_$__cuda_sm3x_div_rn_noftz_f32_slowpath)
$__internal_3_$__cuda_sm3x_div_rn_noftz_f32_slowpath:
[----:B------:R-:W-:Y:S01]  /*16390*/  SHF.R.U32.HI R7, RZ, 0x17, R0 ;  /* 0x00000017ff077819 */ /* 0x000fe20000011600 */
[----:B------:R-:W-:Y:S01]  /*163a0*/  BSSY B1, `(.L_x_471) ;  /* 0x0000063000017945 */ /* 0x000fe20003800000 */
[--C-:B------:R-:W-:Y:S01]  /*163b0*/  SHF.R.U32.HI R9, RZ, 0x17, R34.reuse ;  /* 0x00000017ff097819 */ /* 0x100fe20000011622 */
[----:B------:R-:W-:Y:S01]  /*163c0*/  IMAD.MOV.U32 R2, RZ, RZ, R34 ;  /* 0x000000ffff027224 */ /* 0x000fe200078e0022 */
[----:B------:R-:W-:Y:S02]  /*163d0*/  LOP3.LUT R7, R7, 0xff, RZ, 0xc0, !PT ;  /* 0x000000ff07077812 */ /* 0x000fe400078ec0ff */
[----:B------:R-:W-:-:S03]  /*163e0*/  LOP3.LUT R9, R9, 0xff, RZ, 0xc0, !PT ;  /* 0x000000ff09097812 */ /* 0x000fc600078ec0ff */
[----:B------:R-:W-:Y:S02]  /*163f0*/  VIADD R3, R7, 0xffffffff ;  /* 0xffffffff07037836 */ /* 0x000fe40000000000 */
[----:B------:R-:W-:-:S03]  /*16400*/  VIADD R4, R9, 0xffffffff ;  /* 0xffffffff09047836 */ /* 0x000fc60000000000 */
[----:B------:R-:W-:-:S04]  /*16410*/  ISETP.GT.U32.AND P0, PT, R3, 0xfd, PT ;  /* 0x000000fd0300780c */ /* 0x000fc80003f04070 */
[----:B------:R-:W-:-:S13]  /*16420*/  ISETP.GT.U32.OR P0, PT, R4, 0xfd, P0 ;  /* 0x000000fd0400780c */ /* 0x000fda0000704470 */
[----:B------:R-:W-:Y:S01]  /*16430*/  @!P0 IMAD.MOV.U32 R5, RZ, RZ, RZ ;  /* 0x000000ffff058224 */ /* 0x000fe200078e00ff */
[----:B------:R-:W-:Y:S06]  /*16440*/  @!P0 BRA `(.L_x_472) ;  /* 0x00000000005c8947 */ /* 0x000fec0003800000 */
[----:B------:R-:W-:Y:S02]  /*16450*/  FSETP.GTU.FTZ.AND P1, PT, |R34|, +INF , PT ;  /* 0x7f8000002200780b */ /* 0x000fe40003f3c200 */
[----:B------:R-:W-:-:S04]  /*16460*/  FSETP.GTU.FTZ.AND P0, PT, |R0|, +INF , PT ;  /* 0x7f8000000000780b */ /* 0x000fc80003f1c200 */
[----:B------:R-:W-:-:S13]  /*16470*/  PLOP3.LUT P0, PT, P1, P0, PT, 0xf8, 0x8f ;  /* 0x00000000008f781c */ /* 0x000fda0000f01f70 */
[----:B------:R-:W-:Y:S05]  /*16480*/  @P0 BRA `(.L_x_473) ;  /* 0x00000004004c0947 */ /* 0x000fea0003800000 */
[----:B------:R-:W-:-:S13]  /*16490*/  LOP3.LUT P0, RZ, R0, 0x7fffffff, R2, 0xc8, !PT ;  /* 0x7fffffff00ff7812 */ /* 0x000fda000780c802 */
[----:B------:R-:W-:Y:S05]  /*164a0*/  @!P0 BRA `(.L_x_474) ;  /* 0x00000004003c8947 */ /* 0x000fea0003800000 */
[----:B------:R-:W-:Y:S02]  /*164b0*/  FSETP.NEU.FTZ.AND P0, PT, |R34|, +INF , PT ;  /* 0x7f8000002200780b */ /* 0x000fe40003f1d200 */
[----:B------:R-:W-:Y:S02]  /*164c0*/  FSETP.NEU.FTZ.AND P1, PT, |R0|, +INF , PT ;  /* 0x7f8000000000780b */ /* 0x000fe40003f3d200 */
[----:B------:R-:W-:-:S11]  /*164d0*/  FSETP.NEU.FTZ.AND P2, PT, |R34|, +INF , PT ;  /* 0x7f8000002200780b */ /* 0x000fd60003f5d200 */
[----:B------:R-:W-:Y:S05]  /*164e0*/  @!P1 BRA !P0, `(.L_x_474) ;  /* 0x00000004002c9947 */ /* 0x000fea0004000000 */
[----:B------:R-:W-:-:S04]  /*164f0*/  LOP3.LUT P0, RZ, R2, 0x7fffffff, RZ, 0xc0, !PT ;  /* 0x7fffffff02ff7812 */ /* 0x000fc8000780c0ff */
[----:B------:R-:W-:-:S13]  /*16500*/  PLOP3.LUT P0, PT, P1, P0, PT, 0x2f, 0xf2 ;  /* 0x0000000000f2781c */ /* 0x000fda0000f00577 */
[----:B------:R-:W-:Y:S05]  /*16510*/  @P0 BRA `(.L_x_475) ;  /* 0x0000000400180947 */ /* 0x000fea0003800000 */
[----:B------:R-:W-:-:S04]  /*16520*/  LOP3.LUT P0, RZ, R0, 0x7fffffff, RZ, 0xc0, !PT ;  /* 0x7fffffff00ff7812 */ /* 0x000fc8000780c0ff */
[----:B------:R-:W-:-:S13]  /*16530*/  PLOP3.LUT P0, PT, P2, P0, PT, 0x2f, 0xf2 ;  /* 0x0000000000f2781c */ /* 0x000fda0001700577 */
[----:B------:R-:W-:Y:S05]  /*16540*/  @P0 BRA `(.L_x_476) ;  /* 0x0000000400000947 */ /* 0x000fea0003800000 */
[----:B------:R-:W-:Y:S02]  /*16550*/  ISETP.GE.AND P1, PT, R4, RZ, PT ;  /* 0x000000ff0400720c */ /* 0x000fe40003f26270 */
[----:B------:R-:W-:-:S11]  /*16560*/  ISETP.GE.AND P0, PT, R3, RZ, PT ;  /* 0x000000ff0300720c */ /* 0x000fd60003f06270 */
[----:B------:R-:W-:Y:S01]  /*16570*/  @P1 MOV R5, RZ ;  /* 0x000000ff00051202 */ /* 0x000fe20000000f00 */
[----:B------:R-:W-:Y:S01]  /*16580*/  @!P1 FFMA R2, R34, 1.84467440737095516160e+19, RZ ;  /* 0x5f80000022029823 */ /* 0x000fe200000000ff */
[----:B------:R-:W-:Y:S01]  /*16590*/  @!P1 MOV R5, 0xffffffc0 ;  /* 0xffffffc000059802 */ /* 0x000fe20000000f00 */
[----:B------:R-:W-:-:S03]  /*165a0*/  @!P0 FFMA R0, R0, 1.84467440737095516160e+19, RZ ;  /* 0x5f80000000008823 */ /* 0x000fc600000000ff */
[----:B------:R-:W-:-:S07]  /*165b0*/  @!P0 IADD3 R5, PT, PT, R5, 0x40, RZ ;  /* 0x0000004005058810 */ /* 0x000fce0007ffe0ff */
.L_x_472:
[----:B------:R-:W-:Y:S01]  /*165c0*/  LEA R3, R7, 0xc0800000, 0x17 ;  /* 0xc080000007037811 */ /* 0x000fe200078eb8ff */
[----:B------:R-:W-:Y:S01]  /*165d0*/  BSSY B0, `(.L_x_477) ;  /* 0x0000036000007945 */ /* 0x000fe20003800000 */
[----:B------:R-:W-:Y:S02]  /*165e0*/  IADD3 R9, PT, PT, R9, -0x7f, RZ ;  /* 0xffffff8109097810 */ /* 0x000fe40007ffe0ff */
[----:B------:R-:W-:Y:S02]  /*165f0*/  IADD3 R0, PT, PT, -R3, R0, RZ ;  /* 0x0000000003007210 */ /* 0x000fe40007ffe1ff */
[----:B------:R-:W-:Y:S02]  /*16600*/  IADD3 R7, PT, PT, R9, 0x7f, -R7 ;  /* 0x0000007f09077810 */ /* 0x000fe40007ffe807 */
[----:B------:R-:W1:Y:S01]  /*16610*/  MUFU.RCP R3, R0 ;  /* 0x0000000000037308 */ /* 0x000e620000001000 */
[----:B------:R-:W-:Y:S01]  /*16620*/  FADD.FTZ R6, -R0, -RZ ;  /* 0x800000ff00067221 */ /* 0x000fe20000010100 */
[----:B------:R-:W-:-:S03]  /*16630*/  IADD3 R5, PT, PT, R7, R5, RZ ;  /* 0x0000000507057210 */ /* 0x000fc60007ffe0ff */
[----:B-1----:R-:W-:Y:S01]  /*16640*/  FFMA R4, R3, R6, 1 ;  /* 0x3f80000003047423 */ /* 0x002fe20000000006 */
[----:B------:R-:W-:-:S03]  /*16650*/  IMAD R0, R9, -0x800000, R2 ;  /* 0xff80000009007824 */ /* 0x000fc600078e0202 */
[----:B------:R-:W-:-:S04]  /*16660*/  FFMA R3, R3, R4, R3 ;  /* 0x0000000403037223 */ /* 0x000fc80000000003 */
[----:B------:R-:W-:-:S04]  /*16670*/  FFMA R4, R0, R3, RZ ;  /* 0x0000000300047223 */ /* 0x000fc800000000ff */
[----:B------:R-:W-:-:S04]  /*16680*/  FFMA R2, R6, R4, R0 ;  /* 0x0000000406027223 */ /* 0x000fc80000000000 */
[----:B------:R-:W-:-:S04]  /*16690*/  FFMA R4, R3, R2, R4 ;  /* 0x0000000203047223 */ /* 0x000fc80000000004 */
[----:B------:R-:W-:-:S04]  /*166a0*/  FFMA R6, R6, R4, R0 ;  /* 0x0000000406067223 */ /* 0x000fc80000000000 */
[----:B------:R-:W-:-:S05]  /*166b0*/  FFMA R0, R3, R6, R4 ;  /* 0x0000000603007223 */ /* 0x000fca0000000004 */
[----:B------:R-:W-:-:S04]  /*166c0*/  SHF.R.U32.HI R2, RZ, 0x17, R0 ;  /* 0x00000017ff027819 */ /* 0x000fc80000011600 */
[----:B------:R-:W-:-:S04]  /*166d0*/  LOP3.LUT R2, R2, 0xff, RZ, 0xc0, !PT ;  /* 0x000000ff02027812 */ /* 0x000fc800078ec0ff */
[----:B------:R-:W-:-:S04]  /*166e0*/  IADD3 R2, PT, PT, R2, R5, RZ ;  /* 0x0000000502027210 */ /* 0x000fc80007ffe0ff */
[----:B------:R-:W-:-:S04]  /*166f0*/  IADD3 R7, PT, PT, R2, -0x1, RZ ;  /* 0xffffffff02077810 */ /* 0x000fc80007ffe0ff */
[----:B------:R-:W-:-:S13]  /*16700*/  ISETP.GE.U32.AND P0, PT, R7, 0xfe, PT ;  /* 0x000000fe0700780c */ /* 0x000fda0003f06070 */
[----:B------:R-:W-:Y:S05]  /*16710*/  @!P0 BRA `(.L_x_478) ;  /* 0x0000000000808947 */ /* 0x000fea0003800000 */
[----:B------:R-:W-:-:S13]  /*16720*/  ISETP.GT.AND P0, PT, R2, 0xfe, PT ;  /* 0x000000fe0200780c */ /* 0x000fda0003f04270 */
[----:B------:R-:W-:Y:S05]  /*16730*/  @P0 BRA `(.L_x_479) ;  /* 0x00000000006c0947 */ /* 0x000fea0003800000 */
[----:B------:R-:W-:-:S13]  /*16740*/  ISETP.GE.AND P0, PT, R2, 0x1, PT ;  /* 0x000000010200780c */ /* 0x000fda0003f06270 */
[----:B------:R-:W-:Y:S05]  /*16750*/  @P0 BRA `(.L_x_480) ;  /* 0x0000000000740947 */ /* 0x000fea0003800000 */
[----:B------:R-:W-:Y:S02]  /*16760*/  ISETP.GE.AND P0, PT, R2, -0x18, PT ;  /* 0xffffffe80200780c */ /* 0x000fe40003f06270 */
[----:B------:R-:W-:-:S11]  /*16770*/  LOP3.LUT R0, R0, 0x80000000, RZ, 0xc0, !PT ;  /* 0x8000000000007812 */ /* 0x000fd600078ec0ff */
[----:B------:R-:W-:Y:S05]  /*16780*/  @!P0 BRA `(.L_x_480) ;  /* 0x0000000000688947 */ /* 0x000fea0003800000 */
[CCC-:B------:R-:W-:Y:S01]  /*16790*/  FFMA.RZ R5, R3.reuse, R6.reuse, R4.reuse ;  /* 0x0000000603057223 */ /* 0x1c0fe2000000c004 */
[CCC-:B------:R-:W-:Y:S01]  /*167a0*/  FFMA.RP R7, R3.reuse, R6.reuse, R4.reuse ;  /* 0x0000000603077223 */ /* 0x1c0fe20000008004 */
[----:B------:R-:W-:Y:S01]  /*167b0*/  FFMA.RM R6, R3, R6, R4 ;  /* 0x0000000603067223 */ /* 0x000fe20000004004 */
[C---:B------:R-:W-:Y:S01]  /*167c0*/  VIADD R4, R2.reuse, 0x20 ;  /* 0x0000002002047836 */ /* 0x040fe20000000000 */
[C---:B------:R-:W-:Y:S02]  /*167d0*/  ISETP.NE.AND P0, PT, R2.reuse, RZ, PT ;  /* 0x000000ff0200720c */ /* 0x040fe40003f05270 */
[----:B------:R-:W-:Y:S02]  /*167e0*/  LOP3.LUT R5, R5, 0x7fffff, RZ, 0xc0, !PT ;  /* 0x007fffff05057812 */ /* 0x000fe400078ec0ff */
[----:B------:R-:W-:Y:S01]  /*167f0*/  ISETP.NE.AND P1, PT, R2, RZ, PT ;  /* 0x000000ff0200720c */ /* 0x000fe20003f25270 */
[----:B------:R-:W-:Y:S01]  /*16800*/  IMAD.MOV R2, RZ, RZ, -R2 ;  /* 0x000000ffff027224 */ /* 0x000fe200078e0a02 */
[----:B------:R-:W-:-:S02]  /*16810*/  LOP3.LUT R3, R5, 0x800000, RZ, 0xfc, !PT ;  /* 0x0080000005037812 */ /* 0x000fc400078efcff */
[----:B------:R-:W-:Y:S02]  /*16820*/  FSETP.NEU.FTZ.AND P2, PT, R7, R6, PT ;  /* 0x000000060700720b */ /* 0x000fe40003f5d000 */
[----:B------:R-:W-:Y:S02]  /*16830*/  SHF.L.U32 R4, R3, R4, RZ ;  /* 0x0000000403047219 */ /* 0x000fe400000006ff */
[----:B------:R-:W-:Y:S02]  /*16840*/  SEL R2, R2, RZ, P0 ;  /* 0x000000ff02027207 */ /* 0x000fe40000000000 */
[----:B------:R-:W-:Y:S02]  /*16850*/  ISETP.NE.AND P1, PT, R4, RZ, P1 ;  /* 0x000000ff0400720c */ /* 0x000fe40000f25270 */
[----:B------:R-:W-:Y:S02]  /*16860*/  SHF.R.U32.HI R3, RZ, R2, R3 ;  /* 0x00000002ff037219 */ /* 0x000fe40000011603 */
[----:B------:R-:W-:-:S02]  /*16870*/  PLOP3.LUT P1, PT, P2, P1, PT, 0xf8, 0x8f ;  /* 0x00000000008f781c */ /* 0x000fc40001723f70 */
[----:B------:R-:W-:Y:S02]  /*16880*/  SHF.R.U32.HI R2, RZ, 0x1, R3 ;  /* 0x00000001ff027819 */ /* 0x000fe40000011603 */
[----:B------:R-:W-:-:S04]  /*16890*/  SEL R4, RZ, 0x1, !P1 ;  /* 0x00000001ff047807 */ /* 0x000fc80004800000 */
[----:B------:R-:W-:-:S04]  /*168a0*/  LOP3.LUT R4, R4, 0x1, R2, 0xf8, !PT ;  /* 0x0000000104047812 */ /* 0x000fc800078ef802 */
[----:B------:R-:W-:-:S05]  /*168b0*/  LOP3.LUT R3, R4, R3, RZ, 0xc0, !PT ;  /* 0x0000000304037212 */ /* 0x000fca00078ec0ff */
[----:B------:R-:W-:-:S05]  /*168c0*/  IMAD.IADD R2, R2, 0x1, R3 ;  /* 0x0000000102027824 */ /* 0x000fca00078e0203 */
[----:B------:R-:W-:Y:S01]  /*168d0*/  LOP3.LUT R0, R2, R0, RZ, 0xfc, !PT ;  /* 0x0000000002007212 */ /* 0x000fe200078efcff */
[----:B------:R-:W-:Y:S05]  /*168e0*/  BRA `(.L_x_480) ;  /* 0x0000000000107947 */ /* 0x000fea0003800000 */
.L_x_479:
[----:B------:R-:W-:-:S04]  /*168f0*/  LOP3.LUT R0, R0, 0x80000000, RZ, 0xc0, !PT ;  /* 0x8000000000007812 */ /* 0x000fc800078ec0ff */
[----:B------:R-:W-:Y:S01]  /*16900*/  LOP3.LUT R0, R0, 0x7f800000, RZ, 0xfc, !PT ;  /* 0x7f80000000007812 */ /* 0x000fe200078efcff */
[----:B------:R-:W-:Y:S05]  /*16910*/  BRA `(.L_x_480) ;  /* 0x0000000000047947 */ /* 0x000fea0003800000 */
.L_x_478:
[----:B------:R-:W-:Y:S02]  /*16920*/  LEA R0, R5, R0, 0x17 ;  /* 0x0000000005007211 */ /* 0x000fe400078eb8ff */
.L_x_480:
[----:B------:R-:W-:Y:S05]  /*16930*/  BSYNC B0 ;  /* 0x0000000000007941 */ /* 0x000fea0003800000 */
.L_x_477:
[----:B------:R-:W-:Y:S05]  /*16940*/  BRA `(.L_x_481) ;  /* 0x0000000000207947 */ /* 0x000fea0003800000 */
.L_x_476:
[----:B------:R-:W-:-:S04]  /*16950*/  LOP3.LUT R0, R0, 0x80000000, R2, 0x48, !PT ;  /* 0x8000000000007812 */ /* 0x000fc800078e4802 */
[----:B------:R-:W-:Y:S01]  /*16960*/  LOP3.LUT R0, R0, 0x7f800000, RZ, 0xfc, !PT ;  /* 0x7f80000000007812 */ /* 0x000fe200078efcff */
[----:B------:R-:W-:Y:S05]  /*16970*/  BRA `(.L_x_481) ;  /* 0x0000000000147947 */ /* 0x000fea0003800000 */
.L_x_475:
[----:B------:R-:W-:Y:S01]  /*16980*/  LOP3.LUT R0, R0, 0x80000000, R2, 0x48, !PT ;  /* 0x8000000000007812 */ /* 0x000fe200078e4802 */
[----:B------:R-:W-:Y:S05]  /*16990*/  BRA `(.L_x_481) ;  /* 0x00000000000c7947 */ /* 0x000fea0003800000 */
.L_x_474:
[----:B------:R-:W1:Y:S01]  /*169a0*/  MUFU.RSQ R0, -QNAN ;  /* 0xffc0000000007908 */ /* 0x000e620000001400 */
[----:B------:R-:W-:Y:S05]  /*169b0*/  BRA `(.L_x_481) ;  /* 0x0000000000047947 */ /* 0x000fea0003800000 */
.L_x_473:
[----:B------:R-:W-:-:S07]  /*169c0*/  FADD.FTZ R0, R34, R0 ;  /* 0x0000000022007221 */ /* 0x000fce0000010000 */
.L_x_481:
[----:B------:R-:W-:Y:S05]  /*169d0*/  BSYNC B1 ;  /* 0x0000000000017941 */ /* 0x000fea0003800000 */
.L_x_471:
[----:B------:R-:W-:-:S04]  /*169e0*/  HFMA2 R9, -RZ, RZ, 0, 0 ;  /* 0x00000000ff097431 */ /* 0x000fc800000001ff */
[----:B-1----:R-:W-:Y:S05]  /*169f0*/  RET.REL.NODEC R8 `(_ZN7cutlass13device_kernelINS_4fmha6kernel36Sm100FmhaFwdKernelTmaWarpspecializedIN4cute5tupleIJiiiNS5_IJNS5_IJiiEEEiEEEEEENS1_10collective38Sm100FmhaFwdMainloopTmaWarpspecializedINS_10bfloat16_tEffNS5_IJNS4_1CILi256EEENSC_ILi128EEENSC_ILi64EEEEEENS5_IJiNSC_ILi1EEES7_EEENS5_IJiSH_NS5_IJNS5_IJNSC_ILi0EEEiEEEiEEEEEESM_NS9_6NoMaskENS5_IJNSC_ILi2EEESH_SH_EEENSC_ILb0EEEEENS9_38Sm100FmhaFwdEpilogueTmaWarpspecializedINS_6half_tEfNS5_IJSE_SF_SE_EEESI_NS5_IJSH_S7_EEESQ_EENS2_23PersistentTileSchedulerENS2_41Sm100FmhaCtxKernelWarpspecializedScheduleEEEEEvNT_6ParamsE) ;  /* 0xfffffe9408807950 */ /* 0x002fea0003c3ffff */
.L_x_482:
[----:B------:R-:W-:-:S00]  /*16a00*/  BRA `(.L_x_482) ;  /* 0xfffffffc00fc7947 */ /* 0x000fc0000383ffff */
[----:B------:R-:W-:-:S00]  /*16a10*/  NOP ;  /* 0x0000000000007918 */ /* 0x000fc00000000000 */
        /* <DEDUP_REMOVED lines=14> */
.L_x_487:


//--------------------- .nv.global.init           --------------------------
	.section	.nv.global.init,"aw",@progbits
.nv.global.init:
	.type		$str$23,@object
	.size		$str$23,($str$37 - $str$23)
$str$23:
        /*0000*/ 	.byte	0x0a, 0x00
	.type		$str$37,@object
	.size		$str$37,($str$32 - $str$37)
$str$37:
        /*0002*/ 	.byte	0x3a, 0x00
	.type		$str$32,@object
	.size		$str$32,($str$29 - $str$32)
$str$32:
        /*0004*/ 	.byte	0x5f, 0x00
	.type		$str$29,@object
	.size		$str$29,($str$28 - $str$29)
$str$29:
        /*0006*/ 	.byte	0x25, 0x64, 0x00
	.type		$str$28,@object
	.size		$str$28,($str$30 - $str$28)
$str$28:
        /*0009*/ 	.byte	0x25, 0x63, 0x00
	.type		$str$30,@object
	.size		$str$30,($str$31 - $str$30)
$str$30:
        /*000c*/ 	.byte	0x25, 0x73, 0x00
	.type		$str$31,@object
	.size		$str$31,($str$35 - $str$31)
$str$31:
        /*000f*/ 	.byte	0x20, 0x6f, 0x20, 0x00
	.type		$str$35,@object
	.size		$str$35,($str$22 - $str$35)
$str$35:
        /*0013*/ 	.byte	0x70, 0x74, 0x72, 0x5b, 0x00
	.type		$str$22,@object
	.size		$str$22,($str$34 - $str$22)
$str$22:
        /*0018*/ 	.byte	0x73, 0x4f, 0x3a, 0x20, 0x00
	.type		$str$34,@object
	.size		$str$34,($str$36 - $str$34)
$str$34:
        /*001d*/ 	.byte	0x73, 0x6d, 0x65, 0x6d, 0x5f, 0x00
	.type		$str$36,@object
	.size		$str$36,($str$33 - $str$36)
$str$36:
        /*0023*/ 	.byte	0x62, 0x5d, 0x28, 0x25, 0x70, 0x29, 0x00
	.type		$str$33,@object
	.size		$str$33,($str$27 - $str$33)
$str$33:
        /*002a*/ 	.byte	0x53, 0x77, 0x3c, 0x25, 0x64, 0x2c, 0x25, 0x64, 0x2c, 0x25, 0x64, 0x3e, 0x00
	.type		$str$27,@object
	.size		$str$27,($str$26 - $str$27)
$str$27:
        /*0037*/ 	.byte	0x2f, 0x74, 0x6d, 0x70, 0x2f, 0x63, 0x75, 0x74, 0x6c, 0x61, 0x73, 0x73, 0x5f, 0x73, 0x77, 0x65
        /*0047*/ 	.byte	0x65, 0x70, 0x5f, 0x73, 0x72, 0x63, 0x2f, 0x69, 0x6e, 0x63, 0x6c, 0x75, 0x64, 0x65, 0x2f, 0x63
        /*0057*/ 	.byte	0x75, 0x74, 0x65, 0x2f, 0x61, 0x74, 0x6f, 0x6d, 0x2f, 0x63, 0x6f, 0x70, 0x79, 0x5f, 0x74, 0x72
        /*0067*/ 	.byte	0x61, 0x69, 0x74, 0x73, 0x5f, 0x73, 0x6d, 0x31, 0x30, 0x30, 0x2e, 0x68, 0x70, 0x70, 0x00
	.type		$str$26,@object
	.size		$str$26,(__unnamed_4 - $str$26)
$str$26:
        /*0076*/ 	.byte	0x28, 0x28, 0x75, 0x69, 0x6e, 0x74, 0x33, 0x32, 0x5f, 0x74, 0x28, 0x74, 0x68, 0x72, 0x65, 0x61
        /*0086*/ 	.byte	0x64, 0x49, 0x64, 0x78, 0x2e, 0x78, 0x29, 0x20, 0x2f, 0x20, 0x33, 0x32, 0x29, 0x20, 0x25, 0x20
        /*0096*/ 	.byte	0x34, 0x29, 0x20, 0x3d, 0x3d, 0x20, 0x28, 0x28, 0x28, 0x74, 0x6d, 0x65, 0x6d, 0x5f, 0x61, 0x64
        /*00a6*/ 	.byte	0x64, 0x72, 0x20, 0x3e, 0x3e, 0x20, 0x31, 0x36, 0x29, 0x20, 0x2f, 0x20, 0x33, 0x32, 0x29, 0x20
        /*00b6*/ 	.byte	0x25, 0x20, 0x34, 0x29, 0x00
	.type		__unnamed_4,@object
	.size		__unnamed_4,(__unnamed_1 - __unnamed_4)
__unnamed_4:
        /* <DEDUP_REMOVED lines=37> */
        /*030b*/ 	.byte	0x30, 0x3e, 0x3e, 0x3e, 0x3e, 0x5d, 0x00
	.type		__unnamed_1,@object
	.size		__unnamed_1,(__unnamed_5 - __unnamed_1)
__unnamed_1:
        /* <DEDUP_REMOVED lines=37> */
        /*0562*/ 	.byte	0x3a, 0x43, 0x3c, 0x30, 0x3e, 0x3e, 0x3e, 0x3e, 0x5d, 0x00
	.type		__unnamed_5,@object
	.size		__unnamed_5,(__unnamed_6 - __unnamed_5)
__unnamed_5:
        /* <DEDUP_REMOVED lines=38> */
	.type		__unnamed_6,@object
	.size		__unnamed_6,(__unnamed_7 - __unnamed_6)
__unnamed_6:
        /* <DEDUP_REMOVED lines=37> */
        /*0a16*/ 	.byte	0x74, 0x65, 0x3a, 0x3a, 0x43, 0x3c, 0x30, 0x3e, 0x3e, 0x3e, 0x3e, 0x5d, 0x00
	.type		__unnamed_7,@object
	.size		__unnamed_7,(__unnamed_2 - __unnamed_7)
__unnamed_7:
        /* <DEDUP_REMOVED lines=37> */
        /*0c73*/ 	.byte	0x63, 0x75, 0x74, 0x65, 0x3a, 0x3a, 0x43, 0x3c, 0x30, 0x3e, 0x3e, 0x3e, 0x3e, 0x5d, 0x00
	.type		__unnamed_2,@object
	.size		__unnamed_2,(__unnamed_3 - __unnamed_2)
__unnamed_2:
        /* <DEDUP_REMOVED lines=38> */
	.type		__unnamed_3,@object
	.size		__unnamed_3,(.L_3 - __unnamed_3)
__unnamed_3:
        /* <DEDUP_REMOVED lines=38> */
        /*1142*/ 	.byte	0x3e, 0x3e, 0x5d, 0x00
.L_3:


//--------------------- .nv.shared._ZN7cutlass13device_kernelINS_4fmha6kernel36Sm100FmhaFwdKernelTmaWarpspecializedIN4cute5tupleIJiiiNS5_IJNS5_IJiiEEEiEEEEEENS1_10collective38Sm100FmhaFwdMainloopTmaWarpspecializedINS_10bfloat16_tEffNS5_IJNS4_1CILi256EEENSC_ILi128EEENSC_ILi64EEEEEENS5_IJiNSC_ILi1EEES7_EEENS5_IJiSH_NS5_IJNS5_IJNSC_ILi0EEEiEEEiEEEEEESM_NS9_6NoMaskENS5_IJNSC_ILi2EEESH_SH_EEENSC_ILb0EEEEENS9_38Sm100FmhaFwdEpilogueTmaWarpspecializedINS_6half_tEfNS5_IJSE_SF_SE_EEESI_NS5_IJSH_S7_EEESQ_EENS2_23PersistentTileSchedulerENS2_41Sm100FmhaCtxKernelWarpspecializedScheduleEEEEEvNT_6ParamsE --------------------------
	.section	.nv.shared._ZN7cutlass13device_kernelINS_4fmha6kernel36Sm100FmhaFwdKernelTmaWarpspecializedIN4cute5tupleIJiiiNS5_IJNS5_IJiiEEEiEEEEEENS1_10collective38Sm100FmhaFwdMainloopTmaWarpspecializedINS_10bfloat16_tEffNS5_IJNS4_1CILi256EEENSC_ILi128EEENSC_ILi64EEEEEENS5_IJiNSC_ILi1EEES7_EEENS5_IJiSH_NS5_IJNS5_IJNSC_ILi0EEEiEEEiEEEEEESM_NS9_6NoMaskENS5_IJNSC_ILi2EEESH_SH_EEENSC_ILb0EEEEENS9_38Sm100FmhaFwdEpilogueTmaWarpspecializedINS_6half_tEfNS5_IJSE_SF_SE_EEESI_NS5_IJSH_S7_EEESQ_EENS2_23PersistentTileSchedulerENS2_41Sm100FmhaCtxKernelWarpspecializedScheduleEEEEEvNT_6ParamsE,"aw",@nobits
	.sectionflags	@""
	.align	16
	.zero		1024


//--------------------- .nv.shared.reserved.0     --------------------------
	.section	.nv.shared.reserved.0,"aw",@nobits
	.weak		__nv_reservedSMEM_offset_0_alias
	.size		__nv_reservedSMEM_offset_0_alias, 0, 64
	.other		__nv_reservedSMEM_offset_0_alias,@"STO_CUDA_RESERVED_SHARED STV_DEFAULT"
__nv_reservedSMEM_offset_0_alias:
	.zero		0
.nv.shared.reserved.0:
	.zero		64
	.weak		__nv_reservedSMEM_tcgen05_partition
	.type		__nv_reservedSMEM_tcgen05_partition,@object
	.size		__nv_reservedSMEM_tcgen05_partition,(.L_0 - __nv_reservedSMEM_tcgen05_partition)
__nv_reservedSMEM_tcgen05_partition:
	.zero		32
.L_0:


//--------------------- .nv.global                --------------------------
	.section	.nv.global,"aw",@nobits
.nv.global:
	.type		_ZN39_INTERNAL_1450f855_4_k_cu_a213228c_32744cute1_E,@object
	.size		_ZN39_INTERNAL_1450f855_4_k_cu_a213228c_32744cute1_E,(_ZN39_INTERNAL_1450f855_4_k_cu_a213228c_32744cuda3std3__45__cpo6cbeginE - _ZN39_INTERNAL_1450f855_4_k_cu_a213228c_32744cute1_E)
_ZN39_INTERNAL_1450f855_4_k_cu_a213228c_32744cute1_E:
	.zero		1
	.type		_ZN39_INTERNAL_1450f855_4_k_cu_a213228c_32744cuda3std3__45__cpo6cbeginE,@object
	.size		_ZN39_INTERNAL_1450f855_4_k_cu_a213228c_32744cuda3std3__45__cpo6cbeginE,(_ZN39_INTERNAL_1450f855_4_k_cu_a213228c_32744cuda3std3__48in_placeE - _ZN39_INTERNAL_1450f855_4_k_cu_a213228c_32744cuda3std3__45__cpo6cbeginE)
_ZN39_INTERNAL_1450f855_4_k_cu_a213228c_32744cuda3std3__45__cpo6cbeginE:
	.zero		1
	.type		_ZN39_INTERNAL_1450f855_4_k_cu_a213228c_32744cuda3std3__48in_placeE,@object
	.size		_ZN39_INTERNAL_1450f855_4_k_cu_a213228c_32744cuda3std3__48in_placeE,(_ZN39_INTERNAL_1450f855_4_k_cu_a213228c_32744cuda3std6ranges3__45__cpo9iter_moveE - _ZN39_INTERNAL_1450f855_4_k_cu_a213228c_32744cuda3std3__48in_placeE)
_ZN39_INTERNAL_1450f855_4_k_cu_a213228c_32744cuda3std3__48in_placeE:
	.zero		1
	.type		_ZN39_INTERNAL_1450f855_4_k_cu_a213228c_32744cuda3std6ranges3__45__cpo9iter_moveE,@object
	.size		_ZN39_INTERNAL_1450f855_4_k_cu_a213228c_32744cuda3std6ranges3__45__cpo9iter_moveE,(_ZN39_INTERNAL_1450f855_4_k_cu_a213228c_32744cuda3std3__45__cpo5beginE - _ZN39_INTERNAL_1450f855_4_k_cu_a213228c_32744cuda3std6ranges3__45__cpo9iter_moveE)
_ZN39_INTERNAL_1450f855_4_k_cu_a213228c_32744cuda3std6ranges3__45__cpo9iter_moveE:
	.zero		1
	.type		_ZN39_INTERNAL_1450f855_4_k_cu_a213228c_32744cuda3std3__45__cpo5beginE,@object
	.size		_ZN39_INTERNAL_1450f855_4_k_cu_a213228c_32744cuda3std3__45__cpo5beginE,(_ZN39_INTERNAL_1450f855_4_k_cu_a213228c_32744cuda3std3__441_GLOBAL__N__1450f855_4_k_cu_a213228c_32746ignoreE - _ZN39_INTERNAL_1450f855_4_k_cu_a213228c_32744cuda3std3__45__cpo5beginE)
_ZN39_INTERNAL_1450f855_4_k_cu_a213228c_32744cuda3std3__45__cpo5beginE:
	.zero		1
	.type		_ZN39_INTERNAL_1450f855_4_k_cu_a213228c_32744cuda3std3__441_GLOBAL__N__1450f855_4_k_cu_a213228c_32746ignoreE,@object
	.size		_ZN39_INTERNAL_1450f855_4_k_cu_a213228c_32744cuda3std3__441_GLOBAL__N__1450f855_4_k_cu_a213228c_32746ignoreE,(_ZN39_INTERNAL_1450f855_4_k_cu_a213228c_32744cute7productE - _ZN39_INTERNAL_1450f855_4_k_cu_a213228c_32744cuda3std3__441_GLOBAL__N__1450f855_4_k_cu_a213228c_32746ignoreE)
_ZN39_INTERNAL_1450f855_4_k_cu_a213228c_32744cuda3std3__441_GLOBAL__N__1450f855_4_k_cu_a213228c_32746ignoreE:
	.zero		1
	.type		_ZN39_INTERNAL_1450f855_4_k_cu_a213228c_32744cute7productE,@object
	.size		_ZN39_INTERNAL_1450f855_4_k_cu_a213228c_32744cute7productE,(_ZN39_INTERNAL_1450f855_4_k_cu_a213228c_32744cuda3std3__45__cpo3endE - _ZN39_INTERNAL_1450f855_4_k_cu_a213228c_32744cute7productE)
_ZN39_INTERNAL_1450f855_4_k_cu_a213228c_32744cute7productE:
	.zero		1
	.type		_ZN39_INTERNAL_1450f855_4_k_cu_a213228c_32744cuda3std3__45__cpo3endE,@object
	.size		_ZN39_INTERNAL_1450f855_4_k_cu_a213228c_32744cuda3std3__45__cpo3endE,(_ZN39_INTERNAL_1450f855_4_k_cu_a213228c_32744cuda3std3__419piecewise_constructE - _ZN39_INTERNAL_1450f855_4_k_cu_a213228c_32744cuda3std3__45__cpo3endE)
_ZN39_INTERNAL_1450f855_4_k_cu_a213228c_32744cuda3std3__45__cpo3endE:
	.zero		1
	.type		_ZN39_INTERNAL_1450f855_4_k_cu_a213228c_32744cuda3std3__419piecewise_constructE,@object
	.size		_ZN39_INTERNAL_1450f855_4_k_cu_a213228c_32744cuda3std3__419piecewise_constructE,(_ZN39_INTERNAL_1450f855_4_k_cu_a213228c_32744cuda3std3__45__cpo4cendE - _ZN39_INTERNAL_1450f855_4_k_cu_a213228c_32744cuda3std3__419piecewise_constructE)
_ZN39_INTERNAL_1450f855_4_k_cu_a213228c_32744cuda3std3__419piecewise_constructE:
	.zero		1
	.type		_ZN39_INTERNAL_1450f855_4_k_cu_a213228c_32744cuda3std3__45__cpo4cendE,@object
	.size		_ZN39_INTERNAL_1450f855_4_k_cu_a213228c_32744cuda3std3__45__cpo4cendE,(_ZN39_INTERNAL_1450f855_4_k_cu_a213228c_32744cuda3std6ranges3__45__cpo4swapE - _ZN39_INTERNAL_1450f855_4_k_cu_a213228c_32744cuda3std3__45__cpo4cendE)
_ZN39_INTERNAL_1450f855_4_k_cu_a213228c_32744cuda3std3__45__cpo4cendE:
	.zero		1
	.type		_ZN39_INTERNAL_1450f855_4_k_cu_a213228c_32744cuda3std6ranges3__45__cpo4swapE,@object
	.size		_ZN39_INTERNAL_1450f855_4_k_cu_a213228c_32744cuda3std6ranges3__45__cpo4swapE,(.L_15 - _ZN39_INTERNAL_1450f855_4_k_cu_a213228c_32744cuda3std6ranges3__45__cpo4swapE)
_ZN39_INTERNAL_1450f855_4_k_cu_a213228c_32744cuda3std6ranges3__45__cpo4swapE:
	.zero		1
.L_15:


//--------------------- .nv.constant0._ZN7cutlass13device_kernelINS_4fmha6kernel36Sm100FmhaFwdKernelTmaWarpspecializedIN4cute5tupleIJiiiNS5_IJNS5_IJiiEEEiEEEEEENS1_10collective38Sm100FmhaFwdMainloopTmaWarpspecializedINS_10bfloat16_tEffNS5_IJNS4_1CILi256EEENSC_ILi128EEENSC_ILi64EEEEEENS5_IJiNSC_ILi1EEES7_EEENS5_IJiSH_NS5_IJNS5_IJNSC_ILi0EEEiEEEiEEEEEESM_NS9_6NoMaskENS5_IJNSC_ILi2EEESH_SH_EEENSC_ILb0EEEEENS9_38Sm100FmhaFwdEpilogueTmaWarpspecializedINS_6half_tEfNS5_IJSE_SF_SE_EEESI_NS5_IJSH_S7_EEESQ_EENS2_23PersistentTileSchedulerENS2_41Sm100FmhaCtxKernelWarpspecializedScheduleEEEEEvNT_6ParamsE --------------------------
	.section	.nv.constant0._ZN7cutlass13device_kernelINS_4fmha6kernel36Sm100FmhaFwdKernelTmaWarpspecializedIN4cute5tupleIJiiiNS5_IJNS5_IJiiEEEiEEEEEENS1_10collective38Sm100FmhaFwdMainloopTmaWarpspecializedINS_10bfloat16_tEffNS5_IJNS4_1CILi256EEENSC_ILi128EEENSC_ILi64EEEEEENS5_IJiNSC_ILi1EEES7_EEENS5_IJiSH_NS5_IJNS5_IJNSC_ILi0EEEiEEEiEEEEEESM_NS9_6NoMaskENS5_IJNSC_ILi2EEESH_SH_EEENSC_ILb0EEEEENS9_38Sm100FmhaFwdEpilogueTmaWarpspecializedINS_6half_tEfNS5_IJSE_SF_SE_EEESI_NS5_IJSH_S7_EEESQ_EENS2_23PersistentTileSchedulerENS2_41Sm100FmhaCtxKernelWarpspecializedScheduleEEEEEvNT_6ParamsE,"a",@progbits
	.sectionflags	@""
	.align	4
.nv.constant0._ZN7cutlass13device_kernelINS_4fmha6kernel36Sm100FmhaFwdKernelTmaWarpspecializedIN4cute5tupleIJiiiNS5_IJNS5_IJiiEEEiEEEEEENS1_10collective38Sm100FmhaFwdMainloopTmaWarpspecializedINS_10bfloat16_tEffNS5_IJNS4_1CILi256EEENSC_ILi128EEENSC_ILi64EEEEEENS5_IJiNSC_ILi1EEES7_EEENS5_IJiSH_NS5_IJNS5_IJNSC_ILi0EEEiEEEiEEEEEESM_NS9_6NoMaskENS5_IJNSC_ILi2EEESH_SH_EEENSC_ILb0EEEEENS9_38Sm100FmhaFwdEpilogueTmaWarpspecializedINS_6half_tEfNS5_IJSE_SF_SE_EEESI_NS5_IJSH_S7_EEESQ_EENS2_23PersistentTileSchedulerENS2_41Sm100FmhaCtxKernelWarpspecializedScheduleEEEEEvNT_6ParamsE:
	.zero		2432


//--------------------- SYMBOLS --------------------------

	.type		.nv.reservedSmem.offset0,@object
	.size		.nv.reservedSmem.offset0,0x4
	.type		.nv.reservedSmem.cap,@object
	.size		.nv.reservedSmem.cap,0x4
	.type		vprintf,@function
	.type		__assertfail,@function
